	.target	sm_90

	.elftype	@"ET_EXEC"


//--------------------- .note.nv.tkinfo           --------------------------
	.section	.note.nv.tkinfo,"",@"SHT_NOTE"
	.sectionflags	@"SHF_NOTE_NV_TKINFO"
	.tkinfo
        /*0018*/ 	.word	0x00000002
        /*0030*/ 	.string	""
        /*0030*/ 	.string	"ptxas"
        /*0030*/ 	.string	"Cuda compilation tools, release 13.0, V13.0.88"
        /*0030*/ 	.string	"Build cuda_13.0.r13.0/compiler.36424714_0"
        /*0030*/ 	.string	"-arch sm_90 -m 64 "



//--------------------- .note.nv.cuinfo           --------------------------
	.section	.note.nv.cuinfo,"",@"SHT_NOTE"
	.sectionflags	@"SHF_NOTE_NV_CUINFO"
        /*0018*/ 	.short	0x0002
        /*001a*/ 	.short	0x005a
        /*001c*/ 	.short	0x0082
	.zero		2


//--------------------- .nv.info                  --------------------------
	.section	.nv.info,"",@"SHT_CUDA_INFO"
	.align	4


	//----- nvinfo : EIATTR_REGCOUNT
	.align		4
        /*0000*/ 	.byte	0x04, 0x2f
        /*0002*/ 	.short	(.L_39 - .L_38)
	.align		4
.L_38:
        /*0004*/ 	.word	index@(_ZN2at6native29vectorized_elementwise_kernelILi8EZZZNS0_33launch_log_sigmoid_forward_kernelERNS_18TensorIteratorBaseEENKUlvE_clEvENKUlvE_clEvEUldE_St5arrayIPcLm2EEEEviT0_T1_)
        /*0008*/ 	.word	0x0000002c


	//----- nvinfo : EIATTR_FRAME_SIZE
	.align		4
.L_39:
        /*000c*/ 	.byte	0x04, 0x11
        /*000e*/ 	.short	(.L_41 - .L_40)
	.align		4
.L_40:
        /*0010*/ 	.word	index@($__internal_13_$__cuda_sm20_div_rn_f64_full)
        /*0014*/ 	.word	0x00000000


	//----- nvinfo : EIATTR_FRAME_SIZE
	.align		4
.L_41:
        /*0018*/ 	.byte	0x04, 0x11
        /*001a*/ 	.short	(.L_43 - .L_42)
	.align		4
.L_42:
        /*001c*/ 	.word	index@(_ZN2at6native29vectorized_elementwise_kernelILi8EZZZNS0_33launch_log_sigmoid_forward_kernelERNS_18TensorIteratorBaseEENKUlvE_clEvENKUlvE_clEvEUldE_St5arrayIPcLm2EEEEviT0_T1_)
        /*0020*/ 	.word	0x00000000


	//----- nvinfo : EIATTR_REGCOUNT
	.align		4
.L_43:
        /*0024*/ 	.byte	0x04, 0x2f
        /*0026*/ 	.short	(.L_45 - .L_44)
	.align		4
.L_44:
        /*0028*/ 	.word	index@(_ZN2at6native29vectorized_elementwise_kernelILi4EZZZNS0_33launch_log_sigmoid_forward_kernelERNS_18TensorIteratorBaseEENKUlvE_clEvENKUlvE_clEvEUldE_St5arrayIPcLm2EEEEviT0_T1_)
        /*002c*/ 	.word	0x0000002c


	//----- nvinfo : EIATTR_FRAME_SIZE
	.align		4
.L_45:
        /*0030*/ 	.byte	0x04, 0x11
        /*0032*/ 	.short	(.L_47 - .L_46)
	.align		4
.L_46:
        /*0034*/ 	.word	index@($__internal_12_$__cuda_sm20_div_rn_f64_full)
        /*0038*/ 	.word	0x00000000


	//----- nvinfo : EIATTR_FRAME_SIZE
	.align		4
.L_47:
        /*003c*/ 	.byte	0x04, 0x11
        /*003e*/ 	.short	(.L_49 - .L_48)
	.align		4
.L_48:
        /*0040*/ 	.word	index@(_ZN2at6native29vectorized_elementwise_kernelILi4EZZZNS0_33launch_log_sigmoid_forward_kernelERNS_18TensorIteratorBaseEENKUlvE_clEvENKUlvE_clEvEUldE_St5arrayIPcLm2EEEEviT0_T1_)
        /*0044*/ 	.word	0x00000000


	//----- nvinfo : EIATTR_REGCOUNT
	.align		4
.L_49:
        /*0048*/ 	.byte	0x04, 0x2f
        /*004a*/ 	.short	(.L_51 - .L_50)
	.align		4
.L_50:
        /*004c*/ 	.word	index@(_ZN2at6native29vectorized_elementwise_kernelILi2EZZZNS0_33launch_log_sigmoid_forward_kernelERNS_18TensorIteratorBaseEENKUlvE_clEvENKUlvE_clEvEUldE_St5arrayIPcLm2EEEEviT0_T1_)
        /*0050*/ 	.word	0x0000002c


	//----- nvinfo : EIATTR_FRAME_SIZE
	.align		4
.L_51:
        /*0054*/ 	.byte	0x04, 0x11
        /*0056*/ 	.short	(.L_53 - .L_52)
	.align		4
.L_52:
        /*0058*/ 	.word	index@($__internal_11_$__cuda_sm20_div_rn_f64_full)
        /*005c*/ 	.word	0x00000000


	//----- nvinfo : EIATTR_FRAME_SIZE
	.align		4
.L_53:
        /*0060*/ 	.byte	0x04, 0x11
        /*0062*/ 	.short	(.L_55 - .L_54)
	.align		4
.L_54:
        /*0064*/ 	.word	index@(_ZN2at6native29vectorized_elementwise_kernelILi2EZZZNS0_33launch_log_sigmoid_forward_kernelERNS_18TensorIteratorBaseEENKUlvE_clEvENKUlvE_clEvEUldE_St5arrayIPcLm2EEEEviT0_T1_)
        /*0068*/ 	.word	0x00000000


	//----- nvinfo : EIATTR_REGCOUNT
	.align		4
.L_55:
        /*006c*/ 	.byte	0x04, 0x2f
        /*006e*/ 	.short	(.L_57 - .L_56)
	.align		4
.L_56:
        /*0070*/ 	.word	index@(_ZN2at6native27unrolled_elementwise_kernelIZZZNS0_33launch_log_sigmoid_forward_kernelERNS_18TensorIteratorBaseEENKUlvE_clEvENKUlvE_clEvEUldE_St5arrayIPcLm2EELi4E23TrivialOffsetCalculatorILi1EjESB_NS0_6memory15LoadWithoutCastENSC_16StoreWithoutCastEEEviT_T0_T2_T3_T4_T5_)
        /*0074*/ 	.word	0x00000024


	//----- nvinfo : EIATTR_FRAME_SIZE
	.align		4
.L_57:
        /*0078*/ 	.byte	0x04, 0x11
        /*007a*/ 	.short	(.L_59 - .L_58)
	.align		4
.L_58:
        /*007c*/ 	.word	index@($__internal_10_$__cuda_sm20_div_rn_f64_full)
        /*0080*/ 	.word	0x00000000


	//----- nvinfo : EIATTR_FRAME_SIZE
	.align		4
.L_59:
        /*0084*/ 	.byte	0x04, 0x11
        /*0086*/ 	.short	(.L_61 - .L_60)
	.align		4
.L_60:
        /*0088*/ 	.word	index@(_ZN2at6native27unrolled_elementwise_kernelIZZZNS0_33launch_log_sigmoid_forward_kernelERNS_18TensorIteratorBaseEENKUlvE_clEvENKUlvE_clEvEUldE_St5arrayIPcLm2EELi4E23TrivialOffsetCalculatorILi1EjESB_NS0_6memory15LoadWithoutCastENSC_16StoreWithoutCastEEEviT_T0_T2_T3_T4_T5_)
        /*008c*/ 	.word	0x00000000


	//----- nvinfo : EIATTR_REGCOUNT
	.align		4
.L_61:
        /*0090*/ 	.byte	0x04, 0x2f
        /*0092*/ 	.short	(.L_63 - .L_62)
	.align		4
.L_62:
        /*0094*/ 	.word	index@(_ZN2at6native18elementwise_kernelILi128ELi2EZNS0_22gpu_kernel_impl_nocastIZZZNS0_33launch_log_sigmoid_forward_kernelERNS_18TensorIteratorBaseEENKUlvE_clEvENKUlvE_clEvEUldE_EEvS4_RKT_EUliE_EEviT1_)
        /*0098*/ 	.word	0x00000020


	//----- nvinfo : EIATTR_FRAME_SIZE
	.align		4
.L_63:
        /*009c*/ 	.byte	0x04, 0x11
        /*009e*/ 	.short	(.L_65 - .L_64)
	.align		4
.L_64:
        /*00a0*/ 	.word	index@($__internal_9_$__cuda_sm20_div_rn_f64_full)
        /*00a4*/ 	.word	0x00000000


	//----- nvinfo : EIATTR_FRAME_SIZE
	.align		4
.L_65:
        /*00a8*/ 	.byte	0x04, 0x11
        /*00aa*/ 	.short	(.L_67 - .L_66)
	.align		4
.L_66:
        /*00ac*/ 	.word	index@(_ZN2at6native18elementwise_kernelILi128ELi2EZNS0_22gpu_kernel_impl_nocastIZZZNS0_33launch_log_sigmoid_forward_kernelERNS_18TensorIteratorBaseEENKUlvE_clEvENKUlvE_clEvEUldE_EEvS4_RKT_EUliE_EEviT1_)
        /*00b0*/ 	.word	0x00000000


	//----- nvinfo : EIATTR_REGCOUNT
	.align		4
.L_67:
        /*00b4*/ 	.byte	0x04, 0x2f
        /*00b6*/ 	.short	(.L_69 - .L_68)
	.align		4
.L_68:
        /*00b8*/ 	.word	index@(_ZN2at6native27unrolled_elementwise_kernelIZZZNS0_33launch_log_sigmoid_forward_kernelERNS_18TensorIteratorBaseEENKUlvE_clEvENKUlvE_clEvEUldE_St5arrayIPcLm2EELi4E23TrivialOffsetCalculatorILi1EjESB_NS0_6memory12LoadWithCastILi1EEENSC_13StoreWithCastILi1EEEEEviT_T0_T2_T3_T4_T5_)
        /*00bc*/ 	.word	0x00000026


	//----- nvinfo : EIATTR_FRAME_SIZE
	.align		4
.L_69:
        /*00c0*/ 	.byte	0x04, 0x11
        /*00c2*/ 	.short	(.L_71 - .L_70)
	.align		4
.L_70:
        /*00c4*/ 	.word	index@($__internal_8_$__cuda_sm20_div_rn_f64_full)
        /*00c8*/ 	.word	0x00000000


	//----- nvinfo : EIATTR_FRAME_SIZE
	.align		4
.L_71:
        /*00cc*/ 	.byte	0x04, 0x11
        /*00ce*/ 	.short	(.L_73 - .L_72)
	.align		4
.L_72:
        /*00d0*/ 	.word	index@(_ZN2at6native27unrolled_elementwise_kernelIZZZNS0_33launch_log_sigmoid_forward_kernelERNS_18TensorIteratorBaseEENKUlvE_clEvENKUlvE_clEvEUldE_St5arrayIPcLm2EELi4E23TrivialOffsetCalculatorILi1EjESB_NS0_6memory12LoadWithCastILi1EEENSC_13StoreWithCastILi1EEEEEviT_T0_T2_T3_T4_T5_)
        /*00d4*/ 	.word	0x00000000


	//----- nvinfo : EIATTR_REGCOUNT
	.align		4
.L_73:
        /*00d8*/ 	.byte	0x04, 0x2f
        /*00da*/ 	.short	(.L_75 - .L_74)
	.align		4
.L_74:
        /*00dc*/ 	.word	index@(_ZN2at6native18elementwise_kernelILi128ELi4EZNS0_15gpu_kernel_implIZZZNS0_33launch_log_sigmoid_forward_kernelERNS_18TensorIteratorBaseEENKUlvE_clEvENKUlvE_clEvEUldE_EEvS4_RKT_EUliE_EEviT1_)
        /*00e0*/ 	.word	0x00000021


	//----- nvinfo : EIATTR_FRAME_SIZE
	.align		4
.L_75:
        /*00e4*/ 	.byte	0x04, 0x11
        /*00e6*/ 	.short	(.L_77 - .L_76)
	.align		4
.L_76:
        /*00e8*/ 	.word	index@($__internal_7_$__cuda_sm20_div_rn_f64_full)
        /*00ec*/ 	.word	0x00000000


	//----- nvinfo : EIATTR_FRAME_SIZE
	.align		4
.L_77:
        /*00f0*/ 	.byte	0x04, 0x11
        /*00f2*/ 	.short	(.L_79 - .L_78)
	.align		4
.L_78:
        /*00f4*/ 	.word	index@(_ZN2at6native18elementwise_kernelILi128ELi4EZNS0_15gpu_kernel_implIZZZNS0_33launch_log_sigmoid_forward_kernelERNS_18TensorIteratorBaseEENKUlvE_clEvENKUlvE_clEvEUldE_EEvS4_RKT_EUliE_EEviT1_)
        /*00f8*/ 	.word	0x00000000


	//----- nvinfo : EIATTR_REGCOUNT
	.align		4
.L_79:
        /*00fc*/ 	.byte	0x04, 0x2f
        /*00fe*/ 	.short	(.L_81 - .L_80)
	.align		4
.L_80:
        /*0100*/ 	.word	index@(_ZN2at6native29vectorized_elementwise_kernelILi8EZZZNS0_33launch_log_sigmoid_forward_kernelERNS_18TensorIteratorBaseEENKUlvE_clEvENKUlvE0_clEvEUlfE_St5arrayIPcLm2EEEEviT0_T1_)
        /*0104*/ 	.word	0x00000020


	//----- nvinfo : EIATTR_FRAME_SIZE
	.align		4
.L_81:
        /*0108*/ 	.byte	0x04, 0x11
        /*010a*/ 	.short	(.L_83 - .L_82)
	.align		4
.L_82:
        /*010c*/ 	.word	index@(_ZN2at6native29vectorized_elementwise_kernelILi8EZZZNS0_33launch_log_sigmoid_forward_kernelERNS_18TensorIteratorBaseEENKUlvE_clEvENKUlvE0_clEvEUlfE_St5arrayIPcLm2EEEEviT0_T1_)
        /*0110*/ 	.word	0x00000000


	//----- nvinfo : EIATTR_REGCOUNT
	.align		4
.L_83:
        /*0114*/ 	.byte	0x04, 0x2f
        /*0116*/ 	.short	(.L_85 - .L_84)
	.align		4
.L_84:
        /*0118*/ 	.word	index@(_ZN2at6native29vectorized_elementwise_kernelILi4EZZZNS0_33launch_log_sigmoid_forward_kernelERNS_18TensorIteratorBaseEENKUlvE_clEvENKUlvE0_clEvEUlfE_St5arrayIPcLm2EEEEviT0_T1_)
        /*011c*/ 	.word	0x00000020


	//----- nvinfo : EIATTR_FRAME_SIZE
	.align		4
.L_85:
        /*0120*/ 	.byte	0x04, 0x11
        /*0122*/ 	.short	(.L_87 - .L_86)
	.align		4
.L_86:
        /*0124*/ 	.word	index@(_ZN2at6native29vectorized_elementwise_kernelILi4EZZZNS0_33launch_log_sigmoid_forward_kernelERNS_18TensorIteratorBaseEENKUlvE_clEvENKUlvE0_clEvEUlfE_St5arrayIPcLm2EEEEviT0_T1_)
        /*0128*/ 	.word	0x00000000


	//----- nvinfo : EIATTR_REGCOUNT
	.align		4
.L_87:
        /*012c*/ 	.byte	0x04, 0x2f
        /*012e*/ 	.short	(.L_89 - .L_88)
	.align		4
.L_88:
        /*0130*/ 	.word	index@(_ZN2at6native29vectorized_elementwise_kernelILi2EZZZNS0_33launch_log_sigmoid_forward_kernelERNS_18TensorIteratorBaseEENKUlvE_clEvENKUlvE0_clEvEUlfE_St5arrayIPcLm2EEEEviT0_T1_)
        /*0134*/ 	.word	0x00000020


	//----- nvinfo : EIATTR_FRAME_SIZE
	.align		4
.L_89:
        /*0138*/ 	.byte	0x04, 0x11
        /*013a*/ 	.short	(.L_91 - .L_90)
	.align		4
.L_90:
        /*013c*/ 	.word	index@(_ZN2at6native29vectorized_elementwise_kernelILi2EZZZNS0_33launch_log_sigmoid_forward_kernelERNS_18TensorIteratorBaseEENKUlvE_clEvENKUlvE0_clEvEUlfE_St5arrayIPcLm2EEEEviT0_T1_)
        /*0140*/ 	.word	0x00000000


	//----- nvinfo : EIATTR_REGCOUNT
	.align		4
.L_91:
        /*0144*/ 	.byte	0x04, 0x2f
        /*0146*/ 	.short	(.L_93 - .L_92)
	.align		4
.L_92:
        /*0148*/ 	.word	index@(_ZN2at6native27unrolled_elementwise_kernelIZZZNS0_33launch_log_sigmoid_forward_kernelERNS_18TensorIteratorBaseEENKUlvE_clEvENKUlvE0_clEvEUlfE_St5arrayIPcLm2EELi4E23TrivialOffsetCalculatorILi1EjESB_NS0_6memory15LoadWithoutCastENSC_16StoreWithoutCastEEEviT_T0_T2_T3_T4_T5_)
        /*014c*/ 	.word	0x00000016


	//----- nvinfo : EIATTR_FRAME_SIZE
	.align		4
.L_93:
        /*0150*/ 	.byte	0x04, 0x11
        /*0152*/ 	.short	(.L_95 - .L_94)
	.align		4
.L_94:
        /*0154*/ 	.word	index@(_ZN2at6native27unrolled_elementwise_kernelIZZZNS0_33launch_log_sigmoid_forward_kernelERNS_18TensorIteratorBaseEENKUlvE_clEvENKUlvE0_clEvEUlfE_St5arrayIPcLm2EELi4E23TrivialOffsetCalculatorILi1EjESB_NS0_6memory15LoadWithoutCastENSC_16StoreWithoutCastEEEviT_T0_T2_T3_T4_T5_)
        /*0158*/ 	.word	0x00000000


	//----- nvinfo : EIATTR_REGCOUNT
	.align		4
.L_95:
        /*015c*/ 	.byte	0x04, 0x2f
        /*015e*/ 	.short	(.L_97 - .L_96)
	.align		4
.L_96:
        /*0160*/ 	.word	index@(_ZN2at6native18elementwise_kernelILi128ELi2EZNS0_22gpu_kernel_impl_nocastIZZZNS0_33launch_log_sigmoid_forward_kernelERNS_18TensorIteratorBaseEENKUlvE_clEvENKUlvE0_clEvEUlfE_EEvS4_RKT_EUliE_EEviT1_)
        /*0164*/ 	.word	0x00000012


	//----- nvinfo : EIATTR_FRAME_SIZE
	.align		4
.L_97:
        /*0168*/ 	.byte	0x04, 0x11
        /*016a*/ 	.short	(.L_99 - .L_98)
	.align		4
.L_98:
        /*016c*/ 	.word	index@(_ZN2at6native18elementwise_kernelILi128ELi2EZNS0_22gpu_kernel_impl_nocastIZZZNS0_33launch_log_sigmoid_forward_kernelERNS_18TensorIteratorBaseEENKUlvE_clEvENKUlvE0_clEvEUlfE_EEvS4_RKT_EUliE_EEviT1_)
        /*0170*/ 	.word	0x00000000


	//----- nvinfo : EIATTR_REGCOUNT
	.align		4
.L_99:
        /*0174*/ 	.byte	0x04, 0x2f
        /*0176*/ 	.short	(.L_101 - .L_100)
	.align		4
.L_100:
        /*0178*/ 	.word	index@(_ZN2at6native27unrolled_elementwise_kernelIZZZNS0_33launch_log_sigmoid_forward_kernelERNS_18TensorIteratorBaseEENKUlvE_clEvENKUlvE0_clEvEUlfE_St5arrayIPcLm2EELi4E23TrivialOffsetCalculatorILi1EjESB_NS0_6memory12LoadWithCastILi1EEENSC_13StoreWithCastILi1EEEEEviT_T0_T2_T3_T4_T5_)
        /*017c*/ 	.word	0x0000001d


	//----- nvinfo : EIATTR_FRAME_SIZE
	.align		4
.L_101:
        /*0180*/ 	.byte	0x04, 0x11
        /*0182*/ 	.short	(.L_103 - .L_102)
	.align		4
.L_102:
        /*0184*/ 	.word	index@(_ZN2at6native27unrolled_elementwise_kernelIZZZNS0_33launch_log_sigmoid_forward_kernelERNS_18TensorIteratorBaseEENKUlvE_clEvENKUlvE0_clEvEUlfE_St5arrayIPcLm2EELi4E23TrivialOffsetCalculatorILi1EjESB_NS0_6memory12LoadWithCastILi1EEENSC_13StoreWithCastILi1EEEEEviT_T0_T2_T3_T4_T5_)
        /*0188*/ 	.word	0x00000000


	//----- nvinfo : EIATTR_REGCOUNT
	.align		4
.L_103:
        /*018c*/ 	.byte	0x04, 0x2f
        /*018e*/ 	.short	(.L_105 - .L_104)
	.align		4
.L_104:
        /*0190*/ 	.word	index@(_ZN2at6native18elementwise_kernelILi128ELi4EZNS0_15gpu_kernel_implIZZZNS0_33launch_log_sigmoid_forward_kernelERNS_18TensorIteratorBaseEENKUlvE_clEvENKUlvE0_clEvEUlfE_EEvS4_RKT_EUliE_EEviT1_)
        /*0194*/ 	.word	0x0000001a


	//----- nvinfo : EIATTR_FRAME_SIZE
	.align		4
.L_105:
        /*0198*/ 	.byte	0x04, 0x11
        /*019a*/ 	.short	(.L_107 - .L_106)
	.align		4
.L_106:
        /*019c*/ 	.word	index@(_ZN2at6native18elementwise_kernelILi128ELi4EZNS0_15gpu_kernel_implIZZZNS0_33launch_log_sigmoid_forward_kernelERNS_18TensorIteratorBaseEENKUlvE_clEvENKUlvE0_clEvEUlfE_EEvS4_RKT_EUliE_EEviT1_)
        /*01a0*/ 	.word	0x00000000


	//----- nvinfo : EIATTR_REGCOUNT
	.align		4
.L_107:
        /*01a4*/ 	.byte	0x04, 0x2f
        /*01a6*/ 	.short	(.L_109 - .L_108)
	.align		4
.L_108:
        /*01a8*/ 	.word	index@(_ZN2at6native29vectorized_elementwise_kernelILi8EZZZNS0_33launch_log_sigmoid_forward_kernelERNS_18TensorIteratorBaseEENKUlvE_clEvENKUlvE1_clEvEUlN3c104HalfEE_St5arrayIPcLm2EEEEviT0_T1_)
        /*01ac*/ 	.word	0x00000020


	//----- nvinfo : EIATTR_FRAME_SIZE
	.align		4
.L_109:
        /*01b0*/ 	.byte	0x04, 0x11
        /*01b2*/ 	.short	(.L_111 - .L_110)
	.align		4
.L_110:
        /*01b4*/ 	.word	index@(_ZN2at6native29vectorized_elementwise_kernelILi8EZZZNS0_33launch_log_sigmoid_forward_kernelERNS_18TensorIteratorBaseEENKUlvE_clEvENKUlvE1_clEvEUlN3c104HalfEE_St5arrayIPcLm2EEEEviT0_T1_)
        /*01b8*/ 	.word	0x00000000


	//----- nvinfo : EIATTR_REGCOUNT
	.align		4
.L_111:
        /*01bc*/ 	.byte	0x04, 0x2f
        /*01be*/ 	.short	(.L_113 - .L_112)
	.align		4
.L_112:
        /*01c0*/ 	.word	index@(_ZN2at6native29vectorized_elementwise_kernelILi4EZZZNS0_33launch_log_sigmoid_forward_kernelERNS_18TensorIteratorBaseEENKUlvE_clEvENKUlvE1_clEvEUlN3c104HalfEE_St5arrayIPcLm2EEEEviT0_T1_)
        /*01c4*/ 	.word	0x00000020


	//----- nvinfo : EIATTR_FRAME_SIZE
	.align		4
.L_113:
        /*01c8*/ 	.byte	0x04, 0x11
        /*01ca*/ 	.short	(.L_115 - .L_114)
	.align		4
.L_114:
        /*01cc*/ 	.word	index@(_ZN2at6native29vectorized_elementwise_kernelILi4EZZZNS0_33launch_log_sigmoid_forward_kernelERNS_18TensorIteratorBaseEENKUlvE_clEvENKUlvE1_clEvEUlN3c104HalfEE_St5arrayIPcLm2EEEEviT0_T1_)
        /*01d0*/ 	.word	0x00000000


	//----- nvinfo : EIATTR_REGCOUNT
	.align		4
.L_115:
        /*01d4*/ 	.byte	0x04, 0x2f
        /*01d6*/ 	.short	(.L_117 - .L_116)
	.align		4
.L_116:
        /*01d8*/ 	.word	index@(_ZN2at6native29vectorized_elementwise_kernelILi2EZZZNS0_33launch_log_sigmoid_forward_kernelERNS_18TensorIteratorBaseEENKUlvE_clEvENKUlvE1_clEvEUlN3c104HalfEE_St5arrayIPcLm2EEEEviT0_T1_)
        /*01dc*/ 	.word	0x00000020


	//----- nvinfo : EIATTR_FRAME_SIZE
	.align		4
.L_117:
        /*01e0*/ 	.byte	0x04, 0x11
        /*01e2*/ 	.short	(.L_119 - .L_118)
	.align		4
.L_118:
        /*01e4*/ 	.word	index@(_ZN2at6native29vectorized_elementwise_kernelILi2EZZZNS0_33launch_log_sigmoid_forward_kernelERNS_18TensorIteratorBaseEENKUlvE_clEvENKUlvE1_clEvEUlN3c104HalfEE_St5arrayIPcLm2EEEEviT0_T1_)
        /*01e8*/ 	.word	0x00000000


	//----- nvinfo : EIATTR_REGCOUNT
	.align		4
.L_119:
        /*01ec*/ 	.byte	0x04, 0x2f
        /*01ee*/ 	.short	(.L_121 - .L_120)
	.align		4
.L_120:
        /*01f0*/ 	.word	index@(_ZN2at6native27unrolled_elementwise_kernelIZZZNS0_33launch_log_sigmoid_forward_kernelERNS_18TensorIteratorBaseEENKUlvE_clEvENKUlvE1_clEvEUlN3c104HalfEE_St5arrayIPcLm2EELi4E23TrivialOffsetCalculatorILi1EjESD_NS0_6memory15LoadWithoutCastENSE_16StoreWithoutCastEEEviT_T0_T2_T3_T4_T5_)
        /*01f4*/ 	.word	0x00000016


	//----- nvinfo : EIATTR_FRAME_SIZE
	.align		4
.L_121:
        /*01f8*/ 	.byte	0x04, 0x11
        /*01fa*/ 	.short	(.L_123 - .L_122)
	.align		4
.L_122:
        /*01fc*/ 	.word	index@(_ZN2at6native27unrolled_elementwise_kernelIZZZNS0_33launch_log_sigmoid_forward_kernelERNS_18TensorIteratorBaseEENKUlvE_clEvENKUlvE1_clEvEUlN3c104HalfEE_St5arrayIPcLm2EELi4E23TrivialOffsetCalculatorILi1EjESD_NS0_6memory15LoadWithoutCastENSE_16StoreWithoutCastEEEviT_T0_T2_T3_T4_T5_)
        /*0200*/ 	.word	0x00000000


	//----- nvinfo : EIATTR_REGCOUNT
	.align		4
.L_123:
        /*0204*/ 	.byte	0x04, 0x2f
        /*0206*/ 	.short	(.L_125 - .L_124)
	.align		4
.L_124:
        /*0208*/ 	.word	index@(_ZN2at6native18elementwise_kernelILi128ELi4EZNS0_22gpu_kernel_impl_nocastIZZZNS0_33launch_log_sigmoid_forward_kernelERNS_18TensorIteratorBaseEENKUlvE_clEvENKUlvE1_clEvEUlN3c104HalfEE_EEvS4_RKT_EUliE_EEviT1_)
        /*020c*/ 	.word	0x00000012


	//----- nvinfo : EIATTR_FRAME_SIZE
	.align		4
.L_125:
        /*0210*/ 	.byte	0x04, 0x11
        /*0212*/ 	.short	(.L_127 - .L_126)
	.align		4
.L_126:
        /*0214*/ 	.word	index@(_ZN2at6native18elementwise_kernelILi128ELi4EZNS0_22gpu_kernel_impl_nocastIZZZNS0_33launch_log_sigmoid_forward_kernelERNS_18TensorIteratorBaseEENKUlvE_clEvENKUlvE1_clEvEUlN3c104HalfEE_EEvS4_RKT_EUliE_EEviT1_)
        /*0218*/ 	.word	0x00000000


	//----- nvinfo : EIATTR_REGCOUNT
	.align		4
.L_127:
        /*021c*/ 	.byte	0x04, 0x2f
        /*021e*/ 	.short	(.L_129 - .L_128)
	.align		4
.L_128:
        /*0220*/ 	.word	index@(_ZN2at6native27unrolled_elementwise_kernelIZZZNS0_33launch_log_sigmoid_forward_kernelERNS_18TensorIteratorBaseEENKUlvE_clEvENKUlvE1_clEvEUlN3c104HalfEE_St5arrayIPcLm2EELi4E23TrivialOffsetCalculatorILi1EjESD_NS0_6memory12LoadWithCastILi1EEENSE_13StoreWithCastILi1EEEEEviT_T0_T2_T3_T4_T5_)
        /*0224*/ 	.word	0x0000001c


	//----- nvinfo : EIATTR_FRAME_SIZE
	.align		4
.L_129:
        /*0228*/ 	.byte	0x04, 0x11
        /*022a*/ 	.short	(.L_131 - .L_130)
	.align		4
.L_130:
        /*022c*/ 	.word	index@(_ZN2at6native27unrolled_elementwise_kernelIZZZNS0_33launch_log_sigmoid_forward_kernelERNS_18TensorIteratorBaseEENKUlvE_clEvENKUlvE1_clEvEUlN3c104HalfEE_St5arrayIPcLm2EELi4E23TrivialOffsetCalculatorILi1EjESD_NS0_6memory12LoadWithCastILi1EEENSE_13StoreWithCastILi1EEEEEviT_T0_T2_T3_T4_T5_)
        /*0230*/ 	.word	0x00000000


	//----- nvinfo : EIATTR_REGCOUNT
	.align		4
.L_131:
        /*0234*/ 	.byte	0x04, 0x2f
        /*0236*/ 	.short	(.L_133 - .L_132)
	.align		4
.L_132:
        /*0238*/ 	.word	index@(_ZN2at6native18elementwise_kernelILi128ELi4EZNS0_15gpu_kernel_implIZZZNS0_33launch_log_sigmoid_forward_kernelERNS_18TensorIteratorBaseEENKUlvE_clEvENKUlvE1_clEvEUlN3c104HalfEE_EEvS4_RKT_EUliE_EEviT1_)
        /*023c*/ 	.word	0x0000001a


	//----- nvinfo : EIATTR_FRAME_SIZE
	.align		4
.L_133:
        /*0240*/ 	.byte	0x04, 0x11
        /*0242*/ 	.short	(.L_135 - .L_134)
	.align		4
.L_134:
        /*0244*/ 	.word	index@(_ZN2at6native18elementwise_kernelILi128ELi4EZNS0_15gpu_kernel_implIZZZNS0_33launch_log_sigmoid_forward_kernelERNS_18TensorIteratorBaseEENKUlvE_clEvENKUlvE1_clEvEUlN3c104HalfEE_EEvS4_RKT_EUliE_EEviT1_)
        /*0248*/ 	.word	0x00000000


	//----- nvinfo : EIATTR_REGCOUNT
	.align		4
.L_135:
        /*024c*/ 	.byte	0x04, 0x2f
        /*024e*/ 	.short	(.L_137 - .L_136)
	.align		4
.L_136:
        /*0250*/ 	.word	index@(_ZN2at6native29vectorized_elementwise_kernelILi8EZZZNS0_33launch_log_sigmoid_forward_kernelERNS_18TensorIteratorBaseEENKUlvE_clEvENKUlvE2_clEvEUlN3c108BFloat16EE_St5arrayIPcLm2EEEEviT0_T1_)
        /*0254*/ 	.word	0x00000020


	//----- nvinfo : EIATTR_FRAME_SIZE
	.align		4
.L_137:
        /*0258*/ 	.byte	0x04, 0x11
        /*025a*/ 	.short	(.L_139 - .L_138)
	.align		4
.L_138:
        /*025c*/ 	.word	index@(_ZN2at6native29vectorized_elementwise_kernelILi8EZZZNS0_33launch_log_sigmoid_forward_kernelERNS_18TensorIteratorBaseEENKUlvE_clEvENKUlvE2_clEvEUlN3c108BFloat16EE_St5arrayIPcLm2EEEEviT0_T1_)
        /*0260*/ 	.word	0x00000000


	//----- nvinfo : EIATTR_REGCOUNT
	.align		4
.L_139:
        /*0264*/ 	.byte	0x04, 0x2f
        /*0266*/ 	.short	(.L_141 - .L_140)
	.align		4
.L_140:
        /*0268*/ 	.word	index@(_ZN2at6native29vectorized_elementwise_kernelILi4EZZZNS0_33launch_log_sigmoid_forward_kernelERNS_18TensorIteratorBaseEENKUlvE_clEvENKUlvE2_clEvEUlN3c108BFloat16EE_St5arrayIPcLm2EEEEviT0_T1_)
        /*026c*/ 	.word	0x00000020


	//----- nvinfo : EIATTR_FRAME_SIZE
	.align		4
.L_141:
        /*0270*/ 	.byte	0x04, 0x11
        /*0272*/ 	.short	(.L_143 - .L_142)
	.align		4
.L_142:
        /*0274*/ 	.word	index@(_ZN2at6native29vectorized_elementwise_kernelILi4EZZZNS0_33launch_log_sigmoid_forward_kernelERNS_18TensorIteratorBaseEENKUlvE_clEvENKUlvE2_clEvEUlN3c108BFloat16EE_St5arrayIPcLm2EEEEviT0_T1_)
        /*0278*/ 	.word	0x00000000


	//----- nvinfo : EIATTR_REGCOUNT
	.align		4
.L_143:
        /*027c*/ 	.byte	0x04, 0x2f
        /*027e*/ 	.short	(.L_145 - .L_144)
	.align		4
.L_144:
        /*0280*/ 	.word	index@(_ZN2at6native29vectorized_elementwise_kernelILi2EZZZNS0_33launch_log_sigmoid_forward_kernelERNS_18TensorIteratorBaseEENKUlvE_clEvENKUlvE2_clEvEUlN3c108BFloat16EE_St5arrayIPcLm2EEEEviT0_T1_)
        /*0284*/ 	.word	0x00000020


	//----- nvinfo : EIATTR_FRAME_SIZE
	.align		4
.L_145:
        /*0288*/ 	.byte	0x04, 0x11
        /*028a*/ 	.short	(.L_147 - .L_146)
	.align		4
.L_146:
        /*028c*/ 	.word	index@(_ZN2at6native29vectorized_elementwise_kernelILi2EZZZNS0_33launch_log_sigmoid_forward_kernelERNS_18TensorIteratorBaseEENKUlvE_clEvENKUlvE2_clEvEUlN3c108BFloat16EE_St5arrayIPcLm2EEEEviT0_T1_)
        /*0290*/ 	.word	0x00000000


	//----- nvinfo : EIATTR_REGCOUNT
	.align		4
.L_147:
        /*0294*/ 	.byte	0x04, 0x2f
        /*0296*/ 	.short	(.L_149 - .L_148)
	.align		4
.L_148:
        /*0298*/ 	.word	index@(_ZN2at6native27unrolled_elementwise_kernelIZZZNS0_33launch_log_sigmoid_forward_kernelERNS_18TensorIteratorBaseEENKUlvE_clEvENKUlvE2_clEvEUlN3c108BFloat16EE_St5arrayIPcLm2EELi4E23TrivialOffsetCalculatorILi1EjESD_NS0_6memory15LoadWithoutCastENSE_16StoreWithoutCastEEEviT_T0_T2_T3_T4_T5_)
        /*029c*/ 	.word	0x00000016


	//----- nvinfo : EIATTR_FRAME_SIZE
	.align		4
.L_149:
        /*02a0*/ 	.byte	0x04, 0x11
        /*02a2*/ 	.short	(.L_151 - .L_150)
	.align		4
.L_150:
        /*02a4*/ 	.word	index@(_ZN2at6native27unrolled_elementwise_kernelIZZZNS0_33launch_log_sigmoid_forward_kernelERNS_18TensorIteratorBaseEENKUlvE_clEvENKUlvE2_clEvEUlN3c108BFloat16EE_St5arrayIPcLm2EELi4E23TrivialOffsetCalculatorILi1EjESD_NS0_6memory15LoadWithoutCastENSE_16StoreWithoutCastEEEviT_T0_T2_T3_T4_T5_)
        /*02a8*/ 	.word	0x00000000


	//----- nvinfo : EIATTR_REGCOUNT
	.align		4
.L_151:
        /*02ac*/ 	.byte	0x04, 0x2f
        /*02ae*/ 	.short	(.L_153 - .L_152)
	.align		4
.L_152:
        /*02b0*/ 	.word	index@(_ZN2at6native18elementwise_kernelILi128ELi4EZNS0_22gpu_kernel_impl_nocastIZZZNS0_33launch_log_sigmoid_forward_kernelERNS_18TensorIteratorBaseEENKUlvE_clEvENKUlvE2_clEvEUlN3c108BFloat16EE_EEvS4_RKT_EUliE_EEviT1_)
        /*02b4*/ 	.word	0x00000012


	//----- nvinfo : EIATTR_FRAME_SIZE
	.align		4
.L_153:
        /*02b8*/ 	.byte	0x04, 0x11
        /*02ba*/ 	.short	(.L_155 - .L_154)
	.align		4
.L_154:
        /*02bc*/ 	.word	index@(_ZN2at6native18elementwise_kernelILi128ELi4EZNS0_22gpu_kernel_impl_nocastIZZZNS0_33launch_log_sigmoid_forward_kernelERNS_18TensorIteratorBaseEENKUlvE_clEvENKUlvE2_clEvEUlN3c108BFloat16EE_EEvS4_RKT_EUliE_EEviT1_)
        /*02c0*/ 	.word	0x00000000


	//----- nvinfo : EIATTR_REGCOUNT
	.align		4
.L_155:
        /*02c4*/ 	.byte	0x04, 0x2f
        /*02c6*/ 	.short	(.L_157 - .L_156)
	.align		4
.L_156:
        /*02c8*/ 	.word	index@(_ZN2at6native27unrolled_elementwise_kernelIZZZNS0_33launch_log_sigmoid_forward_kernelERNS_18TensorIteratorBaseEENKUlvE_clEvENKUlvE2_clEvEUlN3c108BFloat16EE_St5arrayIPcLm2EELi4E23TrivialOffsetCalculatorILi1EjESD_NS0_6memory12LoadWithCastILi1EEENSE_13StoreWithCastILi1EEEEEviT_T0_T2_T3_T4_T5_)
        /*02cc*/ 	.word	0x0000001c


	//----- nvinfo : EIATTR_FRAME_SIZE
	.align		4
.L_157:
        /*02d0*/ 	.byte	0x04, 0x11
        /*02d2*/ 	.short	(.L_159 - .L_158)
	.align		4
.L_158:
        /*02d4*/ 	.word	index@(_ZN2at6native27unrolled_elementwise_kernelIZZZNS0_33launch_log_sigmoid_forward_kernelERNS_18TensorIteratorBaseEENKUlvE_clEvENKUlvE2_clEvEUlN3c108BFloat16EE_St5arrayIPcLm2EELi4E23TrivialOffsetCalculatorILi1EjESD_NS0_6memory12LoadWithCastILi1EEENSE_13StoreWithCastILi1EEEEEviT_T0_T2_T3_T4_T5_)
        /*02d8*/ 	.word	0x00000000


	//----- nvinfo : EIATTR_REGCOUNT
	.align		4
.L_159:
        /*02dc*/ 	.byte	0x04, 0x2f
        /*02de*/ 	.short	(.L_161 - .L_160)
	.align		4
.L_160:
        /*02e0*/ 	.word	index@(_ZN2at6native18elementwise_kernelILi128ELi4EZNS0_15gpu_kernel_implIZZZNS0_33launch_log_sigmoid_forward_kernelERNS_18TensorIteratorBaseEENKUlvE_clEvENKUlvE2_clEvEUlN3c108BFloat16EE_EEvS4_RKT_EUliE_EEviT1_)
        /*02e4*/ 	.word	0x0000001a


	//----- nvinfo : EIATTR_FRAME_SIZE
	.align		4
.L_161:
        /*02e8*/ 	.byte	0x04, 0x11
        /*02ea*/ 	.short	(.L_163 - .L_162)
	.align		4
.L_162:
        /*02ec*/ 	.word	index@(_ZN2at6native18elementwise_kernelILi128ELi4EZNS0_15gpu_kernel_implIZZZNS0_33launch_log_sigmoid_forward_kernelERNS_18TensorIteratorBaseEENKUlvE_clEvENKUlvE2_clEvEUlN3c108BFloat16EE_EEvS4_RKT_EUliE_EEviT1_)
        /*02f0*/ 	.word	0x00000000


	//----- nvinfo : EIATTR_REGCOUNT
	.align		4
.L_163:
        /*02f4*/ 	.byte	0x04, 0x2f
        /*02f6*/ 	.short	(.L_165 - .L_164)
	.align		4
.L_164:
        /*02f8*/ 	.word	index@(_ZN2at6native29vectorized_elementwise_kernelILi8EZZZNS0_62_GLOBAL__N__e6aa1b1b_29_ActivationLogSigmoidKernel_cu_9d16a0dc27log_sigmoid_backward_kernelERNS_14TensorIteratorEENKUlvE_clEvENKUlvE_clEvEUlddE_St5arrayIPcLm3EEEEviT0_T1_)
        /*02fc*/ 	.word	0x00000040


	//----- nvinfo : EIATTR_FRAME_SIZE
	.align		4
.L_165:
        /*0300*/ 	.byte	0x04, 0x11
        /*0302*/ 	.short	(.L_167 - .L_166)
	.align		4
.L_166:
        /*0304*/ 	.word	index@($__internal_6_$__cuda_sm20_div_rn_f64_full)
        /*0308*/ 	.word	0x00000000


	//----- nvinfo : EIATTR_FRAME_SIZE
	.align		4
.L_167:
        /*030c*/ 	.byte	0x04, 0x11
        /*030e*/ 	.short	(.L_169 - .L_168)
	.align		4
.L_168:
        /*0310*/ 	.word	index@(_ZN2at6native29vectorized_elementwise_kernelILi8EZZZNS0_62_GLOBAL__N__e6aa1b1b_29_ActivationLogSigmoidKernel_cu_9d16a0dc27log_sigmoid_backward_kernelERNS_14TensorIteratorEENKUlvE_clEvENKUlvE_clEvEUlddE_St5arrayIPcLm3EEEEviT0_T1_)
        /*0314*/ 	.word	0x00000000


	//----- nvinfo : EIATTR_REGCOUNT
	.align		4
.L_169:
        /*0318*/ 	.byte	0x04, 0x2f
        /*031a*/ 	.short	(.L_171 - .L_170)
	.align		4
.L_170:
        /*031c*/ 	.word	index@(_ZN2at6native29vectorized_elementwise_kernelILi4EZZZNS0_62_GLOBAL__N__e6aa1b1b_29_ActivationLogSigmoidKernel_cu_9d16a0dc27log_sigmoid_backward_kernelERNS_14TensorIteratorEENKUlvE_clEvENKUlvE_clEvEUlddE_St5arrayIPcLm3EEEEviT0_T1_)
        /*0320*/ 	.word	0x00000040


	//----- nvinfo : EIATTR_FRAME_SIZE
	.align		4
.L_171:
        /*0324*/ 	.byte	0x04, 0x11
        /*0326*/ 	.short	(.L_173 - .L_172)
	.align		4
.L_172:
        /*0328*/ 	.word	index@($__internal_5_$__cuda_sm20_div_rn_f64_full)
        /*032c*/ 	.word	0x00000000


	//----- nvinfo : EIATTR_FRAME_SIZE
	.align		4
.L_173:
        /*0330*/ 	.byte	0x04, 0x11
        /*0332*/ 	.short	(.L_175 - .L_174)
	.align		4
.L_174:
        /*0334*/ 	.word	index@(_ZN2at6native29vectorized_elementwise_kernelILi4EZZZNS0_62_GLOBAL__N__e6aa1b1b_29_ActivationLogSigmoidKernel_cu_9d16a0dc27log_sigmoid_backward_kernelERNS_14TensorIteratorEENKUlvE_clEvENKUlvE_clEvEUlddE_St5arrayIPcLm3EEEEviT0_T1_)
        /*0338*/ 	.word	0x00000000


	//----- nvinfo : EIATTR_REGCOUNT
	.align		4
.L_175:
        /*033c*/ 	.byte	0x04, 0x2f
        /*033e*/ 	.short	(.L_177 - .L_176)
	.align		4
.L_176:
        /*0340*/ 	.word	index@(_ZN2at6native29vectorized_elementwise_kernelILi2EZZZNS0_62_GLOBAL__N__e6aa1b1b_29_ActivationLogSigmoidKernel_cu_9d16a0dc27log_sigmoid_backward_kernelERNS_14TensorIteratorEENKUlvE_clEvENKUlvE_clEvEUlddE_St5arrayIPcLm3EEEEviT0_T1_)
        /*0344*/ 	.word	0x00000040


	//----- nvinfo : EIATTR_FRAME_SIZE
	.align		4
.L_177:
        /*0348*/ 	.byte	0x04, 0x11
        /*034a*/ 	.short	(.L_179 - .L_178)
	.align		4
.L_178:
        /*034c*/ 	.word	index@($__internal_4_$__cuda_sm20_div_rn_f64_full)
        /*0350*/ 	.word	0x00000000


	//----- nvinfo : EIATTR_FRAME_SIZE
	.align		4
.L_179:
        /*0354*/ 	.byte	0x04, 0x11
        /*0356*/ 	.short	(.L_181 - .L_180)
	.align		4
.L_180:
        /*0358*/ 	.word	index@(_ZN2at6native29vectorized_elementwise_kernelILi2EZZZNS0_62_GLOBAL__N__e6aa1b1b_29_ActivationLogSigmoidKernel_cu_9d16a0dc27log_sigmoid_backward_kernelERNS_14TensorIteratorEENKUlvE_clEvENKUlvE_clEvEUlddE_St5arrayIPcLm3EEEEviT0_T1_)
        /*035c*/ 	.word	0x00000000


	//----- nvinfo : EIATTR_REGCOUNT
	.align		4
.L_181:
        /*0360*/ 	.byte	0x04, 0x2f
        /*0362*/ 	.short	(.L_183 - .L_182)
	.align		4
.L_182:
        /*0364*/ 	.word	index@(_ZN2at6native27unrolled_elementwise_kernelIZZZNS0_62_GLOBAL__N__e6aa1b1b_29_ActivationLogSigmoidKernel_cu_9d16a0dc27log_sigmoid_backward_kernelERNS_14TensorIteratorEENKUlvE_clEvENKUlvE_clEvEUlddE_St5arrayIPcLm3EELi4E23TrivialOffsetCalculatorILi2EjESB_ILi1EjENS0_6memory15LoadWithoutCastENSE_16StoreWithoutCastEEEviT_T0_T2_T3_T4_T5_)
        /*0368*/ 	.word	0x00000026


	//----- nvinfo : EIATTR_FRAME_SIZE
	.align		4
.L_183:
        /*036c*/ 	.byte	0x04, 0x11
        /*036e*/ 	.short	(.L_185 - .L_184)
	.align		4
.L_184:
        /*0370*/ 	.word	index@($__internal_3_$__cuda_sm20_div_rn_f64_full)
        /*0374*/ 	.word	0x00000000


	//----- nvinfo : EIATTR_FRAME_SIZE
	.align		4
.L_185:
        /*0378*/ 	.byte	0x04, 0x11
        /*037a*/ 	.short	(.L_187 - .L_186)
	.align		4
.L_186:
        /*037c*/ 	.word	index@(_ZN2at6native27unrolled_elementwise_kernelIZZZNS0_62_GLOBAL__N__e6aa1b1b_29_ActivationLogSigmoidKernel_cu_9d16a0dc27log_sigmoid_backward_kernelERNS_14TensorIteratorEENKUlvE_clEvENKUlvE_clEvEUlddE_St5arrayIPcLm3EELi4E23TrivialOffsetCalculatorILi2EjESB_ILi1EjENS0_6memory15LoadWithoutCastENSE_16StoreWithoutCastEEEviT_T0_T2_T3_T4_T5_)
        /*0380*/ 	.word	0x00000000


	//----- nvinfo : EIATTR_REGCOUNT
	.align		4
.L_187:
        /*0384*/ 	.byte	0x04, 0x2f
        /*0386*/ 	.short	(.L_189 - .L_188)
	.align		4
.L_188:
        /*0388*/ 	.word	index@(_ZN2at6native18elementwise_kernelILi128ELi2EZNS0_22gpu_kernel_impl_nocastIZZZNS0_62_GLOBAL__N__e6aa1b1b_29_ActivationLogSigmoidKernel_cu_9d16a0dc27log_sigmoid_backward_kernelERNS_14TensorIteratorEENKUlvE_clEvENKUlvE_clEvEUlddE_EEvRNS_18TensorIteratorBaseERKT_EUliE_EEviT1_)
        /*038c*/ 	.word	0x0000001e


	//----- nvinfo : EIATTR_FRAME_SIZE
	.align		4
.L_189:
        /*0390*/ 	.byte	0x04, 0x11
        /*0392*/ 	.short	(.L_191 - .L_190)
	.align		4
.L_190:
        /*0394*/ 	.word	index@($__internal_2_$__cuda_sm20_div_rn_f64_full)
        /*0398*/ 	.word	0x00000000


	//----- nvinfo : EIATTR_FRAME_SIZE
	.align		4
.L_191:
        /*039c*/ 	.byte	0x04, 0x11
        /*039e*/ 	.short	(.L_193 - .L_192)
	.align		4
.L_192:
        /*03a0*/ 	.word	index@(_ZN2at6native18elementwise_kernelILi128ELi2EZNS0_22gpu_kernel_impl_nocastIZZZNS0_62_GLOBAL__N__e6aa1b1b_29_ActivationLogSigmoidKernel_cu_9d16a0dc27log_sigmoid_backward_kernelERNS_14TensorIteratorEENKUlvE_clEvENKUlvE_clEvEUlddE_EEvRNS_18TensorIteratorBaseERKT_EUliE_EEviT1_)
        /*03a4*/ 	.word	0x00000000


	//----- nvinfo : EIATTR_REGCOUNT
	.align		4
.L_193:
        /*03a8*/ 	.byte	0x04, 0x2f
        /*03aa*/ 	.short	(.L_195 - .L_194)
	.align		4
.L_194:
        /*03ac*/ 	.word	index@(_ZN2at6native27unrolled_elementwise_kernelIZZZNS0_62_GLOBAL__N__e6aa1b1b_29_ActivationLogSigmoidKernel_cu_9d16a0dc27log_sigmoid_backward_kernelERNS_14TensorIteratorEENKUlvE_clEvENKUlvE_clEvEUlddE_St5arrayIPcLm3EELi4E23TrivialOffsetCalculatorILi2EjESB_ILi1EjENS0_6memory12LoadWithCastILi2EEENSE_13StoreWithCastILi1EEEEEviT_T0_T2_T3_T4_T5_)
        /*03b0*/ 	.word	0x00000028


	//----- nvinfo : EIATTR_FRAME_SIZE
	.align		4
.L_195:
        /*03b4*/ 	.byte	0x04, 0x11
        /*03b6*/ 	.short	(.L_197 - .L_196)
	.align		4
.L_196:
        /*03b8*/ 	.word	index@($__internal_1_$__cuda_sm20_div_rn_f64_full)
        /*03bc*/ 	.word	0x00000000


	//----- nvinfo : EIATTR_FRAME_SIZE
	.align		4
.L_197:
        /*03c0*/ 	.byte	0x04, 0x11
        /*03c2*/ 	.short	(.L_199 - .L_198)
	.align		4
.L_198:
        /*03c4*/ 	.word	index@(_ZN2at6native27unrolled_elementwise_kernelIZZZNS0_62_GLOBAL__N__e6aa1b1b_29_ActivationLogSigmoidKernel_cu_9d16a0dc27log_sigmoid_backward_kernelERNS_14TensorIteratorEENKUlvE_clEvENKUlvE_clEvEUlddE_St5arrayIPcLm3EELi4E23TrivialOffsetCalculatorILi2EjESB_ILi1EjENS0_6memory12LoadWithCastILi2EEENSE_13StoreWithCastILi1EEEEEviT_T0_T2_T3_T4_T5_)
        /*03c8*/ 	.word	0x00000000


	//----- nvinfo : EIATTR_REGCOUNT
	.align		4
.L_199:
        /*03cc*/ 	.byte	0x04, 0x2f
        /*03ce*/ 	.short	(.L_201 - .L_200)
	.align		4
.L_200:
        /*03d0*/ 	.word	index@(_ZN2at6native18elementwise_kernelILi128ELi4EZNS0_15gpu_kernel_implIZZZNS0_62_GLOBAL__N__e6aa1b1b_29_ActivationLogSigmoidKernel_cu_9d16a0dc27log_sigmoid_backward_kernelERNS_14TensorIteratorEENKUlvE_clEvENKUlvE_clEvEUlddE_EEvRNS_18TensorIteratorBaseERKT_EUliE_EEviT1_)
        /*03d4*/ 	.word	0x00000022


	//----- nvinfo : EIATTR_FRAME_SIZE
	.align		4
.L_201:
        /*03d8*/ 	.byte	0x04, 0x11
        /*03da*/ 	.short	(.L_203 - .L_202)
	.align		4
.L_202:
        /*03dc*/ 	.word	index@($__internal_0_$__cuda_sm20_div_rn_f64_full)
        /*03e0*/ 	.word	0x00000000


	//----- nvinfo : EIATTR_FRAME_SIZE
	.align		4
.L_203:
        /*03e4*/ 	.byte	0x04, 0x11
        /*03e6*/ 	.short	(.L_205 - .L_204)
	.align		4
.L_204:
        /*03e8*/ 	.word	index@(_ZN2at6native18elementwise_kernelILi128ELi4EZNS0_15gpu_kernel_implIZZZNS0_62_GLOBAL__N__e6aa1b1b_29_ActivationLogSigmoidKernel_cu_9d16a0dc27log_sigmoid_backward_kernelERNS_14TensorIteratorEENKUlvE_clEvENKUlvE_clEvEUlddE_EEvRNS_18TensorIteratorBaseERKT_EUliE_EEviT1_)
        /*03ec*/ 	.word	0x00000000


	//----- nvinfo : EIATTR_REGCOUNT
	.align		4
.L_205:
        /*03f0*/ 	.byte	0x04, 0x2f
        /*03f2*/ 	.short	(.L_207 - .L_206)
	.align		4
.L_206:
        /*03f4*/ 	.word	index@(_ZN2at6native29vectorized_elementwise_kernelILi8EZZZNS0_62_GLOBAL__N__e6aa1b1b_29_ActivationLogSigmoidKernel_cu_9d16a0dc27log_sigmoid_backward_kernelERNS_14TensorIteratorEENKUlvE_clEvENKUlvE0_clEvEUlffE_St5arrayIPcLm3EEEEviT0_T1_)
        /*03f8*/ 	.word	0x00000020


	//----- nvinfo : EIATTR_FRAME_SIZE
	.align		4
.L_207:
        /*03fc*/ 	.byte	0x04, 0x11
        /*03fe*/ 	.short	(.L_209 - .L_208)
	.align		4
.L_208:
        /*0400*/ 	.word	index@(_ZN2at6native29vectorized_elementwise_kernelILi8EZZZNS0_62_GLOBAL__N__e6aa1b1b_29_ActivationLogSigmoidKernel_cu_9d16a0dc27log_sigmoid_backward_kernelERNS_14TensorIteratorEENKUlvE_clEvENKUlvE0_clEvEUlffE_St5arrayIPcLm3EEEEviT0_T1_)
        /*0404*/ 	.word	0x00000000


	//----- nvinfo : EIATTR_REGCOUNT
	.align		4
.L_209:
        /*0408*/ 	.byte	0x04, 0x2f
        /*040a*/ 	.short	(.L_211 - .L_210)
	.align		4
.L_210:
        /*040c*/ 	.word	index@(_ZN2at6native29vectorized_elementwise_kernelILi4EZZZNS0_62_GLOBAL__N__e6aa1b1b_29_ActivationLogSigmoidKernel_cu_9d16a0dc27log_sigmoid_backward_kernelERNS_14TensorIteratorEENKUlvE_clEvENKUlvE0_clEvEUlffE_St5arrayIPcLm3EEEEviT0_T1_)
        /*0410*/ 	.word	0x00000020


	//----- nvinfo : EIATTR_FRAME_SIZE
	.align		4
.L_211:
        /*0414*/ 	.byte	0x04, 0x11
        /*0416*/ 	.short	(.L_213 - .L_212)
	.align		4
.L_212:
        /*0418*/ 	.word	index@(_ZN2at6native29vectorized_elementwise_kernelILi4EZZZNS0_62_GLOBAL__N__e6aa1b1b_29_ActivationLogSigmoidKernel_cu_9d16a0dc27log_sigmoid_backward_kernelERNS_14TensorIteratorEENKUlvE_clEvENKUlvE0_clEvEUlffE_St5arrayIPcLm3EEEEviT0_T1_)
        /*041c*/ 	.word	0x00000000


	//----- nvinfo : EIATTR_REGCOUNT
	.align		4
.L_213:
        /*0420*/ 	.byte	0x04, 0x2f
        /*0422*/ 	.short	(.L_215 - .L_214)
	.align		4
.L_214:
        /*0424*/ 	.word	index@(_ZN2at6native29vectorized_elementwise_kernelILi2EZZZNS0_62_GLOBAL__N__e6aa1b1b_29_ActivationLogSigmoidKernel_cu_9d16a0dc27log_sigmoid_backward_kernelERNS_14TensorIteratorEENKUlvE_clEvENKUlvE0_clEvEUlffE_St5arrayIPcLm3EEEEviT0_T1_)
        /*0428*/ 	.word	0x00000020


	//----- nvinfo : EIATTR_FRAME_SIZE
	.align		4
.L_215:
        /*042c*/ 	.byte	0x04, 0x11
        /*042e*/ 	.short	(.L_217 - .L_216)
	.align		4
.L_216:
        /*0430*/ 	.word	index@(_ZN2at6native29vectorized_elementwise_kernelILi2EZZZNS0_62_GLOBAL__N__e6aa1b1b_29_ActivationLogSigmoidKernel_cu_9d16a0dc27log_sigmoid_backward_kernelERNS_14TensorIteratorEENKUlvE_clEvENKUlvE0_clEvEUlffE_St5arrayIPcLm3EEEEviT0_T1_)
        /*0434*/ 	.word	0x00000000


	//----- nvinfo : EIATTR_REGCOUNT
	.align		4
.L_217:
        /*0438*/ 	.byte	0x04, 0x2f
        /*043a*/ 	.short	(.L_219 - .L_218)
	.align		4
.L_218:
        /*043c*/ 	.word	index@(_ZN2at6native27unrolled_elementwise_kernelIZZZNS0_62_GLOBAL__N__e6aa1b1b_29_ActivationLogSigmoidKernel_cu_9d16a0dc27log_sigmoid_backward_kernelERNS_14TensorIteratorEENKUlvE_clEvENKUlvE0_clEvEUlffE_St5arrayIPcLm3EELi4E23TrivialOffsetCalculatorILi2EjESB_ILi1EjENS0_6memory15LoadWithoutCastENSE_16StoreWithoutCastEEEviT_T0_T2_T3_T4_T5_)
        /*0440*/ 	.word	0x0000001c


	//----- nvinfo : EIATTR_FRAME_SIZE
	.align		4
.L_219:
        /*0444*/ 	.byte	0x04, 0x11
        /*0446*/ 	.short	(.L_221 - .L_220)
	.align		4
.L_220:
        /*0448*/ 	.word	index@(_ZN2at6native27unrolled_elementwise_kernelIZZZNS0_62_GLOBAL__N__e6aa1b1b_29_ActivationLogSigmoidKernel_cu_9d16a0dc27log_sigmoid_backward_kernelERNS_14TensorIteratorEENKUlvE_clEvENKUlvE0_clEvEUlffE_St5arrayIPcLm3EELi4E23TrivialOffsetCalculatorILi2EjESB_ILi1EjENS0_6memory15LoadWithoutCastENSE_16StoreWithoutCastEEEviT_T0_T2_T3_T4_T5_)
        /*044c*/ 	.word	0x00000000


	//----- nvinfo : EIATTR_REGCOUNT
	.align		4
.L_221:
        /*0450*/ 	.byte	0x04, 0x2f
        /*0452*/ 	.short	(.L_223 - .L_222)
	.align		4
.L_222:
        /*0454*/ 	.word	index@(_ZN2at6native18elementwise_kernelILi128ELi2EZNS0_22gpu_kernel_impl_nocastIZZZNS0_62_GLOBAL__N__e6aa1b1b_29_ActivationLogSigmoidKernel_cu_9d16a0dc27log_sigmoid_backward_kernelERNS_14TensorIteratorEENKUlvE_clEvENKUlvE0_clEvEUlffE_EEvRNS_18TensorIteratorBaseERKT_EUliE_EEviT1_)
        /*0458*/ 	.word	0x00000012


	//----- nvinfo : EIATTR_FRAME_SIZE
	.align		4
.L_223:
        /*045c*/ 	.byte	0x04, 0x11
        /*045e*/ 	.short	(.L_225 - .L_224)
	.align		4
.L_224:
        /*0460*/ 	.word	index@(_ZN2at6native18elementwise_kernelILi128ELi2EZNS0_22gpu_kernel_impl_nocastIZZZNS0_62_GLOBAL__N__e6aa1b1b_29_ActivationLogSigmoidKernel_cu_9d16a0dc27log_sigmoid_backward_kernelERNS_14TensorIteratorEENKUlvE_clEvENKUlvE0_clEvEUlffE_EEvRNS_18TensorIteratorBaseERKT_EUliE_EEviT1_)
        /*0464*/ 	.word	0x00000000


	//----- nvinfo : EIATTR_REGCOUNT
	.align		4
.L_225:
        /*0468*/ 	.byte	0x04, 0x2f
        /*046a*/ 	.short	(.L_227 - .L_226)
	.align		4
.L_226:
        /*046c*/ 	.word	index@(_ZN2at6native27unrolled_elementwise_kernelIZZZNS0_62_GLOBAL__N__e6aa1b1b_29_ActivationLogSigmoidKernel_cu_9d16a0dc27log_sigmoid_backward_kernelERNS_14TensorIteratorEENKUlvE_clEvENKUlvE0_clEvEUlffE_St5arrayIPcLm3EELi4E23TrivialOffsetCalculatorILi2EjESB_ILi1EjENS0_6memory12LoadWithCastILi2EEENSE_13StoreWithCastILi1EEEEEviT_T0_T2_T3_T4_T5_)
        /*0470*/ 	.word	0x00000020


	//----- nvinfo : EIATTR_FRAME_SIZE
	.align		4
.L_227:
        /*0474*/ 	.byte	0x04, 0x11
        /*0476*/ 	.short	(.L_229 - .L_228)
	.align		4
.L_228:
        /*0478*/ 	.word	index@(_ZN2at6native27unrolled_elementwise_kernelIZZZNS0_62_GLOBAL__N__e6aa1b1b_29_ActivationLogSigmoidKernel_cu_9d16a0dc27log_sigmoid_backward_kernelERNS_14TensorIteratorEENKUlvE_clEvENKUlvE0_clEvEUlffE_St5arrayIPcLm3EELi4E23TrivialOffsetCalculatorILi2EjESB_ILi1EjENS0_6memory12LoadWithCastILi2EEENSE_13StoreWithCastILi1EEEEEviT_T0_T2_T3_T4_T5_)
        /*047c*/ 	.word	0x00000000


	//----- nvinfo : EIATTR_REGCOUNT
	.align		4
.L_229:
        /*0480*/ 	.byte	0x04, 0x2f
        /*0482*/ 	.short	(.L_231 - .L_230)
	.align		4
.L_230:
        /*0484*/ 	.word	index@(_ZN2at6native18elementwise_kernelILi128ELi4EZNS0_15gpu_kernel_implIZZZNS0_62_GLOBAL__N__e6aa1b1b_29_ActivationLogSigmoidKernel_cu_9d16a0dc27log_sigmoid_backward_kernelERNS_14TensorIteratorEENKUlvE_clEvENKUlvE0_clEvEUlffE_EEvRNS_18TensorIteratorBaseERKT_EUliE_EEviT1_)
        /*0488*/ 	.word	0x0000001a


	//----- nvinfo : EIATTR_FRAME_SIZE
	.align		4
.L_231:
        /*048c*/ 	.byte	0x04, 0x11
        /*048e*/ 	.short	(.L_233 - .L_232)
	.align		4
.L_232:
        /*0490*/ 	.word	index@(_ZN2at6native18elementwise_kernelILi128ELi4EZNS0_15gpu_kernel_implIZZZNS0_62_GLOBAL__N__e6aa1b1b_29_ActivationLogSigmoidKernel_cu_9d16a0dc27log_sigmoid_backward_kernelERNS_14TensorIteratorEENKUlvE_clEvENKUlvE0_clEvEUlffE_EEvRNS_18TensorIteratorBaseERKT_EUliE_EEviT1_)
        /*0494*/ 	.word	0x00000000


	//----- nvinfo : EIATTR_REGCOUNT
	.align		4
.L_233:
        /*0498*/ 	.byte	0x04, 0x2f
        /*049a*/ 	.short	(.L_235 - .L_234)
	.align		4
.L_234:
        /*049c*/ 	.word	index@(_ZN2at6native29vectorized_elementwise_kernelILi8EZZZNS0_62_GLOBAL__N__e6aa1b1b_29_ActivationLogSigmoidKernel_cu_9d16a0dc27log_sigmoid_backward_kernelERNS_14TensorIteratorEENKUlvE_clEvENKUlvE1_clEvEUlN3c104HalfES8_E_St5arrayIPcLm3EEEEviT0_T1_)
        /*04a0*/ 	.word	0x0000001e


	//----- nvinfo : EIATTR_FRAME_SIZE
	.align		4
.L_235:
        /*04a4*/ 	.byte	0x04, 0x11
        /*04a6*/ 	.short	(.L_237 - .L_236)
	.align		4
.L_236:
        /*04a8*/ 	.word	index@(_ZN2at6native29vectorized_elementwise_kernelILi8EZZZNS0_62_GLOBAL__N__e6aa1b1b_29_ActivationLogSigmoidKernel_cu_9d16a0dc27log_sigmoid_backward_kernelERNS_14TensorIteratorEENKUlvE_clEvENKUlvE1_clEvEUlN3c104HalfES8_E_St5arrayIPcLm3EEEEviT0_T1_)
        /*04ac*/ 	.word	0x00000000


	//----- nvinfo : EIATTR_REGCOUNT
	.align		4
.L_237:
        /*04b0*/ 	.byte	0x04, 0x2f
        /*04b2*/ 	.short	(.L_239 - .L_238)
	.align		4
.L_238:
        /*04b4*/ 	.word	index@(_ZN2at6native29vectorized_elementwise_kernelILi4EZZZNS0_62_GLOBAL__N__e6aa1b1b_29_ActivationLogSigmoidKernel_cu_9d16a0dc27log_sigmoid_backward_kernelERNS_14TensorIteratorEENKUlvE_clEvENKUlvE1_clEvEUlN3c104HalfES8_E_St5arrayIPcLm3EEEEviT0_T1_)
        /*04b8*/ 	.word	0x0000001f


	//----- nvinfo : EIATTR_FRAME_SIZE
	.align		4
.L_239:
        /*04bc*/ 	.byte	0x04, 0x11
        /*04be*/ 	.short	(.L_241 - .L_240)
	.align		4
.L_240:
        /*04c0*/ 	.word	index@(_ZN2at6native29vectorized_elementwise_kernelILi4EZZZNS0_62_GLOBAL__N__e6aa1b1b_29_ActivationLogSigmoidKernel_cu_9d16a0dc27log_sigmoid_backward_kernelERNS_14TensorIteratorEENKUlvE_clEvENKUlvE1_clEvEUlN3c104HalfES8_E_St5arrayIPcLm3EEEEviT0_T1_)
        /*04c4*/ 	.word	0x00000000


	//----- nvinfo : EIATTR_REGCOUNT
	.align		4
.L_241:
        /*04c8*/ 	.byte	0x04, 0x2f
        /*04ca*/ 	.short	(.L_243 - .L_242)
	.align		4
.L_242:
        /*04cc*/ 	.word	index@(_ZN2at6native29vectorized_elementwise_kernelILi2EZZZNS0_62_GLOBAL__N__e6aa1b1b_29_ActivationLogSigmoidKernel_cu_9d16a0dc27log_sigmoid_backward_kernelERNS_14TensorIteratorEENKUlvE_clEvENKUlvE1_clEvEUlN3c104HalfES8_E_St5arrayIPcLm3EEEEviT0_T1_)
        /*04d0*/ 	.word	0x00000020


	//----- nvinfo : EIATTR_FRAME_SIZE
	.align		4
.L_243:
        /*04d4*/ 	.byte	0x04, 0x11
        /*04d6*/ 	.short	(.L_245 - .L_244)
	.align		4
.L_244:
        /*04d8*/ 	.word	index@(_ZN2at6native29vectorized_elementwise_kernelILi2EZZZNS0_62_GLOBAL__N__e6aa1b1b_29_ActivationLogSigmoidKernel_cu_9d16a0dc27log_sigmoid_backward_kernelERNS_14TensorIteratorEENKUlvE_clEvENKUlvE1_clEvEUlN3c104HalfES8_E_St5arrayIPcLm3EEEEviT0_T1_)
        /*04dc*/ 	.word	0x00000000


	//----- nvinfo : EIATTR_REGCOUNT
	.align		4
.L_245:
        /*04e0*/ 	.byte	0x04, 0x2f
        /*04e2*/ 	.short	(.L_247 - .L_246)
	.align		4
.L_246:
        /*04e4*/ 	.word	index@(_ZN2at6native27unrolled_elementwise_kernelIZZZNS0_62_GLOBAL__N__e6aa1b1b_29_ActivationLogSigmoidKernel_cu_9d16a0dc27log_sigmoid_backward_kernelERNS_14TensorIteratorEENKUlvE_clEvENKUlvE1_clEvEUlN3c104HalfES8_E_St5arrayIPcLm3EELi4E23TrivialOffsetCalculatorILi2EjESD_ILi1EjENS0_6memory15LoadWithoutCastENSG_16StoreWithoutCastEEEviT_T0_T2_T3_T4_T5_)
        /*04e8*/ 	.word	0x0000001c


	//----- nvinfo : EIATTR_FRAME_SIZE
	.align		4
.L_247:
        /*04ec*/ 	.byte	0x04, 0x11
        /*04ee*/ 	.short	(.L_249 - .L_248)
	.align		4
.L_248:
        /*04f0*/ 	.word	index@(_ZN2at6native27unrolled_elementwise_kernelIZZZNS0_62_GLOBAL__N__e6aa1b1b_29_ActivationLogSigmoidKernel_cu_9d16a0dc27log_sigmoid_backward_kernelERNS_14TensorIteratorEENKUlvE_clEvENKUlvE1_clEvEUlN3c104HalfES8_E_St5arrayIPcLm3EELi4E23TrivialOffsetCalculatorILi2EjESD_ILi1EjENS0_6memory15LoadWithoutCastENSG_16StoreWithoutCastEEEviT_T0_T2_T3_T4_T5_)
        /*04f4*/ 	.word	0x00000000


	//----- nvinfo : EIATTR_REGCOUNT
	.align		4
.L_249:
        /*04f8*/ 	.byte	0x04, 0x2f
        /*04fa*/ 	.short	(.L_251 - .L_250)
	.align		4
.L_250:
        /*04fc*/ 	.word	index@(_ZN2at6native18elementwise_kernelILi128ELi4EZNS0_22gpu_kernel_impl_nocastIZZZNS0_62_GLOBAL__N__e6aa1b1b_29_ActivationLogSigmoidKernel_cu_9d16a0dc27log_sigmoid_backward_kernelERNS_14TensorIteratorEENKUlvE_clEvENKUlvE1_clEvEUlN3c104HalfES9_E_EEvRNS_18TensorIteratorBaseERKT_EUliE_EEviT1_)
        /*0500*/ 	.word	0x00000012


	//----- nvinfo : EIATTR_FRAME_SIZE
	.align		4
.L_251:
        /*0504*/ 	.byte	0x04, 0x11
        /*0506*/ 	.short	(.L_253 - .L_252)
	.align		4
.L_252:
        /*0508*/ 	.word	index@(_ZN2at6native18elementwise_kernelILi128ELi4EZNS0_22gpu_kernel_impl_nocastIZZZNS0_62_GLOBAL__N__e6aa1b1b_29_ActivationLogSigmoidKernel_cu_9d16a0dc27log_sigmoid_backward_kernelERNS_14TensorIteratorEENKUlvE_clEvENKUlvE1_clEvEUlN3c104HalfES9_E_EEvRNS_18TensorIteratorBaseERKT_EUliE_EEviT1_)
        /*050c*/ 	.word	0x00000000


	//----- nvinfo : EIATTR_REGCOUNT
	.align		4
.L_253:
        /*0510*/ 	.byte	0x04, 0x2f
        /*0512*/ 	.short	(.L_255 - .L_254)
	.align		4
.L_254:
        /*0514*/ 	.word	index@(_ZN2at6native27unrolled_elementwise_kernelIZZZNS0_62_GLOBAL__N__e6aa1b1b_29_ActivationLogSigmoidKernel_cu_9d16a0dc27log_sigmoid_backward_kernelERNS_14TensorIteratorEENKUlvE_clEvENKUlvE1_clEvEUlN3c104HalfES8_E_St5arrayIPcLm3EELi4E23TrivialOffsetCalculatorILi2EjESD_ILi1EjENS0_6memory12LoadWithCastILi2EEENSG_13StoreWithCastILi1EEEEEviT_T0_T2_T3_T4_T5_)
        /*0518*/ 	.word	0x0000001f


	//----- nvinfo : EIATTR_FRAME_SIZE
	.align		4
.L_255:
        /*051c*/ 	.byte	0x04, 0x11
        /*051e*/ 	.short	(.L_257 - .L_256)
	.align		4
.L_256:
        /*0520*/ 	.word	index@(_ZN2at6native27unrolled_elementwise_kernelIZZZNS0_62_GLOBAL__N__e6aa1b1b_29_ActivationLogSigmoidKernel_cu_9d16a0dc27log_sigmoid_backward_kernelERNS_14TensorIteratorEENKUlvE_clEvENKUlvE1_clEvEUlN3c104HalfES8_E_St5arrayIPcLm3EELi4E23TrivialOffsetCalculatorILi2EjESD_ILi1EjENS0_6memory12LoadWithCastILi2EEENSG_13StoreWithCastILi1EEEEEviT_T0_T2_T3_T4_T5_)
        /*0524*/ 	.word	0x00000000


	//----- nvinfo : EIATTR_REGCOUNT
	.align		4
.L_257:
        /*0528*/ 	.byte	0x04, 0x2f
        /*052a*/ 	.short	(.L_259 - .L_258)
	.align		4
.L_258:
        /*052c*/ 	.word	index@(_ZN2at6native18elementwise_kernelILi128ELi4EZNS0_15gpu_kernel_implIZZZNS0_62_GLOBAL__N__e6aa1b1b_29_ActivationLogSigmoidKernel_cu_9d16a0dc27log_sigmoid_backward_kernelERNS_14TensorIteratorEENKUlvE_clEvENKUlvE1_clEvEUlN3c104HalfES9_E_EEvRNS_18TensorIteratorBaseERKT_EUliE_EEviT1_)
        /*0530*/ 	.word	0x0000001a


	//----- nvinfo : EIATTR_FRAME_SIZE
	.align		4
.L_259:
        /*0534*/ 	.byte	0x04, 0x11
        /*0536*/ 	.short	(.L_261 - .L_260)
	.align		4
.L_260:
        /*0538*/ 	.word	index@(_ZN2at6native18elementwise_kernelILi128ELi4EZNS0_15gpu_kernel_implIZZZNS0_62_GLOBAL__N__e6aa1b1b_29_ActivationLogSigmoidKernel_cu_9d16a0dc27log_sigmoid_backward_kernelERNS_14TensorIteratorEENKUlvE_clEvENKUlvE1_clEvEUlN3c104HalfES9_E_EEvRNS_18TensorIteratorBaseERKT_EUliE_EEviT1_)
        /*053c*/ 	.word	0x00000000


	//----- nvinfo : EIATTR_REGCOUNT
	.align		4
.L_261:
        /*0540*/ 	.byte	0x04, 0x2f
        /*0542*/ 	.short	(.L_263 - .L_262)
	.align		4
.L_262:
        /*0544*/ 	.word	index@(_ZN2at6native29vectorized_elementwise_kernelILi8EZZZNS0_62_GLOBAL__N__e6aa1b1b_29_ActivationLogSigmoidKernel_cu_9d16a0dc27log_sigmoid_backward_kernelERNS_14TensorIteratorEENKUlvE_clEvENKUlvE2_clEvEUlN3c108BFloat16ES8_E_St5arrayIPcLm3EEEEviT0_T1_)
        /*0548*/ 	.word	0x0000001e


	//----- nvinfo : EIATTR_FRAME_SIZE
	.align		4
.L_263:
        /*054c*/ 	.byte	0x04, 0x11
        /*054e*/ 	.short	(.L_265 - .L_264)
	.align		4
.L_264:
        /*0550*/ 	.word	index@(_ZN2at6native29vectorized_elementwise_kernelILi8EZZZNS0_62_GLOBAL__N__e6aa1b1b_29_ActivationLogSigmoidKernel_cu_9d16a0dc27log_sigmoid_backward_kernelERNS_14TensorIteratorEENKUlvE_clEvENKUlvE2_clEvEUlN3c108BFloat16ES8_E_St5arrayIPcLm3EEEEviT0_T1_)
        /*0554*/ 	.word	0x00000000


	//----- nvinfo : EIATTR_REGCOUNT
	.align		4
.L_265:
        /*0558*/ 	.byte	0x04, 0x2f
        /*055a*/ 	.short	(.L_267 - .L_266)
	.align		4
.L_266:
        /*055c*/ 	.word	index@(_ZN2at6native29vectorized_elementwise_kernelILi4EZZZNS0_62_GLOBAL__N__e6aa1b1b_29_ActivationLogSigmoidKernel_cu_9d16a0dc27log_sigmoid_backward_kernelERNS_14TensorIteratorEENKUlvE_clEvENKUlvE2_clEvEUlN3c108BFloat16ES8_E_St5arrayIPcLm3EEEEviT0_T1_)
        /*0560*/ 	.word	0x0000001e


	//----- nvinfo : EIATTR_FRAME_SIZE
	.align		4
.L_267:
        /*0564*/ 	.byte	0x04, 0x11
        /*0566*/ 	.short	(.L_269 - .L_268)
	.align		4
.L_268:
        /*0568*/ 	.word	index@(_ZN2at6native29vectorized_elementwise_kernelILi4EZZZNS0_62_GLOBAL__N__e6aa1b1b_29_ActivationLogSigmoidKernel_cu_9d16a0dc27log_sigmoid_backward_kernelERNS_14TensorIteratorEENKUlvE_clEvENKUlvE2_clEvEUlN3c108BFloat16ES8_E_St5arrayIPcLm3EEEEviT0_T1_)
        /*056c*/ 	.word	0x00000000


	//----- nvinfo : EIATTR_REGCOUNT
	.align		4
.L_269:
        /*0570*/ 	.byte	0x04, 0x2f
        /*0572*/ 	.short	(.L_271 - .L_270)
	.align		4
.L_270:
        /*0574*/ 	.word	index@(_ZN2at6native29vectorized_elementwise_kernelILi2EZZZNS0_62_GLOBAL__N__e6aa1b1b_29_ActivationLogSigmoidKernel_cu_9d16a0dc27log_sigmoid_backward_kernelERNS_14TensorIteratorEENKUlvE_clEvENKUlvE2_clEvEUlN3c108BFloat16ES8_E_St5arrayIPcLm3EEEEviT0_T1_)
        /*0578*/ 	.word	0x0000001e


	//----- nvinfo : EIATTR_FRAME_SIZE
	.align		4
.L_271:
        /*057c*/ 	.byte	0x04, 0x11
        /*057e*/ 	.short	(.L_273 - .L_272)
	.align		4
.L_272:
        /*0580*/ 	.word	index@(_ZN2at6native29vectorized_elementwise_kernelILi2EZZZNS0_62_GLOBAL__N__e6aa1b1b_29_ActivationLogSigmoidKernel_cu_9d16a0dc27log_sigmoid_backward_kernelERNS_14TensorIteratorEENKUlvE_clEvENKUlvE2_clEvEUlN3c108BFloat16ES8_E_St5arrayIPcLm3EEEEviT0_T1_)
        /*0584*/ 	.word	0x00000000


	//----- nvinfo : EIATTR_REGCOUNT
	.align		4
.L_273:
        /*0588*/ 	.byte	0x04, 0x2f
        /*058a*/ 	.short	(.L_275 - .L_274)
	.align		4
.L_274:
        /*058c*/ 	.word	index@(_ZN2at6native27unrolled_elementwise_kernelIZZZNS0_62_GLOBAL__N__e6aa1b1b_29_ActivationLogSigmoidKernel_cu_9d16a0dc27log_sigmoid_backward_kernelERNS_14TensorIteratorEENKUlvE_clEvENKUlvE2_clEvEUlN3c108BFloat16ES8_E_St5arrayIPcLm3EELi4E23TrivialOffsetCalculatorILi2EjESD_ILi1EjENS0_6memory15LoadWithoutCastENSG_16StoreWithoutCastEEEviT_T0_T2_T3_T4_T5_)
        /*0590*/ 	.word	0x0000001c


	//----- nvinfo : EIATTR_FRAME_SIZE
	.align		4
.L_275:
        /*0594*/ 	.byte	0x04, 0x11
        /*0596*/ 	.short	(.L_277 - .L_276)
	.align		4
.L_276:
        /*0598*/ 	.word	index@(_ZN2at6native27unrolled_elementwise_kernelIZZZNS0_62_GLOBAL__N__e6aa1b1b_29_ActivationLogSigmoidKernel_cu_9d16a0dc27log_sigmoid_backward_kernelERNS_14TensorIteratorEENKUlvE_clEvENKUlvE2_clEvEUlN3c108BFloat16ES8_E_St5arrayIPcLm3EELi4E23TrivialOffsetCalculatorILi2EjESD_ILi1EjENS0_6memory15LoadWithoutCastENSG_16StoreWithoutCastEEEviT_T0_T2_T3_T4_T5_)
        /*059c*/ 	.word	0x00000000


	//----- nvinfo : EIATTR_REGCOUNT
	.align		4
.L_277:
        /*05a0*/ 	.byte	0x04, 0x2f
        /*05a2*/ 	.short	(.L_279 - .L_278)
	.align		4
.L_278:
        /*05a4*/ 	.word	index@(_ZN2at6native18elementwise_kernelILi128ELi4EZNS0_22gpu_kernel_impl_nocastIZZZNS0_62_GLOBAL__N__e6aa1b1b_29_ActivationLogSigmoidKernel_cu_9d16a0dc27log_sigmoid_backward_kernelERNS_14TensorIteratorEENKUlvE_clEvENKUlvE2_clEvEUlN3c108BFloat16ES9_E_EEvRNS_18TensorIteratorBaseERKT_EUliE_EEviT1_)
        /*05a8*/ 	.word	0x00000012


	//----- nvinfo : EIATTR_FRAME_SIZE
	.align		4
.L_279:
        /*05ac*/ 	.byte	0x04, 0x11
        /*05ae*/ 	.short	(.L_281 - .L_280)
	.align		4
.L_280:
        /*05b0*/ 	.word	index@(_ZN2at6native18elementwise_kernelILi128ELi4EZNS0_22gpu_kernel_impl_nocastIZZZNS0_62_GLOBAL__N__e6aa1b1b_29_ActivationLogSigmoidKernel_cu_9d16a0dc27log_sigmoid_backward_kernelERNS_14TensorIteratorEENKUlvE_clEvENKUlvE2_clEvEUlN3c108BFloat16ES9_E_EEvRNS_18TensorIteratorBaseERKT_EUliE_EEviT1_)
        /*05b4*/ 	.word	0x00000000


	//----- nvinfo : EIATTR_REGCOUNT
	.align		4
.L_281:
        /*05b8*/ 	.byte	0x04, 0x2f
        /*05ba*/ 	.short	(.L_283 - .L_282)
	.align		4
.L_282:
        /*05bc*/ 	.word	index@(_ZN2at6native27unrolled_elementwise_kernelIZZZNS0_62_GLOBAL__N__e6aa1b1b_29_ActivationLogSigmoidKernel_cu_9d16a0dc27log_sigmoid_backward_kernelERNS_14TensorIteratorEENKUlvE_clEvENKUlvE2_clEvEUlN3c108BFloat16ES8_E_St5arrayIPcLm3EELi4E23TrivialOffsetCalculatorILi2EjESD_ILi1EjENS0_6memory12LoadWithCastILi2EEENSG_13StoreWithCastILi1EEEEEviT_T0_T2_T3_T4_T5_)
        /*05c0*/ 	.word	0x0000001f


	//----- nvinfo : EIATTR_FRAME_SIZE
	.align		4
.L_283:
        /*05c4*/ 	.byte	0x04, 0x11
        /*05c6*/ 	.short	(.L_285 - .L_284)
	.align		4
.L_284:
        /*05c8*/ 	.word	index@(_ZN2at6native27unrolled_elementwise_kernelIZZZNS0_62_GLOBAL__N__e6aa1b1b_29_ActivationLogSigmoidKernel_cu_9d16a0dc27log_sigmoid_backward_kernelERNS_14TensorIteratorEENKUlvE_clEvENKUlvE2_clEvEUlN3c108BFloat16ES8_E_St5arrayIPcLm3EELi4E23TrivialOffsetCalculatorILi2EjESD_ILi1EjENS0_6memory12LoadWithCastILi2EEENSG_13StoreWithCastILi1EEEEEviT_T0_T2_T3_T4_T5_)
        /*05cc*/ 	.word	0x00000000


	//----- nvinfo : EIATTR_REGCOUNT
	.align		4
.L_285:
        /*05d0*/ 	.byte	0x04, 0x2f
        /*05d2*/ 	.short	(.L_287 - .L_286)
	.align		4
.L_286:
        /*05d4*/ 	.word	index@(_ZN2at6native18elementwise_kernelILi128ELi4EZNS0_15gpu_kernel_implIZZZNS0_62_GLOBAL__N__e6aa1b1b_29_ActivationLogSigmoidKernel_cu_9d16a0dc27log_sigmoid_backward_kernelERNS_14TensorIteratorEENKUlvE_clEvENKUlvE2_clEvEUlN3c108BFloat16ES9_E_EEvRNS_18TensorIteratorBaseERKT_EUliE_EEviT1_)
        /*05d8*/ 	.word	0x0000001a


	//----- nvinfo : EIATTR_FRAME_SIZE
	.align		4
.L_287:
        /*05dc*/ 	.byte	0x04, 0x11
        /*05de*/ 	.short	(.L_289 - .L_288)
	.align		4
.L_288:
        /*05e0*/ 	.word	index@(_ZN2at6native18elementwise_kernelILi128ELi4EZNS0_15gpu_kernel_implIZZZNS0_62_GLOBAL__N__e6aa1b1b_29_ActivationLogSigmoidKernel_cu_9d16a0dc27log_sigmoid_backward_kernelERNS_14TensorIteratorEENKUlvE_clEvENKUlvE2_clEvEUlN3c108BFloat16ES9_E_EEvRNS_18TensorIteratorBaseERKT_EUliE_EEviT1_)
        /*05e4*/ 	.word	0x00000000


	//----- nvinfo : EIATTR_MIN_STACK_SIZE
	.align		4
.L_289:
        /*05e8*/ 	.byte	0x04, 0x12
        /*05ea*/ 	.short	(.L_291 - .L_290)
	.align		4
.L_290:
        /*05ec*/ 	.word	index@(_ZN2at6native18elementwise_kernelILi128ELi4EZNS0_15gpu_kernel_implIZZZNS0_62_GLOBAL__N__e6aa1b1b_29_ActivationLogSigmoidKernel_cu_9d16a0dc27log_sigmoid_backward_kernelERNS_14TensorIteratorEENKUlvE_clEvENKUlvE2_clEvEUlN3c108BFloat16ES9_E_EEvRNS_18TensorIteratorBaseERKT_EUliE_EEviT1_)
        /*05f0*/ 	.word	0x00000000


	//----- nvinfo : EIATTR_MIN_STACK_SIZE
	.align		4
.L_291:
        /*05f4*/ 	.byte	0x04, 0x12
        /*05f6*/ 	.short	(.L_293 - .L_292)
	.align		4
.L_292:
        /*05f8*/ 	.word	index@(_ZN2at6native27unrolled_elementwise_kernelIZZZNS0_62_GLOBAL__N__e6aa1b1b_29_ActivationLogSigmoidKernel_cu_9d16a0dc27log_sigmoid_backward_kernelERNS_14TensorIteratorEENKUlvE_clEvENKUlvE2_clEvEUlN3c108BFloat16ES8_E_St5arrayIPcLm3EELi4E23TrivialOffsetCalculatorILi2EjESD_ILi1EjENS0_6memory12LoadWithCastILi2EEENSG_13StoreWithCastILi1EEEEEviT_T0_T2_T3_T4_T5_)
        /*05fc*/ 	.word	0x00000000


	//----- nvinfo : EIATTR_MIN_STACK_SIZE
	.align		4
.L_293:
        /*0600*/ 	.byte	0x04, 0x12
        /*0602*/ 	.short	(.L_295 - .L_294)
	.align		4
.L_294:
        /*0604*/ 	.word	index@(_ZN2at6native18elementwise_kernelILi128ELi4EZNS0_22gpu_kernel_impl_nocastIZZZNS0_62_GLOBAL__N__e6aa1b1b_29_ActivationLogSigmoidKernel_cu_9d16a0dc27log_sigmoid_backward_kernelERNS_14TensorIteratorEENKUlvE_clEvENKUlvE2_clEvEUlN3c108BFloat16ES9_E_EEvRNS_18TensorIteratorBaseERKT_EUliE_EEviT1_)
        /*0608*/ 	.word	0x00000000


	//----- nvinfo : EIATTR_MIN_STACK_SIZE
	.align		4
.L_295:
        /*060c*/ 	.byte	0x04, 0x12
        /*060e*/ 	.short	(.L_297 - .L_296)
	.align		4
.L_296:
        /*0610*/ 	.word	index@(_ZN2at6native27unrolled_elementwise_kernelIZZZNS0_62_GLOBAL__N__e6aa1b1b_29_ActivationLogSigmoidKernel_cu_9d16a0dc27log_sigmoid_backward_kernelERNS_14TensorIteratorEENKUlvE_clEvENKUlvE2_clEvEUlN3c108BFloat16ES8_E_St5arrayIPcLm3EELi4E23TrivialOffsetCalculatorILi2EjESD_ILi1EjENS0_6memory15LoadWithoutCastENSG_16StoreWithoutCastEEEviT_T0_T2_T3_T4_T5_)
        /*0614*/ 	.word	0x00000000


	//----- nvinfo : EIATTR_MIN_STACK_SIZE
	.align		4
.L_297:
        /*0618*/ 	.byte	0x04, 0x12
        /*061a*/ 	.short	(.L_299 - .L_298)
	.align		4
.L_298:
        /*061c*/ 	.word	index@(_ZN2at6native29vectorized_elementwise_kernelILi2EZZZNS0_62_GLOBAL__N__e6aa1b1b_29_ActivationLogSigmoidKernel_cu_9d16a0dc27log_sigmoid_backward_kernelERNS_14TensorIteratorEENKUlvE_clEvENKUlvE2_clEvEUlN3c108BFloat16ES8_E_St5arrayIPcLm3EEEEviT0_T1_)
        /*0620*/ 	.word	0x00000000


	//----- nvinfo : EIATTR_MIN_STACK_SIZE
	.align		4
.L_299:
        /*0624*/ 	.byte	0x04, 0x12
        /*0626*/ 	.short	(.L_301 - .L_300)
	.align		4
.L_300:
        /*0628*/ 	.word	index@(_ZN2at6native29vectorized_elementwise_kernelILi4EZZZNS0_62_GLOBAL__N__e6aa1b1b_29_ActivationLogSigmoidKernel_cu_9d16a0dc27log_sigmoid_backward_kernelERNS_14TensorIteratorEENKUlvE_clEvENKUlvE2_clEvEUlN3c108BFloat16ES8_E_St5arrayIPcLm3EEEEviT0_T1_)
        /*062c*/ 	.word	0x00000000


	//----- nvinfo : EIATTR_MIN_STACK_SIZE
	.align		4
.L_301:
        /*0630*/ 	.byte	0x04, 0x12
        /*0632*/ 	.short	(.L_303 - .L_302)
	.align		4
.L_302:
        /*0634*/ 	.word	index@(_ZN2at6native29vectorized_elementwise_kernelILi8EZZZNS0_62_GLOBAL__N__e6aa1b1b_29_ActivationLogSigmoidKernel_cu_9d16a0dc27log_sigmoid_backward_kernelERNS_14TensorIteratorEENKUlvE_clEvENKUlvE2_clEvEUlN3c108BFloat16ES8_E_St5arrayIPcLm3EEEEviT0_T1_)
        /*0638*/ 	.word	0x00000000


	//----- nvinfo : EIATTR_MIN_STACK_SIZE
	.align		4
.L_303:
        /*063c*/ 	.byte	0x04, 0x12
        /*063e*/ 	.short	(.L_305 - .L_304)
	.align		4
.L_304:
        /*0640*/ 	.word	index@(_ZN2at6native18elementwise_kernelILi128ELi4EZNS0_15gpu_kernel_implIZZZNS0_62_GLOBAL__N__e6aa1b1b_29_ActivationLogSigmoidKernel_cu_9d16a0dc27log_sigmoid_backward_kernelERNS_14TensorIteratorEENKUlvE_clEvENKUlvE1_clEvEUlN3c104HalfES9_E_EEvRNS_18TensorIteratorBaseERKT_EUliE_EEviT1_)
        /*0644*/ 	.word	0x00000000


	//----- nvinfo : EIATTR_MIN_STACK_SIZE
	.align		4
.L_305:
        /*0648*/ 	.byte	0x04, 0x12
        /*064a*/ 	.short	(.L_307 - .L_306)
	.align		4
.L_306:
        /*064c*/ 	.word	index@(_ZN2at6native27unrolled_elementwise_kernelIZZZNS0_62_GLOBAL__N__e6aa1b1b_29_ActivationLogSigmoidKernel_cu_9d16a0dc27log_sigmoid_backward_kernelERNS_14TensorIteratorEENKUlvE_clEvENKUlvE1_clEvEUlN3c104HalfES8_E_St5arrayIPcLm3EELi4E23TrivialOffsetCalculatorILi2EjESD_ILi1EjENS0_6memory12LoadWithCastILi2EEENSG_13StoreWithCastILi1EEEEEviT_T0_T2_T3_T4_T5_)
        /*0650*/ 	.word	0x00000000


	//----- nvinfo : EIATTR_MIN_STACK_SIZE
	.align		4
.L_307:
        /*0654*/ 	.byte	0x04, 0x12
        /*0656*/ 	.short	(.L_309 - .L_308)
	.align		4
.L_308:
        /*0658*/ 	.word	index@(_ZN2at6native18elementwise_kernelILi128ELi4EZNS0_22gpu_kernel_impl_nocastIZZZNS0_62_GLOBAL__N__e6aa1b1b_29_ActivationLogSigmoidKernel_cu_9d16a0dc27log_sigmoid_backward_kernelERNS_14TensorIteratorEENKUlvE_clEvENKUlvE1_clEvEUlN3c104HalfES9_E_EEvRNS_18TensorIteratorBaseERKT_EUliE_EEviT1_)
        /*065c*/ 	.word	0x00000000


	//----- nvinfo : EIATTR_MIN_STACK_SIZE
	.align		4
.L_309:
        /*0660*/ 	.byte	0x04, 0x12
        /*0662*/ 	.short	(.L_311 - .L_310)
	.align		4
.L_310:
        /*0664*/ 	.word	index@(_ZN2at6native27unrolled_elementwise_kernelIZZZNS0_62_GLOBAL__N__e6aa1b1b_29_ActivationLogSigmoidKernel_cu_9d16a0dc27log_sigmoid_backward_kernelERNS_14TensorIteratorEENKUlvE_clEvENKUlvE1_clEvEUlN3c104HalfES8_E_St5arrayIPcLm3EELi4E23TrivialOffsetCalculatorILi2EjESD_ILi1EjENS0_6memory15LoadWithoutCastENSG_16StoreWithoutCastEEEviT_T0_T2_T3_T4_T5_)
        /*0668*/ 	.word	0x00000000


	//----- nvinfo : EIATTR_MIN_STACK_SIZE
	.align		4
.L_311:
        /*066c*/ 	.byte	0x04, 0x12
        /*066e*/ 	.short	(.L_313 - .L_312)
	.align		4
.L_312:
        /*0670*/ 	.word	index@(_ZN2at6native29vectorized_elementwise_kernelILi2EZZZNS0_62_GLOBAL__N__e6aa1b1b_29_ActivationLogSigmoidKernel_cu_9d16a0dc27log_sigmoid_backward_kernelERNS_14TensorIteratorEENKUlvE_clEvENKUlvE1_clEvEUlN3c104HalfES8_E_St5arrayIPcLm3EEEEviT0_T1_)
        /*0674*/ 	.word	0x00000000


	//----- nvinfo : EIATTR_MIN_STACK_SIZE
	.align		4
.L_313:
        /*0678*/ 	.byte	0x04, 0x12
        /*067a*/ 	.short	(.L_315 - .L_314)
	.align		4
.L_314:
        /*067c*/ 	.word	index@(_ZN2at6native29vectorized_elementwise_kernelILi4EZZZNS0_62_GLOBAL__N__e6aa1b1b_29_ActivationLogSigmoidKernel_cu_9d16a0dc27log_sigmoid_backward_kernelERNS_14TensorIteratorEENKUlvE_clEvENKUlvE1_clEvEUlN3c104HalfES8_E_St5arrayIPcLm3EEEEviT0_T1_)
        /*0680*/ 	.word	0x00000000


	//----- nvinfo : EIATTR_MIN_STACK_SIZE
	.align		4
.L_315:
        /*0684*/ 	.byte	0x04, 0x12
        /*0686*/ 	.short	(.L_317 - .L_316)
	.align		4
.L_316:
        /*0688*/ 	.word	index@(_ZN2at6native29vectorized_elementwise_kernelILi8EZZZNS0_62_GLOBAL__N__e6aa1b1b_29_ActivationLogSigmoidKernel_cu_9d16a0dc27log_sigmoid_backward_kernelERNS_14TensorIteratorEENKUlvE_clEvENKUlvE1_clEvEUlN3c104HalfES8_E_St5arrayIPcLm3EEEEviT0_T1_)
        /*068c*/ 	.word	0x00000000


	//----- nvinfo : EIATTR_MIN_STACK_SIZE
	.align		4
.L_317:
        /*0690*/ 	.byte	0x04, 0x12
        /*0692*/ 	.short	(.L_319 - .L_318)
	.align		4
.L_318:
        /*0694*/ 	.word	index@(_ZN2at6native18elementwise_kernelILi128ELi4EZNS0_15gpu_kernel_implIZZZNS0_62_GLOBAL__N__e6aa1b1b_29_ActivationLogSigmoidKernel_cu_9d16a0dc27log_sigmoid_backward_kernelERNS_14TensorIteratorEENKUlvE_clEvENKUlvE0_clEvEUlffE_EEvRNS_18TensorIteratorBaseERKT_EUliE_EEviT1_)
        /*0698*/ 	.word	0x00000000


	//----- nvinfo : EIATTR_MIN_STACK_SIZE
	.align		4
.L_319:
        /*069c*/ 	.byte	0x04, 0x12
        /*069e*/ 	.short	(.L_321 - .L_320)
	.align		4
.L_320:
        /*06a0*/ 	.word	index@(_ZN2at6native27unrolled_elementwise_kernelIZZZNS0_62_GLOBAL__N__e6aa1b1b_29_ActivationLogSigmoidKernel_cu_9d16a0dc27log_sigmoid_backward_kernelERNS_14TensorIteratorEENKUlvE_clEvENKUlvE0_clEvEUlffE_St5arrayIPcLm3EELi4E23TrivialOffsetCalculatorILi2EjESB_ILi1EjENS0_6memory12LoadWithCastILi2EEENSE_13StoreWithCastILi1EEEEEviT_T0_T2_T3_T4_T5_)
        /*06a4*/ 	.word	0x00000000


	//----- nvinfo : EIATTR_MIN_STACK_SIZE
	.align		4
.L_321:
        /*06a8*/ 	.byte	0x04, 0x12
        /*06aa*/ 	.short	(.L_323 - .L_322)
	.align		4
.L_322:
        /*06ac*/ 	.word	index@(_ZN2at6native18elementwise_kernelILi128ELi2EZNS0_22gpu_kernel_impl_nocastIZZZNS0_62_GLOBAL__N__e6aa1b1b_29_ActivationLogSigmoidKernel_cu_9d16a0dc27log_sigmoid_backward_kernelERNS_14TensorIteratorEENKUlvE_clEvENKUlvE0_clEvEUlffE_EEvRNS_18TensorIteratorBaseERKT_EUliE_EEviT1_)
        /*06b0*/ 	.word	0x00000000


	//----- nvinfo : EIATTR_MIN_STACK_SIZE
	.align		4
.L_323:
        /*06b4*/ 	.byte	0x04, 0x12
        /*06b6*/ 	.short	(.L_325 - .L_324)
	.align		4
.L_324:
        /*06b8*/ 	.word	index@(_ZN2at6native27unrolled_elementwise_kernelIZZZNS0_62_GLOBAL__N__e6aa1b1b_29_ActivationLogSigmoidKernel_cu_9d16a0dc27log_sigmoid_backward_kernelERNS_14TensorIteratorEENKUlvE_clEvENKUlvE0_clEvEUlffE_St5arrayIPcLm3EELi4E23TrivialOffsetCalculatorILi2EjESB_ILi1EjENS0_6memory15LoadWithoutCastENSE_16StoreWithoutCastEEEviT_T0_T2_T3_T4_T5_)
        /*06bc*/ 	.word	0x00000000


	//----- nvinfo : EIATTR_MIN_STACK_SIZE
	.align		4
.L_325:
        /*06c0*/ 	.byte	0x04, 0x12
        /*06c2*/ 	.short	(.L_327 - .L_326)
	.align		4
.L_326:
        /*06c4*/ 	.word	index@(_ZN2at6native29vectorized_elementwise_kernelILi2EZZZNS0_62_GLOBAL__N__e6aa1b1b_29_ActivationLogSigmoidKernel_cu_9d16a0dc27log_sigmoid_backward_kernelERNS_14TensorIteratorEENKUlvE_clEvENKUlvE0_clEvEUlffE_St5arrayIPcLm3EEEEviT0_T1_)
        /*06c8*/ 	.word	0x00000000


	//----- nvinfo : EIATTR_MIN_STACK_SIZE
	.align		4
.L_327:
        /*06cc*/ 	.byte	0x04, 0x12
        /*06ce*/ 	.short	(.L_329 - .L_328)
	.align		4
.L_328:
        /*06d0*/ 	.word	index@(_ZN2at6native29vectorized_elementwise_kernelILi4EZZZNS0_62_GLOBAL__N__e6aa1b1b_29_ActivationLogSigmoidKernel_cu_9d16a0dc27log_sigmoid_backward_kernelERNS_14TensorIteratorEENKUlvE_clEvENKUlvE0_clEvEUlffE_St5arrayIPcLm3EEEEviT0_T1_)
        /*06d4*/ 	.word	0x00000000


	//----- nvinfo : EIATTR_MIN_STACK_SIZE
	.align		4
.L_329:
        /*06d8*/ 	.byte	0x04, 0x12
        /*06da*/ 	.short	(.L_331 - .L_330)
	.align		4
.L_330:
        /*06dc*/ 	.word	index@(_ZN2at6native29vectorized_elementwise_kernelILi8EZZZNS0_62_GLOBAL__N__e6aa1b1b_29_ActivationLogSigmoidKernel_cu_9d16a0dc27log_sigmoid_backward_kernelERNS_14TensorIteratorEENKUlvE_clEvENKUlvE0_clEvEUlffE_St5arrayIPcLm3EEEEviT0_T1_)
        /*06e0*/ 	.word	0x00000000


	//----- nvinfo : EIATTR_MIN_STACK_SIZE
	.align		4
.L_331:
        /*06e4*/ 	.byte	0x04, 0x12
        /*06e6*/ 	.short	(.L_333 - .L_332)
	.align		4
.L_332:
        /*06e8*/ 	.word	index@(_ZN2at6native18elementwise_kernelILi128ELi4EZNS0_15gpu_kernel_implIZZZNS0_62_GLOBAL__N__e6aa1b1b_29_ActivationLogSigmoidKernel_cu_9d16a0dc27log_sigmoid_backward_kernelERNS_14TensorIteratorEENKUlvE_clEvENKUlvE_clEvEUlddE_EEvRNS_18TensorIteratorBaseERKT_EUliE_EEviT1_)
        /*06ec*/ 	.word	0x00000000


	//----- nvinfo : EIATTR_MIN_STACK_SIZE
	.align		4
.L_333:
        /*06f0*/ 	.byte	0x04, 0x12
        /*06f2*/ 	.short	(.L_335 - .L_334)
	.align		4
.L_334:
        /*06f4*/ 	.word	index@(_ZN2at6native27unrolled_elementwise_kernelIZZZNS0_62_GLOBAL__N__e6aa1b1b_29_ActivationLogSigmoidKernel_cu_9d16a0dc27log_sigmoid_backward_kernelERNS_14TensorIteratorEENKUlvE_clEvENKUlvE_clEvEUlddE_St5arrayIPcLm3EELi4E23TrivialOffsetCalculatorILi2EjESB_ILi1EjENS0_6memory12LoadWithCastILi2EEENSE_13StoreWithCastILi1EEEEEviT_T0_T2_T3_T4_T5_)
        /*06f8*/ 	.word	0x00000000


	//----- nvinfo : EIATTR_MIN_STACK_SIZE
	.align		4
.L_335:
        /*06fc*/ 	.byte	0x04, 0x12
        /*06fe*/ 	.short	(.L_337 - .L_336)
	.align		4
.L_336:
        /*0700*/ 	.word	index@(_ZN2at6native18elementwise_kernelILi128ELi2EZNS0_22gpu_kernel_impl_nocastIZZZNS0_62_GLOBAL__N__e6aa1b1b_29_ActivationLogSigmoidKernel_cu_9d16a0dc27log_sigmoid_backward_kernelERNS_14TensorIteratorEENKUlvE_clEvENKUlvE_clEvEUlddE_EEvRNS_18TensorIteratorBaseERKT_EUliE_EEviT1_)
        /*0704*/ 	.word	0x00000000


	//----- nvinfo : EIATTR_MIN_STACK_SIZE
	.align		4
.L_337:
        /*0708*/ 	.byte	0x04, 0x12
        /*070a*/ 	.short	(.L_339 - .L_338)
	.align		4
.L_338:
        /*070c*/ 	.word	index@(_ZN2at6native27unrolled_elementwise_kernelIZZZNS0_62_GLOBAL__N__e6aa1b1b_29_ActivationLogSigmoidKernel_cu_9d16a0dc27log_sigmoid_backward_kernelERNS_14TensorIteratorEENKUlvE_clEvENKUlvE_clEvEUlddE_St5arrayIPcLm3EELi4E23TrivialOffsetCalculatorILi2EjESB_ILi1EjENS0_6memory15LoadWithoutCastENSE_16StoreWithoutCastEEEviT_T0_T2_T3_T4_T5_)
        /*0710*/ 	.word	0x00000000


	//----- nvinfo : EIATTR_MIN_STACK_SIZE
	.align		4
.L_339:
        /*0714*/ 	.byte	0x04, 0x12
        /*0716*/ 	.short	(.L_341 - .L_340)
	.align		4
.L_340:
        /*0718*/ 	.word	index@(_ZN2at6native29vectorized_elementwise_kernelILi2EZZZNS0_62_GLOBAL__N__e6aa1b1b_29_ActivationLogSigmoidKernel_cu_9d16a0dc27log_sigmoid_backward_kernelERNS_14TensorIteratorEENKUlvE_clEvENKUlvE_clEvEUlddE_St5arrayIPcLm3EEEEviT0_T1_)
        /*071c*/ 	.word	0x00000000


	//----- nvinfo : EIATTR_MIN_STACK_SIZE
	.align		4
.L_341:
        /*0720*/ 	.byte	0x04, 0x12
        /*0722*/ 	.short	(.L_343 - .L_342)
	.align		4
.L_342:
        /*0724*/ 	.word	index@(_ZN2at6native29vectorized_elementwise_kernelILi4EZZZNS0_62_GLOBAL__N__e6aa1b1b_29_ActivationLogSigmoidKernel_cu_9d16a0dc27log_sigmoid_backward_kernelERNS_14TensorIteratorEENKUlvE_clEvENKUlvE_clEvEUlddE_St5arrayIPcLm3EEEEviT0_T1_)
        /*0728*/ 	.word	0x00000000


	//----- nvinfo : EIATTR_MIN_STACK_SIZE
	.align		4
.L_343:
        /*072c*/ 	.byte	0x04, 0x12
        /*072e*/ 	.short	(.L_345 - .L_344)
	.align		4
.L_344:
        /*0730*/ 	.word	index@(_ZN2at6native29vectorized_elementwise_kernelILi8EZZZNS0_62_GLOBAL__N__e6aa1b1b_29_ActivationLogSigmoidKernel_cu_9d16a0dc27log_sigmoid_backward_kernelERNS_14TensorIteratorEENKUlvE_clEvENKUlvE_clEvEUlddE_St5arrayIPcLm3EEEEviT0_T1_)
        /*0734*/ 	.word	0x00000000


	//----- nvinfo : EIATTR_MIN_STACK_SIZE
	.align		4
.L_345:
        /*0738*/ 	.byte	0x04, 0x12
        /*073a*/ 	.short	(.L_347 - .L_346)
	.align		4
.L_346:
        /*073c*/ 	.word	index@(_ZN2at6native18elementwise_kernelILi128ELi4EZNS0_15gpu_kernel_implIZZZNS0_33launch_log_sigmoid_forward_kernelERNS_18TensorIteratorBaseEENKUlvE_clEvENKUlvE2_clEvEUlN3c108BFloat16EE_EEvS4_RKT_EUliE_EEviT1_)
        /*0740*/ 	.word	0x00000000


	//----- nvinfo : EIATTR_MIN_STACK_SIZE
	.align		4
.L_347:
        /*0744*/ 	.byte	0x04, 0x12
        /*0746*/ 	.short	(.L_349 - .L_348)
	.align		4
.L_348:
        /*0748*/ 	.word	index@(_ZN2at6native27unrolled_elementwise_kernelIZZZNS0_33launch_log_sigmoid_forward_kernelERNS_18TensorIteratorBaseEENKUlvE_clEvENKUlvE2_clEvEUlN3c108BFloat16EE_St5arrayIPcLm2EELi4E23TrivialOffsetCalculatorILi1EjESD_NS0_6memory12LoadWithCastILi1EEENSE_13StoreWithCastILi1EEEEEviT_T0_T2_T3_T4_T5_)
        /*074c*/ 	.word	0x00000000


	//----- nvinfo : EIATTR_MIN_STACK_SIZE
	.align		4
.L_349:
        /*0750*/ 	.byte	0x04, 0x12
        /*0752*/ 	.short	(.L_351 - .L_350)
	.align		4
.L_350:
        /*0754*/ 	.word	index@(_ZN2at6native18elementwise_kernelILi128ELi4EZNS0_22gpu_kernel_impl_nocastIZZZNS0_33launch_log_sigmoid_forward_kernelERNS_18TensorIteratorBaseEENKUlvE_clEvENKUlvE2_clEvEUlN3c108BFloat16EE_EEvS4_RKT_EUliE_EEviT1_)
        /*0758*/ 	.word	0x00000000


	//----- nvinfo : EIATTR_MIN_STACK_SIZE
	.align		4
.L_351:
        /*075c*/ 	.byte	0x04, 0x12
        /*075e*/ 	.short	(.L_353 - .L_352)
	.align		4
.L_352:
        /*0760*/ 	.word	index@(_ZN2at6native27unrolled_elementwise_kernelIZZZNS0_33launch_log_sigmoid_forward_kernelERNS_18TensorIteratorBaseEENKUlvE_clEvENKUlvE2_clEvEUlN3c108BFloat16EE_St5arrayIPcLm2EELi4E23TrivialOffsetCalculatorILi1EjESD_NS0_6memory15LoadWithoutCastENSE_16StoreWithoutCastEEEviT_T0_T2_T3_T4_T5_)
        /*0764*/ 	.word	0x00000000


	//----- nvinfo : EIATTR_MIN_STACK_SIZE
	.align		4
.L_353:
        /*0768*/ 	.byte	0x04, 0x12
        /*076a*/ 	.short	(.L_355 - .L_354)
	.align		4
.L_354:
        /*076c*/ 	.word	index@(_ZN2at6native29vectorized_elementwise_kernelILi2EZZZNS0_33launch_log_sigmoid_forward_kernelERNS_18TensorIteratorBaseEENKUlvE_clEvENKUlvE2_clEvEUlN3c108BFloat16EE_St5arrayIPcLm2EEEEviT0_T1_)
        /*0770*/ 	.word	0x00000000


	//----- nvinfo : EIATTR_MIN_STACK_SIZE
	.align		4
.L_355:
        /*0774*/ 	.byte	0x04, 0x12
        /*0776*/ 	.short	(.L_357 - .L_356)
	.align		4
.L_356:
        /*0778*/ 	.word	index@(_ZN2at6native29vectorized_elementwise_kernelILi4EZZZNS0_33launch_log_sigmoid_forward_kernelERNS_18TensorIteratorBaseEENKUlvE_clEvENKUlvE2_clEvEUlN3c108BFloat16EE_St5arrayIPcLm2EEEEviT0_T1_)
        /*077c*/ 	.word	0x00000000


	//----- nvinfo : EIATTR_MIN_STACK_SIZE
	.align		4
.L_357:
        /*0780*/ 	.byte	0x04, 0x12
        /*0782*/ 	.short	(.L_359 - .L_358)
	.align		4
.L_358:
        /*0784*/ 	.word	index@(_ZN2at6native29vectorized_elementwise_kernelILi8EZZZNS0_33launch_log_sigmoid_forward_kernelERNS_18TensorIteratorBaseEENKUlvE_clEvENKUlvE2_clEvEUlN3c108BFloat16EE_St5arrayIPcLm2EEEEviT0_T1_)
        /*0788*/ 	.word	0x00000000


	//----- nvinfo : EIATTR_MIN_STACK_SIZE
	.align		4
.L_359:
        /*078c*/ 	.byte	0x04, 0x12
        /*078e*/ 	.short	(.L_361 - .L_360)
	.align		4
.L_360:
        /*0790*/ 	.word	index@(_ZN2at6native18elementwise_kernelILi128ELi4EZNS0_15gpu_kernel_implIZZZNS0_33launch_log_sigmoid_forward_kernelERNS_18TensorIteratorBaseEENKUlvE_clEvENKUlvE1_clEvEUlN3c104HalfEE_EEvS4_RKT_EUliE_EEviT1_)
        /*0794*/ 	.word	0x00000000


	//----- nvinfo : EIATTR_MIN_STACK_SIZE
	.align		4
.L_361:
        /*0798*/ 	.byte	0x04, 0x12
        /*079a*/ 	.short	(.L_363 - .L_362)
	.align		4
.L_362:
        /*079c*/ 	.word	index@(_ZN2at6native27unrolled_elementwise_kernelIZZZNS0_33launch_log_sigmoid_forward_kernelERNS_18TensorIteratorBaseEENKUlvE_clEvENKUlvE1_clEvEUlN3c104HalfEE_St5arrayIPcLm2EELi4E23TrivialOffsetCalculatorILi1EjESD_NS0_6memory12LoadWithCastILi1EEENSE_13StoreWithCastILi1EEEEEviT_T0_T2_T3_T4_T5_)
        /*07a0*/ 	.word	0x00000000


	//----- nvinfo : EIATTR_MIN_STACK_SIZE
	.align		4
.L_363:
        /*07a4*/ 	.byte	0x04, 0x12
        /*07a6*/ 	.short	(.L_365 - .L_364)
	.align		4
.L_364:
        /*07a8*/ 	.word	index@(_ZN2at6native18elementwise_kernelILi128ELi4EZNS0_22gpu_kernel_impl_nocastIZZZNS0_33launch_log_sigmoid_forward_kernelERNS_18TensorIteratorBaseEENKUlvE_clEvENKUlvE1_clEvEUlN3c104HalfEE_EEvS4_RKT_EUliE_EEviT1_)
        /*07ac*/ 	.word	0x00000000


	//----- nvinfo : EIATTR_MIN_STACK_SIZE
	.align		4
.L_365:
        /*07b0*/ 	.byte	0x04, 0x12
        /*07b2*/ 	.short	(.L_367 - .L_366)
	.align		4
.L_366:
        /*07b4*/ 	.word	index@(_ZN2at6native27unrolled_elementwise_kernelIZZZNS0_33launch_log_sigmoid_forward_kernelERNS_18TensorIteratorBaseEENKUlvE_clEvENKUlvE1_clEvEUlN3c104HalfEE_St5arrayIPcLm2EELi4E23TrivialOffsetCalculatorILi1EjESD_NS0_6memory15LoadWithoutCastENSE_16StoreWithoutCastEEEviT_T0_T2_T3_T4_T5_)
        /*07b8*/ 	.word	0x00000000


	//----- nvinfo : EIATTR_MIN_STACK_SIZE
	.align		4
.L_367:
        /*07bc*/ 	.byte	0x04, 0x12
        /*07be*/ 	.short	(.L_369 - .L_368)
	.align		4
.L_368:
        /*07c0*/ 	.word	index@(_ZN2at6native29vectorized_elementwise_kernelILi2EZZZNS0_33launch_log_sigmoid_forward_kernelERNS_18TensorIteratorBaseEENKUlvE_clEvENKUlvE1_clEvEUlN3c104HalfEE_St5arrayIPcLm2EEEEviT0_T1_)
        /*07c4*/ 	.word	0x00000000


	//----- nvinfo : EIATTR_MIN_STACK_SIZE
	.align		4
.L_369:
        /*07c8*/ 	.byte	0x04, 0x12
        /*07ca*/ 	.short	(.L_371 - .L_370)
	.align		4
.L_370:
        /*07cc*/ 	.word	index@(_ZN2at6native29vectorized_elementwise_kernelILi4EZZZNS0_33launch_log_sigmoid_forward_kernelERNS_18TensorIteratorBaseEENKUlvE_clEvENKUlvE1_clEvEUlN3c104HalfEE_St5arrayIPcLm2EEEEviT0_T1_)
        /*07d0*/ 	.word	0x00000000


	//----- nvinfo : EIATTR_MIN_STACK_SIZE
	.align		4
.L_371:
        /*07d4*/ 	.byte	0x04, 0x12
        /*07d6*/ 	.short	(.L_373 - .L_372)
	.align		4
.L_372:
        /*07d8*/ 	.word	index@(_ZN2at6native29vectorized_elementwise_kernelILi8EZZZNS0_33launch_log_sigmoid_forward_kernelERNS_18TensorIteratorBaseEENKUlvE_clEvENKUlvE1_clEvEUlN3c104HalfEE_St5arrayIPcLm2EEEEviT0_T1_)
        /*07dc*/ 	.word	0x00000000


	//----- nvinfo : EIATTR_MIN_STACK_SIZE
	.align		4
.L_373:
        /*07e0*/ 	.byte	0x04, 0x12
        /*07e2*/ 	.short	(.L_375 - .L_374)
	.align		4
.L_374:
        /*07e4*/ 	.word	index@(_ZN2at6native18elementwise_kernelILi128ELi4EZNS0_15gpu_kernel_implIZZZNS0_33launch_log_sigmoid_forward_kernelERNS_18TensorIteratorBaseEENKUlvE_clEvENKUlvE0_clEvEUlfE_EEvS4_RKT_EUliE_EEviT1_)
        /*07e8*/ 	.word	0x00000000


	//----- nvinfo : EIATTR_MIN_STACK_SIZE
	.align		4
.L_375:
        /*07ec*/ 	.byte	0x04, 0x12
        /*07ee*/ 	.short	(.L_377 - .L_376)
	.align		4
.L_376:
        /*07f0*/ 	.word	index@(_ZN2at6native27unrolled_elementwise_kernelIZZZNS0_33launch_log_sigmoid_forward_kernelERNS_18TensorIteratorBaseEENKUlvE_clEvENKUlvE0_clEvEUlfE_St5arrayIPcLm2EELi4E23TrivialOffsetCalculatorILi1EjESB_NS0_6memory12LoadWithCastILi1EEENSC_13StoreWithCastILi1EEEEEviT_T0_T2_T3_T4_T5_)
        /*07f4*/ 	.word	0x00000000


	//----- nvinfo : EIATTR_MIN_STACK_SIZE
	.align		4
.L_377:
        /*07f8*/ 	.byte	0x04, 0x12
        /*07fa*/ 	.short	(.L_379 - .L_378)
	.align		4
.L_378:
        /*07fc*/ 	.word	index@(_ZN2at6native18elementwise_kernelILi128ELi2EZNS0_22gpu_kernel_impl_nocastIZZZNS0_33launch_log_sigmoid_forward_kernelERNS_18TensorIteratorBaseEENKUlvE_clEvENKUlvE0_clEvEUlfE_EEvS4_RKT_EUliE_EEviT1_)
        /*0800*/ 	.word	0x00000000


	//----- nvinfo : EIATTR_MIN_STACK_SIZE
	.align		4
.L_379:
        /*0804*/ 	.byte	0x04, 0x12
        /*0806*/ 	.short	(.L_381 - .L_380)
	.align		4
.L_380:
        /*0808*/ 	.word	index@(_ZN2at6native27unrolled_elementwise_kernelIZZZNS0_33launch_log_sigmoid_forward_kernelERNS_18TensorIteratorBaseEENKUlvE_clEvENKUlvE0_clEvEUlfE_St5arrayIPcLm2EELi4E23TrivialOffsetCalculatorILi1EjESB_NS0_6memory15LoadWithoutCastENSC_16StoreWithoutCastEEEviT_T0_T2_T3_T4_T5_)
        /*080c*/ 	.word	0x00000000


	//----- nvinfo : EIATTR_MIN_STACK_SIZE
	.align		4
.L_381:
        /*0810*/ 	.byte	0x04, 0x12
        /*0812*/ 	.short	(.L_383 - .L_382)
	.align		4
.L_382:
        /*0814*/ 	.word	index@(_ZN2at6native29vectorized_elementwise_kernelILi2EZZZNS0_33launch_log_sigmoid_forward_kernelERNS_18TensorIteratorBaseEENKUlvE_clEvENKUlvE0_clEvEUlfE_St5arrayIPcLm2EEEEviT0_T1_)
        /*0818*/ 	.word	0x00000000


	//----- nvinfo : EIATTR_MIN_STACK_SIZE
	.align		4
.L_383:
        /*081c*/ 	.byte	0x04, 0x12
        /*081e*/ 	.short	(.L_385 - .L_384)
	.align		4
.L_384:
        /*0820*/ 	.word	index@(_ZN2at6native29vectorized_elementwise_kernelILi4EZZZNS0_33launch_log_sigmoid_forward_kernelERNS_18TensorIteratorBaseEENKUlvE_clEvENKUlvE0_clEvEUlfE_St5arrayIPcLm2EEEEviT0_T1_)
        /*0824*/ 	.word	0x00000000


	//----- nvinfo : EIATTR_MIN_STACK_SIZE
	.align		4
.L_385:
        /*0828*/ 	.byte	0x04, 0x12
        /*082a*/ 	.short	(.L_387 - .L_386)
	.align		4
.L_386:
        /*082c*/ 	.word	index@(_ZN2at6native29vectorized_elementwise_kernelILi8EZZZNS0_33launch_log_sigmoid_forward_kernelERNS_18TensorIteratorBaseEENKUlvE_clEvENKUlvE0_clEvEUlfE_St5arrayIPcLm2EEEEviT0_T1_)
        /*0830*/ 	.word	0x00000000


	//----- nvinfo : EIATTR_MIN_STACK_SIZE
	.align		4
.L_387:
        /*0834*/ 	.byte	0x04, 0x12
        /*0836*/ 	.short	(.L_389 - .L_388)
	.align		4
.L_388:
        /*0838*/ 	.word	index@(_ZN2at6native18elementwise_kernelILi128ELi4EZNS0_15gpu_kernel_implIZZZNS0_33launch_log_sigmoid_forward_kernelERNS_18TensorIteratorBaseEENKUlvE_clEvENKUlvE_clEvEUldE_EEvS4_RKT_EUliE_EEviT1_)
        /*083c*/ 	.word	0x00000000


	//----- nvinfo : EIATTR_MIN_STACK_SIZE
	.align		4
.L_389:
        /*0840*/ 	.byte	0x04, 0x12
        /*0842*/ 	.short	(.L_391 - .L_390)
	.align		4
.L_390:
        /*0844*/ 	.word	index@(_ZN2at6native27unrolled_elementwise_kernelIZZZNS0_33launch_log_sigmoid_forward_kernelERNS_18TensorIteratorBaseEENKUlvE_clEvENKUlvE_clEvEUldE_St5arrayIPcLm2EELi4E23TrivialOffsetCalculatorILi1EjESB_NS0_6memory12LoadWithCastILi1EEENSC_13StoreWithCastILi1EEEEEviT_T0_T2_T3_T4_T5_)
        /*0848*/ 	.word	0x00000000


	//----- nvinfo : EIATTR_MIN_STACK_SIZE
	.align		4
.L_391:
        /*084c*/ 	.byte	0x04, 0x12
        /*084e*/ 	.short	(.L_393 - .L_392)
	.align		4
.L_392:
        /*0850*/ 	.word	index@(_ZN2at6native18elementwise_kernelILi128ELi2EZNS0_22gpu_kernel_impl_nocastIZZZNS0_33launch_log_sigmoid_forward_kernelERNS_18TensorIteratorBaseEENKUlvE_clEvENKUlvE_clEvEUldE_EEvS4_RKT_EUliE_EEviT1_)
        /*0854*/ 	.word	0x00000000


	//----- nvinfo : EIATTR_MIN_STACK_SIZE
	.align		4
.L_393:
        /*0858*/ 	.byte	0x04, 0x12
        /*085a*/ 	.short	(.L_395 - .L_394)
	.align		4
.L_394:
        /*085c*/ 	.word	index@(_ZN2at6native27unrolled_elementwise_kernelIZZZNS0_33launch_log_sigmoid_forward_kernelERNS_18TensorIteratorBaseEENKUlvE_clEvENKUlvE_clEvEUldE_St5arrayIPcLm2EELi4E23TrivialOffsetCalculatorILi1EjESB_NS0_6memory15LoadWithoutCastENSC_16StoreWithoutCastEEEviT_T0_T2_T3_T4_T5_)
        /*0860*/ 	.word	0x00000000


	//----- nvinfo : EIATTR_MIN_STACK_SIZE
	.align		4
.L_395:
        /*0864*/ 	.byte	0x04, 0x12
        /*0866*/ 	.short	(.L_397 - .L_396)
	.align		4
.L_396:
        /*0868*/ 	.word	index@(_ZN2at6native29vectorized_elementwise_kernelILi2EZZZNS0_33launch_log_sigmoid_forward_kernelERNS_18TensorIteratorBaseEENKUlvE_clEvENKUlvE_clEvEUldE_St5arrayIPcLm2EEEEviT0_T1_)
        /*086c*/ 	.word	0x00000000


	//----- nvinfo : EIATTR_MIN_STACK_SIZE
	.align		4
.L_397:
        /*0870*/ 	.byte	0x04, 0x12
        /*0872*/ 	.short	(.L_399 - .L_398)
	.align		4
.L_398:
        /*0874*/ 	.word	index@(_ZN2at6native29vectorized_elementwise_kernelILi4EZZZNS0_33launch_log_sigmoid_forward_kernelERNS_18TensorIteratorBaseEENKUlvE_clEvENKUlvE_clEvEUldE_St5arrayIPcLm2EEEEviT0_T1_)
        /*0878*/ 	.word	0x00000000


	//----- nvinfo : EIATTR_MIN_STACK_SIZE
	.align		4
.L_399:
        /*087c*/ 	.byte	0x04, 0x12
        /*087e*/ 	.short	(.L_401 - .L_400)
	.align		4
.L_400:
        /*0880*/ 	.word	index@(_ZN2at6native29vectorized_elementwise_kernelILi8EZZZNS0_33launch_log_sigmoid_forward_kernelERNS_18TensorIteratorBaseEENKUlvE_clEvENKUlvE_clEvEUldE_St5arrayIPcLm2EEEEviT0_T1_)
        /*0884*/ 	.word	0x00000000
.L_401:


//--------------------- .nv.compat                --------------------------
	.section	.nv.compat,"",@"SHT_CUDA_COMPAT_INFO"
	.align	4
        /*0000*/ 	.byte	0x02, 0x09, 0x00, 0x00, 0x02, 0x02, 0x01, 0x00, 0x02, 0x05, 0x05, 0x00, 0x03, 0x07, 0x01, 0x01
        /*0010*/ 	.byte	0x02, 0x03, 0x00, 0x00, 0x02, 0x06, 0x01, 0x00, 0x04, 0x0b, 0x08, 0x00, 0x00, 0x00, 0x00, 0x00
        /*0020*/ 	.byte	0x00, 0x00, 0x00, 0x00


//--------------------- .nv.info._ZN2at6native18elementwise_kernelILi128ELi4EZNS0_15gpu_kernel_implIZZZNS0_62_GLOBAL__N__e6aa1b1b_29_ActivationLogSigmoidKernel_cu_9d16a0dc27log_sigmoid_backward_kernelERNS_14TensorIteratorEENKUlvE_clEvENKUlvE2_clEvEUlN3c108BFloat16ES9_E_EEvRNS_18TensorIteratorBaseERKT_EUliE_EEviT1_ --------------------------
	.section	.nv.info._ZN2at6native18elementwise_kernelILi128ELi4EZNS0_15gpu_kernel_implIZZZNS0_62_GLOBAL__N__e6aa1b1b_29_ActivationLogSigmoidKernel_cu_9d16a0dc27log_sigmoid_backward_kernelERNS_14TensorIteratorEENKUlvE_clEvENKUlvE2_clEvEUlN3c108BFloat16ES9_E_EEvRNS_18TensorIteratorBaseERKT_EUliE_EEviT1_,"",@"SHT_CUDA_INFO"
	.sectionflags	@""
	.align	4


	//----- nvinfo : EIATTR_CUDA_API_VERSION
	.align		4
        /*0000*/ 	.byte	0x04, 0x37
        /*0002*/ 	.short	(.L_403 - .L_402)
.L_402:
        /*0004*/ 	.word	0x00000082


	//----- nvinfo : EIATTR_KPARAM_INFO
	.align		4
.L_403:
        /*0008*/ 	.byte	0x04, 0x17
        /*000a*/ 	.short	(.L_405 - .L_404)
.L_404:
        /*000c*/ 	.word	0x00000000
        /*0010*/ 	.short	0x0001
        /*0012*/ 	.short	0x0008
        /*0014*/ 	.byte	0x00, 0xf0, 0x21, 0x0a


	//----- nvinfo : EIATTR_KPARAM_INFO
	.align		4
.L_405:
        /*0018*/ 	.byte	0x04, 0x17
        /*001a*/ 	.short	(.L_407 - .L_406)
.L_406:
        /*001c*/ 	.word	0x00000000
        /*0020*/ 	.short	0x0000
        /*0022*/ 	.short	0x0000
        /*0024*/ 	.byte	0x00, 0xf0, 0x11, 0x00


	//----- nvinfo : EIATTR_SPARSE_MMA_MASK
	.align		4
.L_407:
        /*0028*/ 	.byte	0x03, 0x50
        /*002a*/ 	.short	0x0000


	//----- nvinfo : EIATTR_MAXREG_COUNT
	.align		4
        /*002c*/ 	.byte	0x03, 0x1b
        /*002e*/ 	.short	0x0080


	//----- nvinfo : EIATTR_EXTERNS
	.align		4
        /*0030*/ 	.byte	0x04, 0x0f
        /*0032*/ 	.short	(.L_409 - .L_408)


	//   ....[0]....
	.align		4
.L_408:
        /*0034*/ 	.word	index@(__assertfail)


	//----- nvinfo : EIATTR_MERCURY_ISA_VERSION
	.align		4
.L_409:
        /*0038*/ 	.byte	0x03, 0x5f
        /*003a*/ 	.short	0x0101


	//----- nvinfo : EIATTR_SYSCALL_OFFSETS
	.align		4
        /*003c*/ 	.byte	0x04, 0x46
        /*003e*/ 	.short	(.L_411 - .L_410)


	//   ....[0]....
.L_410:
        /*0040*/ 	.word	0x000026f0


	//   ....[1]....
        /*0044*/ 	.word	0x000036c0


	//   ....[2]....
        /*0048*/ 	.word	0x00004700


	//   ....[3]....
        /*004c*/ 	.word	0x00006e40


	//   ....[4]....
        /*0050*/ 	.word	0x00007e10


	//   ....[5]....
        /*0054*/ 	.word	0x00008e50


	//   ....[6]....
        /*0058*/ 	.word	0x0000b580


	//   ....[7]....
        /*005c*/ 	.word	0x0000c550


	//   ....[8]....
        /*0060*/ 	.word	0x0000d590


	//   ....[9]....
        /*0064*/ 	.word	0x0000fcb0


	//   ....[10]....
        /*0068*/ 	.word	0x00010c80


	//   ....[11]....
        /*006c*/ 	.word	0x00011cc0


	//----- nvinfo : EIATTR_EXIT_INSTR_OFFSETS
	.align		4
.L_411:
        /*0070*/ 	.byte	0x04, 0x1c
        /*0072*/ 	.short	(.L_413 - .L_412)


	//   ....[0]....
.L_412:
        /*0074*/ 	.word	0x0000d660


	//   ....[1]....
        /*0078*/ 	.word	0x00010ef0


	//   ....[2]....
        /*007c*/ 	.word	0x00010f30


	//   ....[3]....
        /*0080*/ 	.word	0x00010fd0


	//   ....[4]....
        /*0084*/ 	.word	0x00011010


	//   ....[5]....
        /*0088*/ 	.word	0x00011050


	//   ....[6]....
        /*008c*/ 	.word	0x000110e0


	//   ....[7]....
        /*0090*/ 	.word	0x00011120


	//   ....[8]....
        /*0094*/ 	.word	0x000111c0


	//   ....[9]....
        /*0098*/ 	.word	0x00011210


	//   ....[10]....
        /*009c*/ 	.word	0x00011260


	//   ....[11]....
        /*00a0*/ 	.word	0x00011330


	//   ....[12]....
        /*00a4*/ 	.word	0x00011390


	//   ....[13]....
        /*00a8*/ 	.word	0x00011520


	//   ....[14]....
        /*00ac*/ 	.word	0x00011680


	//   ....[15]....
        /*00b0*/ 	.word	0x000116a0


	//   ....[16]....
        /*00b4*/ 	.word	0x00011760


	//   ....[17]....
        /*00b8*/ 	.word	0x000118e0


	//   ....[18]....
        /*00bc*/ 	.word	0x00011a60


	//   ....[19]....
        /*00c0*/ 	.word	0x00011bc0


	//   ....[20]....
        /*00c4*/ 	.word	0x00011cd0


	//   ....[21]....
        /*00c8*/ 	.word	0x00011d10


	//   ....[22]....
        /*00cc*/ 	.word	0x00011d50


	//----- nvinfo : EIATTR_MAX_THREADS
	.align		4
.L_413:
        /*00d0*/ 	.byte	0x04, 0x05
        /*00d2*/ 	.short	(.L_415 - .L_414)
.L_414:
        /*00d4*/ 	.word	0x00000080
        /*00d8*/ 	.word	0x00000001
        /*00dc*/ 	.word	0x00000001


	//----- nvinfo : EIATTR_CRS_STACK_SIZE
	.align		4
.L_415:
        /*00e0*/ 	.byte	0x04, 0x1e
        /*00e2*/ 	.short	(.L_417 - .L_416)
.L_416:
        /*00e4*/ 	.word	0x00000000


	//----- nvinfo : EIATTR_CBANK_PARAM_SIZE
	.align		4
.L_417:
        /*00e8*/ 	.byte	0x03, 0x19
        /*00ea*/ 	.short	0x0290


	//----- nvinfo : EIATTR_PARAM_CBANK
	.align		4
        /*00ec*/ 	.byte	0x04, 0x0a
        /*00ee*/ 	.short	(.L_419 - .L_418)
	.align		4
.L_418:
        /*00f0*/ 	.word	index@(.nv.constant0._ZN2at6native18elementwise_kernelILi128ELi4EZNS0_15gpu_kernel_implIZZZNS0_62_GLOBAL__N__e6aa1b1b_29_ActivationLogSigmoidKernel_cu_9d16a0dc27log_sigmoid_backward_kernelERNS_14TensorIteratorEENKUlvE_clEvENKUlvE2_clEvEUlN3c108BFloat16ES9_E_EEvRNS_18TensorIteratorBaseERKT_EUliE_EEviT1_)
        /*00f4*/ 	.short	0x0210
        /*00f6*/ 	.short	0x0290


	//----- nvinfo : EIATTR_SW_WAR
	.align		4
.L_419:
        /*00f8*/ 	.byte	0x04, 0x36
        /*00fa*/ 	.short	(.L_421 - .L_420)
.L_420:
        /*00fc*/ 	.word	0x00000008
.L_421:


//--------------------- .nv.info._ZN2at6native27unrolled_elementwise_kernelIZZZNS0_62_GLOBAL__N__e6aa1b1b_29_ActivationLogSigmoidKernel_cu_9d16a0dc27log_sigmoid_backward_kernelERNS_14TensorIteratorEENKUlvE_clEvENKUlvE2_clEvEUlN3c108BFloat16ES8_E_St5arrayIPcLm3EELi4E23TrivialOffsetCalculatorILi2EjESD_ILi1EjENS0_6memory12LoadWithCastILi2EEENSG_13StoreWithCastILi1EEEEEviT_T0_T2_T3_T4_T5_ --------------------------
	.section	.nv.info._ZN2at6native27unrolled_elementwise_kernelIZZZNS0_62_GLOBAL__N__e6aa1b1b_29_ActivationLogSigmoidKernel_cu_9d16a0dc27log_sigmoid_backward_kernelERNS_14TensorIteratorEENKUlvE_clEvENKUlvE2_clEvEUlN3c108BFloat16ES8_E_St5arrayIPcLm3EELi4E23TrivialOffsetCalculatorILi2EjESD_ILi1EjENS0_6memory12LoadWithCastILi2EEENSG_13StoreWithCastILi1EEEEEviT_T0_T2_T3_T4_T5_,"",@"SHT_CUDA_INFO"
	.sectionflags	@""
	.align	4


	//----- nvinfo : EIATTR_CUDA_API_VERSION
	.align		4
        /*0000*/ 	.byte	0x04, 0x37
        /*0002*/ 	.short	(.L_423 - .L_422)
.L_422:
        /*0004*/ 	.word	0x00000082


	//----- nvinfo : EIATTR_KPARAM_INFO
	.align		4
.L_423:
        /*0008*/ 	.byte	0x04, 0x17
        /*000a*/ 	.short	(.L_425 - .L_424)
.L_424:
        /*000c*/ 	.word	0x00000000
        /*0010*/ 	.short	0x0006
        /*0012*/ 	.short	0x0030
        /*0014*/ 	.byte	0x00, 0xf0, 0x21, 0x00


	//----- nvinfo : EIATTR_KPARAM_INFO
	.align		4
.L_425:
        /*0018*/ 	.byte	0x04, 0x17
        /*001a*/ 	.short	(.L_427 - .L_426)
.L_426:
        /*001c*/ 	.word	0x00000000
        /*0020*/ 	.short	0x0005
        /*0022*/ 	.short	0x0024
        /*0024*/ 	.byte	0x00, 0xf0, 0x31, 0x00


	//----- nvinfo : EIATTR_KPARAM_INFO
	.align		4
.L_427:
        /*0028*/ 	.byte	0x04, 0x17
        /*002a*/ 	.short	(.L_429 - .L_428)
.L_428:
        /*002c*/ 	.word	0x00000000
        /*0030*/ 	.short	0x0004
        /*0032*/ 	.short	0x0021
        /*0034*/ 	.byte	0x00, 0xf0, 0x05, 0x00


	//----- nvinfo : EIATTR_KPARAM_INFO
	.align		4
.L_429:
        /*0038*/ 	.byte	0x04, 0x17
        /*003a*/ 	.short	(.L_431 - .L_430)
.L_430:
        /*003c*/ 	.word	0x00000000
        /*0040*/ 	.short	0x0003
        /*0042*/ 	.short	0x0020
        /*0044*/ 	.byte	0x00, 0xf0, 0x05, 0x00


	//----- nvinfo : EIATTR_KPARAM_INFO
	.align		4
.L_431:
        /*0048*/ 	.byte	0x04, 0x17
        /*004a*/ 	.short	(.L_433 - .L_432)
.L_432:
        /*004c*/ 	.word	0x00000000
        /*0050*/ 	.short	0x0002
        /*0052*/ 	.short	0x0008
        /*0054*/ 	.byte	0x00, 0xf0, 0x61, 0x00


	//----- nvinfo : EIATTR_KPARAM_INFO
	.align		4
.L_433:
        /*0058*/ 	.byte	0x04, 0x17
        /*005a*/ 	.short	(.L_435 - .L_434)
.L_434:
        /*005c*/ 	.word	0x00000000
        /*0060*/ 	.short	0x0001
        /*0062*/ 	.short	0x0004
        /*0064*/ 	.byte	0x00, 0xf0, 0x05, 0x00


	//----- nvinfo : EIATTR_KPARAM_INFO
	.align		4
.L_435:
        /*0068*/ 	.byte	0x04, 0x17
        /*006a*/ 	.short	(.L_437 - .L_436)
.L_436:
        /*006c*/ 	.word	0x00000000
        /*0070*/ 	.short	0x0000
        /*0072*/ 	.short	0x0000
        /*0074*/ 	.byte	0x00, 0xf0, 0x11, 0x00


	//----- nvinfo : EIATTR_SPARSE_MMA_MASK
	.align		4
.L_437:
        /*0078*/ 	.byte	0x03, 0x50
        /*007a*/ 	.short	0x0000


	//----- nvinfo : EIATTR_MAXREG_COUNT
	.align		4
        /*007c*/ 	.byte	0x03, 0x1b
        /*007e*/ 	.short	0x00ff


	//----- nvinfo : EIATTR_EXTERNS
	.align		4
        /*0080*/ 	.byte	0x04, 0x0f
        /*0082*/ 	.short	(.L_439 - .L_438)


	//   ....[0]....
	.align		4
.L_438:
        /*0084*/ 	.word	index@(__assertfail)


	//----- nvinfo : EIATTR_MERCURY_ISA_VERSION
	.align		4
.L_439:
        /*0088*/ 	.byte	0x03, 0x5f
        /*008a*/ 	.short	0x0101


	//----- nvinfo : EIATTR_SYSCALL_OFFSETS
	.align		4
        /*008c*/ 	.byte	0x04, 0x46
        /*008e*/ 	.short	(.L_441 - .L_440)


	//   ....[0]....
.L_440:
        /*0090*/ 	.word	0x000010f0


	//   ....[1]....
        /*0094*/ 	.word	0x000021b0


	//   ....[2]....
        /*0098*/ 	.word	0x000032f0


	//   ....[3]....
        /*009c*/ 	.word	0x000043b0


	//   ....[4]....
        /*00a0*/ 	.word	0x00005500


	//   ....[5]....
        /*00a4*/ 	.word	0x000065d0


	//   ....[6]....
        /*00a8*/ 	.word	0x00007700


	//   ....[7]....
        /*00ac*/ 	.word	0x000086e0


	//   ....[8]....
        /*00b0*/ 	.word	0x00009cc0


	//   ....[9]....
        /*00b4*/ 	.word	0x0000ace0


	//   ....[10]....
        /*00b8*/ 	.word	0x0000bcc0


	//   ....[11]....
        /*00bc*/ 	.word	0x0000cca0


	//----- nvinfo : EIATTR_EXIT_INSTR_OFFSETS
	.align		4
.L_441:
        /*00c0*/ 	.byte	0x04, 0x1c
        /*00c2*/ 	.short	(.L_443 - .L_442)


	//   ....[0]....
.L_442:
        /*00c4*/ 	.word	0x0000bd80


	//   ....[1]....
        /*00c8*/ 	.word	0x0000bed0


	//   ....[2]....
        /*00cc*/ 	.word	0x0000bf10


	//   ....[3]....
        /*00d0*/ 	.word	0x0000bfb0


	//   ....[4]....
        /*00d4*/ 	.word	0x0000bff0


	//   ....[5]....
        /*00d8*/ 	.word	0x0000c030


	//   ....[6]....
        /*00dc*/ 	.word	0x0000c0c0


	//   ....[7]....
        /*00e0*/ 	.word	0x0000c100


	//   ....[8]....
        /*00e4*/ 	.word	0x0000c1a0


	//   ....[9]....
        /*00e8*/ 	.word	0x0000c1f0


	//   ....[10]....
        /*00ec*/ 	.word	0x0000c240


	//   ....[11]....
        /*00f0*/ 	.word	0x0000c310


	//   ....[12]....
        /*00f4*/ 	.word	0x0000c370


	//   ....[13]....
        /*00f8*/ 	.word	0x0000c500


	//   ....[14]....
        /*00fc*/ 	.word	0x0000c660


	//   ....[15]....
        /*0100*/ 	.word	0x0000c680


	//   ....[16]....
        /*0104*/ 	.word	0x0000c740


	//   ....[17]....
        /*0108*/ 	.word	0x0000c8c0


	//   ....[18]....
        /*010c*/ 	.word	0x0000ca40


	//   ....[19]....
        /*0110*/ 	.word	0x0000cba0


	//   ....[20]....
        /*0114*/ 	.word	0x0000ccb0


	//   ....[21]....
        /*0118*/ 	.word	0x0000ccf0


	//   ....[22]....
        /*011c*/ 	.word	0x0000cd30


	//----- nvinfo : EIATTR_MAX_THREADS
	.align		4
.L_443:
        /*0120*/ 	.byte	0x04, 0x05
        /*0122*/ 	.short	(.L_445 - .L_444)
.L_444:
        /*0124*/ 	.word	0x00000080
        /*0128*/ 	.word	0x00000001
        /*012c*/ 	.word	0x00000001


	//----- nvinfo : EIATTR_CRS_STACK_SIZE
	.align		4
.L_445:
        /*0130*/ 	.byte	0x04, 0x1e
        /*0132*/ 	.short	(.L_447 - .L_446)
.L_446:
        /*0134*/ 	.word	0x00000000


	//----- nvinfo : EIATTR_CBANK_PARAM_SIZE
	.align		4
.L_447:
        /*0138*/ 	.byte	0x03, 0x19
        /*013a*/ 	.short	0x0038


	//----- nvinfo : EIATTR_PARAM_CBANK
	.align		4
        /*013c*/ 	.byte	0x04, 0x0a
        /*013e*/ 	.short	(.L_449 - .L_448)
	.align		4
.L_448:
        /*0140*/ 	.word	index@(.nv.constant0._ZN2at6native27unrolled_elementwise_kernelIZZZNS0_62_GLOBAL__N__e6aa1b1b_29_ActivationLogSigmoidKernel_cu_9d16a0dc27log_sigmoid_backward_kernelERNS_14TensorIteratorEENKUlvE_clEvENKUlvE2_clEvEUlN3c108BFloat16ES8_E_St5arrayIPcLm3EELi4E23TrivialOffsetCalculatorILi2EjESD_ILi1EjENS0_6memory12LoadWithCastILi2EEENSG_13StoreWithCastILi1EEEEEviT_T0_T2_T3_T4_T5_)
        /*0144*/ 	.short	0x0210
        /*0146*/ 	.short	0x0038


	//----- nvinfo : EIATTR_SW_WAR
	.align		4
.L_449:
        /*0148*/ 	.byte	0x04, 0x36
        /*014a*/ 	.short	(.L_451 - .L_450)
.L_450:
        /*014c*/ 	.word	0x00000008
.L_451:


//--------------------- .nv.info._ZN2at6native18elementwise_kernelILi128ELi4EZNS0_22gpu_kernel_impl_nocastIZZZNS0_62_GLOBAL__N__e6aa1b1b_29_ActivationLogSigmoidKernel_cu_9d16a0dc27log_sigmoid_backward_kernelERNS_14TensorIteratorEENKUlvE_clEvENKUlvE2_clEvEUlN3c108BFloat16ES9_E_EEvRNS_18TensorIteratorBaseERKT_EUliE_EEviT1_ --------------------------
	.section	.nv.info._ZN2at6native18elementwise_kernelILi128ELi4EZNS0_22gpu_kernel_impl_nocastIZZZNS0_62_GLOBAL__N__e6aa1b1b_29_ActivationLogSigmoidKernel_cu_9d16a0dc27log_sigmoid_backward_kernelERNS_14TensorIteratorEENKUlvE_clEvENKUlvE2_clEvEUlN3c108BFloat16ES9_E_EEvRNS_18TensorIteratorBaseERKT_EUliE_EEviT1_,"",@"SHT_CUDA_INFO"
	.sectionflags	@""
	.align	4


	//----- nvinfo : EIATTR_CUDA_API_VERSION
	.align		4
        /*0000*/ 	.byte	0x04, 0x37
        /*0002*/ 	.short	(.L_453 - .L_452)
.L_452:
        /*0004*/ 	.word	0x00000082


	//----- nvinfo : EIATTR_KPARAM_INFO
	.align		4
.L_453:
        /*0008*/ 	.byte	0x04, 0x17
        /*000a*/ 	.short	(.L_455 - .L_454)
.L_454:
        /*000c*/ 	.word	0x00000000
        /*0010*/ 	.short	0x0001
        /*0012*/ 	.short	0x0008
        /*0014*/ 	.byte	0x00, 0xf0, 0x21, 0x0a


	//----- nvinfo : EIATTR_KPARAM_INFO
	.align		4
.L_455:
        /*0018*/ 	.byte	0x04, 0x17
        /*001a*/ 	.short	(.L_457 - .L_456)
.L_456:
        /*001c*/ 	.word	0x00000000
        /*0020*/ 	.short	0x0000
        /*0022*/ 	.short	0x0000
        /*0024*/ 	.byte	0x00, 0xf0, 0x11, 0x00


	//----- nvinfo : EIATTR_SPARSE_MMA_MASK
	.align		4
.L_457:
        /*0028*/ 	.byte	0x03, 0x50
        /*002a*/ 	.short	0x0000


	//----- nvinfo : EIATTR_MAXREG_COUNT
	.align		4
        /*002c*/ 	.byte	0x03, 0x1b
        /*002e*/ 	.short	0x0080


	//----- nvinfo : EIATTR_MERCURY_ISA_VERSION
	.align		4
        /*0030*/ 	.byte	0x03, 0x5f
        /*0032*/ 	.short	0x0101


	//----- nvinfo : EIATTR_EXIT_INSTR_OFFSETS
	.align		4
        /*0034*/ 	.byte	0x04, 0x1c
        /*0036*/ 	.short	(.L_459 - .L_458)


	//   ....[0]....
.L_458:
        /*0038*/ 	.word	0x00004860


	//   ....[1]....
        /*003c*/ 	.word	0x00006020


	//----- nvinfo : EIATTR_MAX_THREADS
	.align		4
.L_459:
        /*0040*/ 	.byte	0x04, 0x05
        /*0042*/ 	.short	(.L_461 - .L_460)
.L_460:
        /*0044*/ 	.word	0x00000080
        /*0048*/ 	.word	0x00000001
        /*004c*/ 	.word	0x00000001


	//----- nvinfo : EIATTR_CRS_STACK_SIZE
	.align		4
.L_461:
        /*0050*/ 	.byte	0x04, 0x1e
        /*0052*/ 	.short	(.L_463 - .L_462)
.L_462:
        /*0054*/ 	.word	0x00000000


	//----- nvinfo : EIATTR_CBANK_PARAM_SIZE
	.align		4
.L_463:
        /*0058*/ 	.byte	0x03, 0x19
        /*005a*/ 	.short	0x0290


	//----- nvinfo : EIATTR_PARAM_CBANK
	.align		4
        /*005c*/ 	.byte	0x04, 0x0a
        /*005e*/ 	.short	(.L_465 - .L_464)
	.align		4
.L_464:
        /*0060*/ 	.word	index@(.nv.constant0._ZN2at6native18elementwise_kernelILi128ELi4EZNS0_22gpu_kernel_impl_nocastIZZZNS0_62_GLOBAL__N__e6aa1b1b_29_ActivationLogSigmoidKernel_cu_9d16a0dc27log_sigmoid_backward_kernelERNS_14TensorIteratorEENKUlvE_clEvENKUlvE2_clEvEUlN3c108BFloat16ES9_E_EEvRNS_18TensorIteratorBaseERKT_EUliE_EEviT1_)
        /*0064*/ 	.short	0x0210
        /*0066*/ 	.short	0x0290


	//----- nvinfo : EIATTR_SW_WAR
	.align		4
.L_465:
        /*0068*/ 	.byte	0x04, 0x36
        /*006a*/ 	.short	(.L_467 - .L_466)
.L_466:
        /*006c*/ 	.word	0x00000008
.L_467:


//--------------------- .nv.info._ZN2at6native27unrolled_elementwise_kernelIZZZNS0_62_GLOBAL__N__e6aa1b1b_29_ActivationLogSigmoidKernel_cu_9d16a0dc27log_sigmoid_backward_kernelERNS_14TensorIteratorEENKUlvE_clEvENKUlvE2_clEvEUlN3c108BFloat16ES8_E_St5arrayIPcLm3EELi4E23TrivialOffsetCalculatorILi2EjESD_ILi1EjENS0_6memory15LoadWithoutCastENSG_16StoreWithoutCastEEEviT_T0_T2_T3_T4_T5_ --------------------------
	.section	.nv.info._ZN2at6native27unrolled_elementwise_kernelIZZZNS0_62_GLOBAL__N__e6aa1b1b_29_ActivationLogSigmoidKernel_cu_9d16a0dc27log_sigmoid_backward_kernelERNS_14TensorIteratorEENKUlvE_clEvENKUlvE2_clEvEUlN3c108BFloat16ES8_E_St5arrayIPcLm3EELi4E23TrivialOffsetCalculatorILi2EjESD_ILi1EjENS0_6memory15LoadWithoutCastENSG_16StoreWithoutCastEEEviT_T0_T2_T3_T4_T5_,"",@"SHT_CUDA_INFO"
	.sectionflags	@""
	.align	4


	//----- nvinfo : EIATTR_CUDA_API_VERSION
	.align		4
        /*0000*/ 	.byte	0x04, 0x37
        /*0002*/ 	.short	(.L_469 - .L_468)
.L_468:
        /*0004*/ 	.word	0x00000082


	//----- nvinfo : EIATTR_KPARAM_INFO
	.align		4
.L_469:
        /*0008*/ 	.byte	0x04, 0x17
        /*000a*/ 	.short	(.L_471 - .L_470)
.L_470:
        /*000c*/ 	.word	0x00000000
        /*0010*/ 	.short	0x0006
        /*0012*/ 	.short	0x0023
        /*0014*/ 	.byte	0x00, 0xf0, 0x05, 0x00


	//----- nvinfo : EIATTR_KPARAM_INFO
	.align		4
.L_471:
        /*0018*/ 	.byte	0x04, 0x17
        /*001a*/ 	.short	(.L_473 - .L_472)
.L_472:
        /*001c*/ 	.word	0x00000000
        /*0020*/ 	.short	0x0005
        /*0022*/ 	.short	0x0022
        /*0024*/ 	.byte	0x00, 0xf0, 0x05, 0x00


	//----- nvinfo : EIATTR_KPARAM_INFO
	.align		4
.L_473:
        /*0028*/ 	.byte	0x04, 0x17
        /*002a*/ 	.short	(.L_475 - .L_474)
.L_474:
        /*002c*/ 	.word	0x00000000
        /*0030*/ 	.short	0x0004
        /*0032*/ 	.short	0x0021
        /*0034*/ 	.byte	0x00, 0xf0, 0x05, 0x00


	//----- nvinfo : EIATTR_KPARAM_INFO
	.align		4
.L_475:
        /*0038*/ 	.byte	0x04, 0x17
        /*003a*/ 	.short	(.L_477 - .L_476)
.L_476:
        /*003c*/ 	.word	0x00000000
        /*0040*/ 	.short	0x0003
        /*0042*/ 	.short	0x0020
        /*0044*/ 	.byte	0x00, 0xf0, 0x05, 0x00


	//----- nvinfo : EIATTR_KPARAM_INFO
	.align		4
.L_477:
        /*0048*/ 	.byte	0x04, 0x17
        /*004a*/ 	.short	(.L_479 - .L_478)
.L_478:
        /*004c*/ 	.word	0x00000000
        /*0050*/ 	.short	0x0002
        /*0052*/ 	.short	0x0008
        /*0054*/ 	.byte	0x00, 0xf0, 0x61, 0x00


	//----- nvinfo : EIATTR_KPARAM_INFO
	.align		4
.L_479:
        /*0058*/ 	.byte	0x04, 0x17
        /*005a*/ 	.short	(.L_481 - .L_480)
.L_480:
        /*005c*/ 	.word	0x00000000
        /*0060*/ 	.short	0x0001
        /*0062*/ 	.short	0x0004
        /*0064*/ 	.byte	0x00, 0xf0, 0x05, 0x00


	//----- nvinfo : EIATTR_KPARAM_INFO
	.align		4
.L_481:
        /*0068*/ 	.byte	0x04, 0x17
        /*006a*/ 	.short	(.L_483 - .L_482)
.L_482:
        /*006c*/ 	.word	0x00000000
        /*0070*/ 	.short	0x0000
        /*0072*/ 	.short	0x0000
        /*0074*/ 	.byte	0x00, 0xf0, 0x11, 0x00


	//----- nvinfo : EIATTR_SPARSE_MMA_MASK
	.align		4
.L_483:
        /*0078*/ 	.byte	0x03, 0x50
        /*007a*/ 	.short	0x0000


	//----- nvinfo : EIATTR_MAXREG_COUNT
	.align		4
        /*007c*/ 	.byte	0x03, 0x1b
        /*007e*/ 	.short	0x00ff


	//----- nvinfo : EIATTR_MERCURY_ISA_VERSION
	.align		4
        /*0080*/ 	.byte	0x03, 0x5f
        /*0082*/ 	.short	0x0101


	//----- nvinfo : EIATTR_EXIT_INSTR_OFFSETS
	.align		4
        /*0084*/ 	.byte	0x04, 0x1c
        /*0086*/ 	.short	(.L_485 - .L_484)


	//   ....[0]....
.L_484:
        /*0088*/ 	.word	0x00000910


	//   ....[1]....
        /*008c*/ 	.word	0x00000960


	//----- nvinfo : EIATTR_MAX_THREADS
	.align		4
.L_485:
        /*0090*/ 	.byte	0x04, 0x05
        /*0092*/ 	.short	(.L_487 - .L_486)
.L_486:
        /*0094*/ 	.word	0x00000080
        /*0098*/ 	.word	0x00000001
        /*009c*/ 	.word	0x00000001


	//----- nvinfo : EIATTR_CRS_STACK_SIZE
	.align		4
.L_487:
        /*00a0*/ 	.byte	0x04, 0x1e
        /*00a2*/ 	.short	(.L_489 - .L_488)
.L_488:
        /*00a4*/ 	.word	0x00000000


	//----- nvinfo : EIATTR_CBANK_PARAM_SIZE
	.align		4
.L_489:
        /*00a8*/ 	.byte	0x03, 0x19
        /*00aa*/ 	.short	0x0024


	//----- nvinfo : EIATTR_PARAM_CBANK
	.align		4
        /*00ac*/ 	.byte	0x04, 0x0a
        /*00ae*/ 	.short	(.L_491 - .L_490)
	.align		4
.L_490:
        /*00b0*/ 	.word	index@(.nv.constant0._ZN2at6native27unrolled_elementwise_kernelIZZZNS0_62_GLOBAL__N__e6aa1b1b_29_ActivationLogSigmoidKernel_cu_9d16a0dc27log_sigmoid_backward_kernelERNS_14TensorIteratorEENKUlvE_clEvENKUlvE2_clEvEUlN3c108BFloat16ES8_E_St5arrayIPcLm3EELi4E23TrivialOffsetCalculatorILi2EjESD_ILi1EjENS0_6memory15LoadWithoutCastENSG_16StoreWithoutCastEEEviT_T0_T2_T3_T4_T5_)
        /*00b4*/ 	.short	0x0210
        /*00b6*/ 	.short	0x0024


	//----- nvinfo : EIATTR_SW_WAR
	.align		4
.L_491:
        /*00b8*/ 	.byte	0x04, 0x36
        /*00ba*/ 	.short	(.L_493 - .L_492)
.L_492:
        /*00bc*/ 	.word	0x00000008
.L_493:


//--------------------- .nv.info._ZN2at6native29vectorized_elementwise_kernelILi2EZZZNS0_62_GLOBAL__N__e6aa1b1b_29_ActivationLogSigmoidKernel_cu_9d16a0dc27log_sigmoid_backward_kernelERNS_14TensorIteratorEENKUlvE_clEvENKUlvE2_clEvEUlN3c108BFloat16ES8_E_St5arrayIPcLm3EEEEviT0_T1_ --------------------------
	.section	.nv.info._ZN2at6native29vectorized_elementwise_kernelILi2EZZZNS0_62_GLOBAL__N__e6aa1b1b_29_ActivationLogSigmoidKernel_cu_9d16a0dc27log_sigmoid_backward_kernelERNS_14TensorIteratorEENKUlvE_clEvENKUlvE2_clEvEUlN3c108BFloat16ES8_E_St5arrayIPcLm3EEEEviT0_T1_,"",@"SHT_CUDA_INFO"
	.sectionflags	@""
	.align	4


	//----- nvinfo : EIATTR_CUDA_API_VERSION
	.align		4
        /*0000*/ 	.byte	0x04, 0x37
        /*0002*/ 	.short	(.L_495 - .L_494)
.L_494:
        /*0004*/ 	.word	0x00000082


	//----- nvinfo : EIATTR_KPARAM_INFO
	.align		4
.L_495:
        /*0008*/ 	.byte	0x04, 0x17
        /*000a*/ 	.short	(.L_497 - .L_496)
.L_496:
        /*000c*/ 	.word	0x00000000
        /*0010*/ 	.short	0x0002
        /*0012*/ 	.short	0x0008
        /*0014*/ 	.byte	0x00, 0xf0, 0x61, 0x00


	//----- nvinfo : EIATTR_KPARAM_INFO
	.align		4
.L_497:
        /*0018*/ 	.byte	0x04, 0x17
        /*001a*/ 	.short	(.L_499 - .L_498)
.L_498:
        /*001c*/ 	.word	0x00000000
        /*0020*/ 	.short	0x0001
        /*0022*/ 	.short	0x0004
        /*0024*/ 	.byte	0x00, 0xf0, 0x05, 0x00


	//----- nvinfo : EIATTR_KPARAM_INFO
	.align		4
.L_499:
        /*0028*/ 	.byte	0x04, 0x17
        /*002a*/ 	.short	(.L_501 - .L_500)
.L_500:
        /*002c*/ 	.word	0x00000000
        /*0030*/ 	.short	0x0000
        /*0032*/ 	.short	0x0000
        /*0034*/ 	.byte	0x00, 0xf0, 0x11, 0x00


	//----- nvinfo : EIATTR_SPARSE_MMA_MASK
	.align		4
.L_501:
        /*0038*/ 	.byte	0x03, 0x50
        /*003a*/ 	.short	0x0000


	//----- nvinfo : EIATTR_MAXREG_COUNT
	.align		4
        /*003c*/ 	.byte	0x03, 0x1b
        /*003e*/ 	.short	0x00ff


	//----- nvinfo : EIATTR_MERCURY_ISA_VERSION
	.align		4
        /*0040*/ 	.byte	0x03, 0x5f
        /*0042*/ 	.short	0x0101


	//----- nvinfo : EIATTR_EXIT_INSTR_OFFSETS
	.align		4
        /*0044*/ 	.byte	0x04, 0x1c
        /*0046*/ 	.short	(.L_503 - .L_502)


	//   ....[0]....
.L_502:
        /*0048*/ 	.word	0x000008b0


	//   ....[1]....
        /*004c*/ 	.word	0x00001b00


	//   ....[2]....
        /*0050*/ 	.word	0x00001b50


	//----- nvinfo : EIATTR_MAX_THREADS
	.align		4
.L_503:
        /*0054*/ 	.byte	0x04, 0x05
        /*0056*/ 	.short	(.L_505 - .L_504)
.L_504:
        /*0058*/ 	.word	0x00000080
        /*005c*/ 	.word	0x00000001
        /*0060*/ 	.word	0x00000001


	//----- nvinfo : EIATTR_CRS_STACK_SIZE
	.align		4
.L_505:
        /*0064*/ 	.byte	0x04, 0x1e
        /*0066*/ 	.short	(.L_507 - .L_506)
.L_506:
        /*0068*/ 	.word	0x00000000


	//----- nvinfo : EIATTR_CBANK_PARAM_SIZE
	.align		4
.L_507:
        /*006c*/ 	.byte	0x03, 0x19
        /*006e*/ 	.short	0x0020


	//----- nvinfo : EIATTR_PARAM_CBANK
	.align		4
        /*0070*/ 	.byte	0x04, 0x0a
        /*0072*/ 	.short	(.L_509 - .L_508)
	.align		4
.L_508:
        /*0074*/ 	.word	index@(.nv.constant0._ZN2at6native29vectorized_elementwise_kernelILi2EZZZNS0_62_GLOBAL__N__e6aa1b1b_29_ActivationLogSigmoidKernel_cu_9d16a0dc27log_sigmoid_backward_kernelERNS_14TensorIteratorEENKUlvE_clEvENKUlvE2_clEvEUlN3c108BFloat16ES8_E_St5arrayIPcLm3EEEEviT0_T1_)
        /*0078*/ 	.short	0x0210
        /*007a*/ 	.short	0x0020


	//----- nvinfo : EIATTR_SW_WAR
	.align		4
.L_509:
        /*007c*/ 	.byte	0x04, 0x36
        /*007e*/ 	.short	(.L_511 - .L_510)
.L_510:
        /*0080*/ 	.word	0x00000008
.L_511:


//--------------------- .nv.info._ZN2at6native29vectorized_elementwise_kernelILi4EZZZNS0_62_GLOBAL__N__e6aa1b1b_29_ActivationLogSigmoidKernel_cu_9d16a0dc27log_sigmoid_backward_kernelERNS_14TensorIteratorEENKUlvE_clEvENKUlvE2_clEvEUlN3c108BFloat16ES8_E_St5arrayIPcLm3EEEEviT0_T1_ --------------------------
	.section	.nv.info._ZN2at6native29vectorized_elementwise_kernelILi4EZZZNS0_62_GLOBAL__N__e6aa1b1b_29_ActivationLogSigmoidKernel_cu_9d16a0dc27log_sigmoid_backward_kernelERNS_14TensorIteratorEENKUlvE_clEvENKUlvE2_clEvEUlN3c108BFloat16ES8_E_St5arrayIPcLm3EEEEviT0_T1_,"",@"SHT_CUDA_INFO"
	.sectionflags	@""
	.align	4


	//----- nvinfo : EIATTR_CUDA_API_VERSION
	.align		4
        /*0000*/ 	.byte	0x04, 0x37
        /*0002*/ 	.short	(.L_513 - .L_512)
.L_512:
        /*0004*/ 	.word	0x00000082


	//----- nvinfo : EIATTR_KPARAM_INFO
	.align		4
.L_513:
        /*0008*/ 	.byte	0x04, 0x17
        /*000a*/ 	.short	(.L_515 - .L_514)
.L_514:
        /*000c*/ 	.word	0x00000000
        /*0010*/ 	.short	0x0002
        /*0012*/ 	.short	0x0008
        /*0014*/ 	.byte	0x00, 0xf0, 0x61, 0x00


	//----- nvinfo : EIATTR_KPARAM_INFO
	.align		4
.L_515:
        /*0018*/ 	.byte	0x04, 0x17
        /*001a*/ 	.short	(.L_517 - .L_516)
.L_516:
        /*001c*/ 	.word	0x00000000
        /*0020*/ 	.short	0x0001
        /*0022*/ 	.short	0x0004
        /*0024*/ 	.byte	0x00, 0xf0, 0x05, 0x00


	//----- nvinfo : EIATTR_KPARAM_INFO
	.align		4
.L_517:
        /*0028*/ 	.byte	0x04, 0x17
        /*002a*/ 	.short	(.L_519 - .L_518)
.L_518:
        /*002c*/ 	.word	0x00000000
        /*0030*/ 	.short	0x0000
        /*0032*/ 	.short	0x0000
        /*0034*/ 	.byte	0x00, 0xf0, 0x11, 0x00


	//----- nvinfo : EIATTR_SPARSE_MMA_MASK
	.align		4
.L_519:
        /*0038*/ 	.byte	0x03, 0x50
        /*003a*/ 	.short	0x0000


	//----- nvinfo : EIATTR_MAXREG_COUNT
	.align		4
        /*003c*/ 	.byte	0x03, 0x1b
        /*003e*/ 	.short	0x00ff


	//----- nvinfo : EIATTR_MERCURY_ISA_VERSION
	.align		4
        /*0040*/ 	.byte	0x03, 0x5f
        /*0042*/ 	.short	0x0101


	//----- nvinfo : EIATTR_EXIT_INSTR_OFFSETS
	.align		4
        /*0044*/ 	.byte	0x04, 0x1c
        /*0046*/ 	.short	(.L_521 - .L_520)


	//   ....[0]....
.L_520:
        /*0048*/ 	.word	0x00000850


	//   ....[1]....
        /*004c*/ 	.word	0x00001aa0


	//   ....[2]....
        /*0050*/ 	.word	0x00001af0


	//----- nvinfo : EIATTR_MAX_THREADS
	.align		4
.L_521:
        /*0054*/ 	.byte	0x04, 0x05
        /*0056*/ 	.short	(.L_523 - .L_522)
.L_522:
        /*0058*/ 	.word	0x00000080
        /*005c*/ 	.word	0x00000001
        /*0060*/ 	.word	0x00000001


	//----- nvinfo : EIATTR_CRS_STACK_SIZE
	.align		4
.L_523:
        /*0064*/ 	.byte	0x04, 0x1e
        /*0066*/ 	.short	(.L_525 - .L_524)
.L_524:
        /*0068*/ 	.word	0x00000000


	//----- nvinfo : EIATTR_CBANK_PARAM_SIZE
	.align		4
.L_525:
        /*006c*/ 	.byte	0x03, 0x19
        /*006e*/ 	.short	0x0020


	//----- nvinfo : EIATTR_PARAM_CBANK
	.align		4
        /*0070*/ 	.byte	0x04, 0x0a
        /*0072*/ 	.short	(.L_527 - .L_526)
	.align		4
.L_526:
        /*0074*/ 	.word	index@(.nv.constant0._ZN2at6native29vectorized_elementwise_kernelILi4EZZZNS0_62_GLOBAL__N__e6aa1b1b_29_ActivationLogSigmoidKernel_cu_9d16a0dc27log_sigmoid_backward_kernelERNS_14TensorIteratorEENKUlvE_clEvENKUlvE2_clEvEUlN3c108BFloat16ES8_E_St5arrayIPcLm3EEEEviT0_T1_)
        /*0078*/ 	.short	0x0210
        /*007a*/ 	.short	0x0020


	//----- nvinfo : EIATTR_SW_WAR
	.align		4
.L_527:
        /*007c*/ 	.byte	0x04, 0x36
        /*007e*/ 	.short	(.L_529 - .L_528)
.L_528:
        /*0080*/ 	.word	0x00000008
.L_529:


//--------------------- .nv.info._ZN2at6native29vectorized_elementwise_kernelILi8EZZZNS0_62_GLOBAL__N__e6aa1b1b_29_ActivationLogSigmoidKernel_cu_9d16a0dc27log_sigmoid_backward_kernelERNS_14TensorIteratorEENKUlvE_clEvENKUlvE2_clEvEUlN3c108BFloat16ES8_E_St5arrayIPcLm3EEEEviT0_T1_ --------------------------
	.section	.nv.info._ZN2at6native29vectorized_elementwise_kernelILi8EZZZNS0_62_GLOBAL__N__e6aa1b1b_29_ActivationLogSigmoidKernel_cu_9d16a0dc27log_sigmoid_backward_kernelERNS_14TensorIteratorEENKUlvE_clEvENKUlvE2_clEvEUlN3c108BFloat16ES8_E_St5arrayIPcLm3EEEEviT0_T1_,"",@"SHT_CUDA_INFO"
	.sectionflags	@""
	.align	4


	//----- nvinfo : EIATTR_CUDA_API_VERSION
	.align		4
        /*0000*/ 	.byte	0x04, 0x37
        /*0002*/ 	.short	(.L_531 - .L_530)
.L_530:
        /*0004*/ 	.word	0x00000082


	//----- nvinfo : EIATTR_KPARAM_INFO
	.align		4
.L_531:
        /*0008*/ 	.byte	0x04, 0x17
        /*000a*/ 	.short	(.L_533 - .L_532)
.L_532:
        /*000c*/ 	.word	0x00000000
        /*0010*/ 	.short	0x0002
        /*0012*/ 	.short	0x0008
        /*0014*/ 	.byte	0x00, 0xf0, 0x61, 0x00


	//----- nvinfo : EIATTR_KPARAM_INFO
	.align		4
.L_533:
        /*0018*/ 	.byte	0x04, 0x17
        /*001a*/ 	.short	(.L_535 - .L_534)
.L_534:
        /*001c*/ 	.word	0x00000000
        /*0020*/ 	.short	0x0001
        /*0022*/ 	.short	0x0004
        /*0024*/ 	.byte	0x00, 0xf0, 0x05, 0x00


	//----- nvinfo : EIATTR_KPARAM_INFO
	.align		4
.L_535:
        /*0028*/ 	.byte	0x04, 0x17
        /*002a*/ 	.short	(.L_537 - .L_536)
.L_536:
        /*002c*/ 	.word	0x00000000
        /*0030*/ 	.short	0x0000
        /*0032*/ 	.short	0x0000
        /*0034*/ 	.byte	0x00, 0xf0, 0x11, 0x00


	//----- nvinfo : EIATTR_SPARSE_MMA_MASK
	.align		4
.L_537:
        /*0038*/ 	.byte	0x03, 0x50
        /*003a*/ 	.short	0x0000


	//----- nvinfo : EIATTR_MAXREG_COUNT
	.align		4
        /*003c*/ 	.byte	0x03, 0x1b
        /*003e*/ 	.short	0x00ff


	//----- nvinfo : EIATTR_MERCURY_ISA_VERSION
	.align		4
        /*0040*/ 	.byte	0x03, 0x5f
        /*0042*/ 	.short	0x0101


	//----- nvinfo : EIATTR_EXIT_INSTR_OFFSETS
	.align		4
        /*0044*/ 	.byte	0x04, 0x1c
        /*0046*/ 	.short	(.L_539 - .L_538)


	//   ....[0]....
.L_538:
        /*0048*/ 	.word	0x00000820


	//   ....[1]....
        /*004c*/ 	.word	0x00001a70


	//   ....[2]....
        /*0050*/ 	.word	0x00001ac0


	//----- nvinfo : EIATTR_MAX_THREADS
	.align		4
.L_539:
        /*0054*/ 	.byte	0x04, 0x05
        /*0056*/ 	.short	(.L_541 - .L_540)
.L_540:
        /*0058*/ 	.word	0x00000080
        /*005c*/ 	.word	0x00000001
        /*0060*/ 	.word	0x00000001


	//----- nvinfo : EIATTR_CRS_STACK_SIZE
	.align		4
.L_541:
        /*0064*/ 	.byte	0x04, 0x1e
        /*0066*/ 	.short	(.L_543 - .L_542)
.L_542:
        /*0068*/ 	.word	0x00000000


	//----- nvinfo : EIATTR_CBANK_PARAM_SIZE
	.align		4
.L_543:
        /*006c*/ 	.byte	0x03, 0x19
        /*006e*/ 	.short	0x0020


	//----- nvinfo : EIATTR_PARAM_CBANK
	.align		4
        /*0070*/ 	.byte	0x04, 0x0a
        /*0072*/ 	.short	(.L_545 - .L_544)
	.align		4
.L_544:
        /*0074*/ 	.word	index@(.nv.constant0._ZN2at6native29vectorized_elementwise_kernelILi8EZZZNS0_62_GLOBAL__N__e6aa1b1b_29_ActivationLogSigmoidKernel_cu_9d16a0dc27log_sigmoid_backward_kernelERNS_14TensorIteratorEENKUlvE_clEvENKUlvE2_clEvEUlN3c108BFloat16ES8_E_St5arrayIPcLm3EEEEviT0_T1_)
        /*0078*/ 	.short	0x0210
        /*007a*/ 	.short	0x0020


	//----- nvinfo : EIATTR_SW_WAR
	.align		4
.L_545:
        /*007c*/ 	.byte	0x04, 0x36
        /*007e*/ 	.short	(.L_547 - .L_546)
.L_546:
        /*0080*/ 	.word	0x00000008
.L_547:


//--------------------- .nv.info._ZN2at6native18elementwise_kernelILi128ELi4EZNS0_15gpu_kernel_implIZZZNS0_62_GLOBAL__N__e6aa1b1b_29_ActivationLogSigmoidKernel_cu_9d16a0dc27log_sigmoid_backward_kernelERNS_14TensorIteratorEENKUlvE_clEvENKUlvE1_clEvEUlN3c104HalfES9_E_EEvRNS_18TensorIteratorBaseERKT_EUliE_EEviT1_ --------------------------
	.section	.nv.info._ZN2at6native18elementwise_kernelILi128ELi4EZNS0_15gpu_kernel_implIZZZNS0_62_GLOBAL__N__e6aa1b1b_29_ActivationLogSigmoidKernel_cu_9d16a0dc27log_sigmoid_backward_kernelERNS_14TensorIteratorEENKUlvE_clEvENKUlvE1_clEvEUlN3c104HalfES9_E_EEvRNS_18TensorIteratorBaseERKT_EUliE_EEviT1_,"",@"SHT_CUDA_INFO"
	.sectionflags	@""
	.align	4


	//----- nvinfo : EIATTR_CUDA_API_VERSION
	.align		4
        /*0000*/ 	.byte	0x04, 0x37
        /*0002*/ 	.short	(.L_549 - .L_548)
.L_548:
        /*0004*/ 	.word	0x00000082


	//----- nvinfo : EIATTR_KPARAM_INFO
	.align		4
.L_549:
        /*0008*/ 	.byte	0x04, 0x17
        /*000a*/ 	.short	(.L_551 - .L_550)
.L_550:
        /*000c*/ 	.word	0x00000000
        /*0010*/ 	.short	0x0001
        /*0012*/ 	.short	0x0008
        /*0014*/ 	.byte	0x00, 0xf0, 0x21, 0x0a


	//----- nvinfo : EIATTR_KPARAM_INFO
	.align		4
.L_551:
        /*0018*/ 	.byte	0x04, 0x17
        /*001a*/ 	.short	(.L_553 - .L_552)
.L_552:
        /*001c*/ 	.word	0x00000000
        /*0020*/ 	.short	0x0000
        /*0022*/ 	.short	0x0000
        /*0024*/ 	.byte	0x00, 0xf0, 0x11, 0x00


	//----- nvinfo : EIATTR_SPARSE_MMA_MASK
	.align		4
.L_553:
        /*0028*/ 	.byte	0x03, 0x50
        /*002a*/ 	.short	0x0000


	//----- nvinfo : EIATTR_MAXREG_COUNT
	.align		4
        /*002c*/ 	.byte	0x03, 0x1b
        /*002e*/ 	.short	0x0080


	//----- nvinfo : EIATTR_EXTERNS
	.align		4
        /*0030*/ 	.byte	0x04, 0x0f
        /*0032*/ 	.short	(.L_555 - .L_554)


	//   ....[0]....
	.align		4
.L_554:
        /*0034*/ 	.word	index@(__assertfail)


	//----- nvinfo : EIATTR_MERCURY_ISA_VERSION
	.align		4
.L_555:
        /*0038*/ 	.byte	0x03, 0x5f
        /*003a*/ 	.short	0x0101


	//----- nvinfo : EIATTR_SYSCALL_OFFSETS
	.align		4
        /*003c*/ 	.byte	0x04, 0x46
        /*003e*/ 	.short	(.L_557 - .L_556)


	//   ....[0]....
.L_556:
        /*0040*/ 	.word	0x000026c0


	//   ....[1]....
        /*0044*/ 	.word	0x00003670


	//   ....[2]....
        /*0048*/ 	.word	0x000046c0


	//   ....[3]....
        /*004c*/ 	.word	0x00006dd0


	//   ....[4]....
        /*0050*/ 	.word	0x00007d80


	//   ....[5]....
        /*0054*/ 	.word	0x00008dd0


	//   ....[6]....
        /*0058*/ 	.word	0x0000b4d0


	//   ....[7]....
        /*005c*/ 	.word	0x0000c480


	//   ....[8]....
        /*0060*/ 	.word	0x0000d4d0


	//   ....[9]....
        /*0064*/ 	.word	0x0000fbc0


	//   ....[10]....
        /*0068*/ 	.word	0x00010b70


	//   ....[11]....
        /*006c*/ 	.word	0x00011bc0


	//----- nvinfo : EIATTR_EXIT_INSTR_OFFSETS
	.align		4
.L_557:
        /*0070*/ 	.byte	0x04, 0x1c
        /*0072*/ 	.short	(.L_559 - .L_558)


	//   ....[0]....
.L_558:
        /*0074*/ 	.word	0x0000d5a0


	//   ....[1]....
        /*0078*/ 	.word	0x00010df0


	//   ....[2]....
        /*007c*/ 	.word	0x00010e30


	//   ....[3]....
        /*0080*/ 	.word	0x00010ed0


	//   ....[4]....
        /*0084*/ 	.word	0x00010f10


	//   ....[5]....
        /*0088*/ 	.word	0x00010f50


	//   ....[6]....
        /*008c*/ 	.word	0x00010fe0


	//   ....[7]....
        /*0090*/ 	.word	0x00011000


	//   ....[8]....
        /*0094*/ 	.word	0x000110a0


	//   ....[9]....
        /*0098*/ 	.word	0x000110f0


	//   ....[10]....
        /*009c*/ 	.word	0x00011140


	//   ....[11]....
        /*00a0*/ 	.word	0x00011210


	//   ....[12]....
        /*00a4*/ 	.word	0x00011270


	//   ....[13]....
        /*00a8*/ 	.word	0x00011400


	//   ....[14]....
        /*00ac*/ 	.word	0x00011560


	//   ....[15]....
        /*00b0*/ 	.word	0x000115a0


	//   ....[16]....
        /*00b4*/ 	.word	0x00011660


	//   ....[17]....
        /*00b8*/ 	.word	0x000117e0


	//   ....[18]....
        /*00bc*/ 	.word	0x00011960


	//   ....[19]....
        /*00c0*/ 	.word	0x00011ac0


	//   ....[20]....
        /*00c4*/ 	.word	0x00011bd0


	//   ....[21]....
        /*00c8*/ 	.word	0x00011c10


	//   ....[22]....
        /*00cc*/ 	.word	0x00011c50


	//----- nvinfo : EIATTR_MAX_THREADS
	.align		4
.L_559:
        /*00d0*/ 	.byte	0x04, 0x05
        /*00d2*/ 	.short	(.L_561 - .L_560)
.L_560:
        /*00d4*/ 	.word	0x00000080
        /*00d8*/ 	.word	0x00000001
        /*00dc*/ 	.word	0x00000001


	//----- nvinfo : EIATTR_CRS_STACK_SIZE
	.align		4
.L_561:
        /*00e0*/ 	.byte	0x04, 0x1e
        /*00e2*/ 	.short	(.L_563 - .L_562)
.L_562:
        /*00e4*/ 	.word	0x00000000


	//----- nvinfo : EIATTR_CBANK_PARAM_SIZE
	.align		4
.L_563:
        /*00e8*/ 	.byte	0x03, 0x19
        /*00ea*/ 	.short	0x0290


	//----- nvinfo : EIATTR_PARAM_CBANK
	.align		4
        /*00ec*/ 	.byte	0x04, 0x0a
        /*00ee*/ 	.short	(.L_565 - .L_564)
	.align		4
.L_564:
        /*00f0*/ 	.word	index@(.nv.constant0._ZN2at6native18elementwise_kernelILi128ELi4EZNS0_15gpu_kernel_implIZZZNS0_62_GLOBAL__N__e6aa1b1b_29_ActivationLogSigmoidKernel_cu_9d16a0dc27log_sigmoid_backward_kernelERNS_14TensorIteratorEENKUlvE_clEvENKUlvE1_clEvEUlN3c104HalfES9_E_EEvRNS_18TensorIteratorBaseERKT_EUliE_EEviT1_)
        /*00f4*/ 	.short	0x0210
        /*00f6*/ 	.short	0x0290


	//----- nvinfo : EIATTR_SW_WAR
	.align		4
.L_565:
        /*00f8*/ 	.byte	0x04, 0x36
        /*00fa*/ 	.short	(.L_567 - .L_566)
.L_566:
        /*00fc*/ 	.word	0x00000008
.L_567:


//--------------------- .nv.info._ZN2at6native27unrolled_elementwise_kernelIZZZNS0_62_GLOBAL__N__e6aa1b1b_29_ActivationLogSigmoidKernel_cu_9d16a0dc27log_sigmoid_backward_kernelERNS_14TensorIteratorEENKUlvE_clEvENKUlvE1_clEvEUlN3c104HalfES8_E_St5arrayIPcLm3EELi4E23TrivialOffsetCalculatorILi2EjESD_ILi1EjENS0_6memory12LoadWithCastILi2EEENSG_13StoreWithCastILi1EEEEEviT_T0_T2_T3_T4_T5_ --------------------------
	.section	.nv.info._ZN2at6native27unrolled_elementwise_kernelIZZZNS0_62_GLOBAL__N__e6aa1b1b_29_ActivationLogSigmoidKernel_cu_9d16a0dc27log_sigmoid_backward_kernelERNS_14TensorIteratorEENKUlvE_clEvENKUlvE1_clEvEUlN3c104HalfES8_E_St5arrayIPcLm3EELi4E23TrivialOffsetCalculatorILi2EjESD_ILi1EjENS0_6memory12LoadWithCastILi2EEENSG_13StoreWithCastILi1EEEEEviT_T0_T2_T3_T4_T5_,"",@"SHT_CUDA_INFO"
	.sectionflags	@""
	.align	4


	//----- nvinfo : EIATTR_CUDA_API_VERSION
	.align		4
        /*0000*/ 	.byte	0x04, 0x37
        /*0002*/ 	.short	(.L_569 - .L_568)
.L_568:
        /*0004*/ 	.word	0x00000082


	//----- nvinfo : EIATTR_KPARAM_INFO
	.align		4
.L_569:
        /*0008*/ 	.byte	0x04, 0x17
        /*000a*/ 	.short	(.L_571 - .L_570)
.L_570:
        /*000c*/ 	.word	0x00000000
        /*0010*/ 	.short	0x0006
        /*0012*/ 	.short	0x0030
        /*0014*/ 	.byte	0x00, 0xf0, 0x21, 0x00


	//----- nvinfo : EIATTR_KPARAM_INFO
	.align		4
.L_571:
        /*0018*/ 	.byte	0x04, 0x17
        /*001a*/ 	.short	(.L_573 - .L_572)
.L_572:
        /*001c*/ 	.word	0x00000000
        /*0020*/ 	.short	0x0005
        /*0022*/ 	.short	0x0024
        /*0024*/ 	.byte	0x00, 0xf0, 0x31, 0x00


	//----- nvinfo : EIATTR_KPARAM_INFO
	.align		4
.L_573:
        /*0028*/ 	.byte	0x04, 0x17
        /*002a*/ 	.short	(.L_575 - .L_574)
.L_574:
        /*002c*/ 	.word	0x00000000
        /*0030*/ 	.short	0x0004
        /*0032*/ 	.short	0x0021
        /*0034*/ 	.byte	0x00, 0xf0, 0x05, 0x00


	//----- nvinfo : EIATTR_KPARAM_INFO
	.align		4
.L_575:
        /*0038*/ 	.byte	0x04, 0x17
        /*003a*/ 	.short	(.L_577 - .L_576)
.L_576:
        /*003c*/ 	.word	0x00000000
        /*0040*/ 	.short	0x0003
        /*0042*/ 	.short	0x0020
        /*0044*/ 	.byte	0x00, 0xf0, 0x05, 0x00


	//----- nvinfo : EIATTR_KPARAM_INFO
	.align		4
.L_577:
        /*0048*/ 	.byte	0x04, 0x17
        /*004a*/ 	.short	(.L_579 - .L_578)
.L_578:
        /*004c*/ 	.word	0x00000000
        /*0050*/ 	.short	0x0002
        /*0052*/ 	.short	0x0008
        /*0054*/ 	.byte	0x00, 0xf0, 0x61, 0x00


	//----- nvinfo : EIATTR_KPARAM_INFO
	.align		4
.L_579:
        /*0058*/ 	.byte	0x04, 0x17
        /*005a*/ 	.short	(.L_581 - .L_580)
.L_580:
        /*005c*/ 	.word	0x00000000
        /*0060*/ 	.short	0x0001
        /*0062*/ 	.short	0x0004
        /*0064*/ 	.byte	0x00, 0xf0, 0x05, 0x00


	//----- nvinfo : EIATTR_KPARAM_INFO
	.align		4
.L_581:
        /*0068*/ 	.byte	0x04, 0x17
        /*006a*/ 	.short	(.L_583 - .L_582)
.L_582:
        /*006c*/ 	.word	0x00000000
        /*0070*/ 	.short	0x0000
        /*0072*/ 	.short	0x0000
        /*0074*/ 	.byte	0x00, 0xf0, 0x11, 0x00


	//----- nvinfo : EIATTR_SPARSE_MMA_MASK
	.align		4
.L_583:
        /*0078*/ 	.byte	0x03, 0x50
        /*007a*/ 	.short	0x0000


	//----- nvinfo : EIATTR_MAXREG_COUNT
	.align		4
        /*007c*/ 	.byte	0x03, 0x1b
        /*007e*/ 	.short	0x00ff


	//----- nvinfo : EIATTR_EXTERNS
	.align		4
        /*0080*/ 	.byte	0x04, 0x0f
        /*0082*/ 	.short	(.L_585 - .L_584)


	//   ....[0]....
	.align		4
.L_584:
        /*0084*/ 	.word	index@(__assertfail)


	//----- nvinfo : EIATTR_MERCURY_ISA_VERSION
	.align		4
.L_585:
        /*0088*/ 	.byte	0x03, 0x5f
        /*008a*/ 	.short	0x0101


	//----- nvinfo : EIATTR_SYSCALL_OFFSETS
	.align		4
        /*008c*/ 	.byte	0x04, 0x46
        /*008e*/ 	.short	(.L_587 - .L_586)


	//   ....[0]....
.L_586:
        /*0090*/ 	.word	0x000010c0


	//   ....[1]....
        /*0094*/ 	.word	0x00002150


	//   ....[2]....
        /*0098*/ 	.word	0x00003260


	//   ....[3]....
        /*009c*/ 	.word	0x000042f0


	//   ....[4]....
        /*00a0*/ 	.word	0x00005410


	//   ....[5]....
        /*00a4*/ 	.word	0x000064b0


	//   ....[6]....
        /*00a8*/ 	.word	0x000075b0


	//   ....[7]....
        /*00ac*/ 	.word	0x00008570


	//   ....[8]....
        /*00b0*/ 	.word	0x00009b50


	//   ....[9]....
        /*00b4*/ 	.word	0x0000ab70


	//   ....[10]....
        /*00b8*/ 	.word	0x0000bb50


	//   ....[11]....
        /*00bc*/ 	.word	0x0000cb30


	//----- nvinfo : EIATTR_EXIT_INSTR_OFFSETS
	.align		4
.L_587:
        /*00c0*/ 	.byte	0x04, 0x1c
        /*00c2*/ 	.short	(.L_589 - .L_588)


	//   ....[0]....
.L_588:
        /*00c4*/ 	.word	0x0000bc10


	//   ....[1]....
        /*00c8*/ 	.word	0x0000bd60


	//   ....[2]....
        /*00cc*/ 	.word	0x0000bda0


	//   ....[3]....
        /*00d0*/ 	.word	0x0000be40


	//   ....[4]....
        /*00d4*/ 	.word	0x0000be80


	//   ....[5]....
        /*00d8*/ 	.word	0x0000bec0


	//   ....[6]....
        /*00dc*/ 	.word	0x0000bf50


	//   ....[7]....
        /*00e0*/ 	.word	0x0000bf70


	//   ....[8]....
        /*00e4*/ 	.word	0x0000c010


	//   ....[9]....
        /*00e8*/ 	.word	0x0000c060


	//   ....[10]....
        /*00ec*/ 	.word	0x0000c0b0


	//   ....[11]....
        /*00f0*/ 	.word	0x0000c180


	//   ....[12]....
        /*00f4*/ 	.word	0x0000c1e0


	//   ....[13]....
        /*00f8*/ 	.word	0x0000c370


	//   ....[14]....
        /*00fc*/ 	.word	0x0000c4d0


	//   ....[15]....
        /*0100*/ 	.word	0x0000c510


	//   ....[16]....
        /*0104*/ 	.word	0x0000c5d0


	//   ....[17]....
        /*0108*/ 	.word	0x0000c750


	//   ....[18]....
        /*010c*/ 	.word	0x0000c8d0


	//   ....[19]....
        /*0110*/ 	.word	0x0000ca30


	//   ....[20]....
        /*0114*/ 	.word	0x0000cb40


	//   ....[21]....
        /*0118*/ 	.word	0x0000cb80


	//   ....[22]....
        /*011c*/ 	.word	0x0000cbc0


	//----- nvinfo : EIATTR_MAX_THREADS
	.align		4
.L_589:
        /*0120*/ 	.byte	0x04, 0x05
        /*0122*/ 	.short	(.L_591 - .L_590)
.L_590:
        /*0124*/ 	.word	0x00000080
        /*0128*/ 	.word	0x00000001
        /*012c*/ 	.word	0x00000001


	//----- nvinfo : EIATTR_CRS_STACK_SIZE
	.align		4
.L_591:
        /*0130*/ 	.byte	0x04, 0x1e
        /*0132*/ 	.short	(.L_593 - .L_592)
.L_592:
        /*0134*/ 	.word	0x00000000


	//----- nvinfo : EIATTR_CBANK_PARAM_SIZE
	.align		4
.L_593:
        /*0138*/ 	.byte	0x03, 0x19
        /*013a*/ 	.short	0x0038


	//----- nvinfo : EIATTR_PARAM_CBANK
	.align		4
        /*013c*/ 	.byte	0x04, 0x0a
        /*013e*/ 	.short	(.L_595 - .L_594)
	.align		4
.L_594:
        /*0140*/ 	.word	index@(.nv.constant0._ZN2at6native27unrolled_elementwise_kernelIZZZNS0_62_GLOBAL__N__e6aa1b1b_29_ActivationLogSigmoidKernel_cu_9d16a0dc27log_sigmoid_backward_kernelERNS_14TensorIteratorEENKUlvE_clEvENKUlvE1_clEvEUlN3c104HalfES8_E_St5arrayIPcLm3EELi4E23TrivialOffsetCalculatorILi2EjESD_ILi1EjENS0_6memory12LoadWithCastILi2EEENSG_13StoreWithCastILi1EEEEEviT_T0_T2_T3_T4_T5_)
        /*0144*/ 	.short	0x0210
        /*0146*/ 	.short	0x0038


	//----- nvinfo : EIATTR_SW_WAR
	.align		4
.L_595:
        /*0148*/ 	.byte	0x04, 0x36
        /*014a*/ 	.short	(.L_597 - .L_596)
.L_596:
        /*014c*/ 	.word	0x00000008
.L_597:


//--------------------- .nv.info._ZN2at6native18elementwise_kernelILi128ELi4EZNS0_22gpu_kernel_impl_nocastIZZZNS0_62_GLOBAL__N__e6aa1b1b_29_ActivationLogSigmoidKernel_cu_9d16a0dc27log_sigmoid_backward_kernelERNS_14TensorIteratorEENKUlvE_clEvENKUlvE1_clEvEUlN3c104HalfES9_E_EEvRNS_18TensorIteratorBaseERKT_EUliE_EEviT1_ --------------------------
	.section	.nv.info._ZN2at6native18elementwise_kernelILi128ELi4EZNS0_22gpu_kernel_impl_nocastIZZZNS0_62_GLOBAL__N__e6aa1b1b_29_ActivationLogSigmoidKernel_cu_9d16a0dc27log_sigmoid_backward_kernelERNS_14TensorIteratorEENKUlvE_clEvENKUlvE1_clEvEUlN3c104HalfES9_E_EEvRNS_18TensorIteratorBaseERKT_EUliE_EEviT1_,"",@"SHT_CUDA_INFO"
	.sectionflags	@""
	.align	4


	//----- nvinfo : EIATTR_CUDA_API_VERSION
	.align		4
        /*0000*/ 	.byte	0x04, 0x37
        /*0002*/ 	.short	(.L_599 - .L_598)
.L_598:
        /*0004*/ 	.word	0x00000082


	//----- nvinfo : EIATTR_KPARAM_INFO
	.align		4
.L_599:
        /*0008*/ 	.byte	0x04, 0x17
        /*000a*/ 	.short	(.L_601 - .L_600)
.L_600:
        /*000c*/ 	.word	0x00000000
        /*0010*/ 	.short	0x0001
        /*0012*/ 	.short	0x0008
        /*0014*/ 	.byte	0x00, 0xf0, 0x21, 0x0a


	//----- nvinfo : EIATTR_KPARAM_INFO
	.align		4
.L_601:
        /*0018*/ 	.byte	0x04, 0x17
        /*001a*/ 	.short	(.L_603 - .L_602)
.L_602:
        /*001c*/ 	.word	0x00000000
        /*0020*/ 	.short	0x0000
        /*0022*/ 	.short	0x0000
        /*0024*/ 	.byte	0x00, 0xf0, 0x11, 0x00


	//----- nvinfo : EIATTR_SPARSE_MMA_MASK
	.align		4
.L_603:
        /*0028*/ 	.byte	0x03, 0x50
        /*002a*/ 	.short	0x0000


	//----- nvinfo : EIATTR_MAXREG_COUNT
	.align		4
        /*002c*/ 	.byte	0x03, 0x1b
        /*002e*/ 	.short	0x0080


	//----- nvinfo : EIATTR_MERCURY_ISA_VERSION
	.align		4
        /*0030*/ 	.byte	0x03, 0x5f
        /*0032*/ 	.short	0x0101


	//----- nvinfo : EIATTR_EXIT_INSTR_OFFSETS
	.align		4
        /*0034*/ 	.byte	0x04, 0x1c
        /*0036*/ 	.short	(.L_605 - .L_604)


	//   ....[0]....
.L_604:
        /*0038*/ 	.word	0x00004860


	//   ....[1]....
        /*003c*/ 	.word	0x00006020


	//----- nvinfo : EIATTR_MAX_THREADS
	.align		4
.L_605:
        /*0040*/ 	.byte	0x04, 0x05
        /*0042*/ 	.short	(.L_607 - .L_606)
.L_606:
        /*0044*/ 	.word	0x00000080
        /*0048*/ 	.word	0x00000001
        /*004c*/ 	.word	0x00000001


	//----- nvinfo : EIATTR_CRS_STACK_SIZE
	.align		4
.L_607:
        /*0050*/ 	.byte	0x04, 0x1e
        /*0052*/ 	.short	(.L_609 - .L_608)
.L_608:
        /*0054*/ 	.word	0x00000000


	//----- nvinfo : EIATTR_CBANK_PARAM_SIZE
	.align		4
.L_609:
        /*0058*/ 	.byte	0x03, 0x19
        /*005a*/ 	.short	0x0290


	//----- nvinfo : EIATTR_PARAM_CBANK
	.align		4
        /*005c*/ 	.byte	0x04, 0x0a
        /*005e*/ 	.short	(.L_611 - .L_610)
	.align		4
.L_610:
        /*0060*/ 	.word	index@(.nv.constant0._ZN2at6native18elementwise_kernelILi128ELi4EZNS0_22gpu_kernel_impl_nocastIZZZNS0_62_GLOBAL__N__e6aa1b1b_29_ActivationLogSigmoidKernel_cu_9d16a0dc27log_sigmoid_backward_kernelERNS_14TensorIteratorEENKUlvE_clEvENKUlvE1_clEvEUlN3c104HalfES9_E_EEvRNS_18TensorIteratorBaseERKT_EUliE_EEviT1_)
        /*0064*/ 	.short	0x0210
        /*0066*/ 	.short	0x0290


	//----- nvinfo : EIATTR_SW_WAR
	.align		4
.L_611:
        /*0068*/ 	.byte	0x04, 0x36
        /*006a*/ 	.short	(.L_613 - .L_612)
.L_612:
        /*006c*/ 	.word	0x00000008
.L_613:


//--------------------- .nv.info._ZN2at6native27unrolled_elementwise_kernelIZZZNS0_62_GLOBAL__N__e6aa1b1b_29_ActivationLogSigmoidKernel_cu_9d16a0dc27log_sigmoid_backward_kernelERNS_14TensorIteratorEENKUlvE_clEvENKUlvE1_clEvEUlN3c104HalfES8_E_St5arrayIPcLm3EELi4E23TrivialOffsetCalculatorILi2EjESD_ILi1EjENS0_6memory15LoadWithoutCastENSG_16StoreWithoutCastEEEviT_T0_T2_T3_T4_T5_ --------------------------
	.section	.nv.info._ZN2at6native27unrolled_elementwise_kernelIZZZNS0_62_GLOBAL__N__e6aa1b1b_29_ActivationLogSigmoidKernel_cu_9d16a0dc27log_sigmoid_backward_kernelERNS_14TensorIteratorEENKUlvE_clEvENKUlvE1_clEvEUlN3c104HalfES8_E_St5arrayIPcLm3EELi4E23TrivialOffsetCalculatorILi2EjESD_ILi1EjENS0_6memory15LoadWithoutCastENSG_16StoreWithoutCastEEEviT_T0_T2_T3_T4_T5_,"",@"SHT_CUDA_INFO"
	.sectionflags	@""
	.align	4


	//----- nvinfo : EIATTR_CUDA_API_VERSION
	.align		4
        /*0000*/ 	.byte	0x04, 0x37
        /*0002*/ 	.short	(.L_615 - .L_614)
.L_614:
        /*0004*/ 	.word	0x00000082


	//----- nvinfo : EIATTR_KPARAM_INFO
	.align		4
.L_615:
        /*0008*/ 	.byte	0x04, 0x17
        /*000a*/ 	.short	(.L_617 - .L_616)
.L_616:
        /*000c*/ 	.word	0x00000000
        /*0010*/ 	.short	0x0006
        /*0012*/ 	.short	0x0023
        /*0014*/ 	.byte	0x00, 0xf0, 0x05, 0x00


	//----- nvinfo : EIATTR_KPARAM_INFO
	.align		4
.L_617:
        /*0018*/ 	.byte	0x04, 0x17
        /*001a*/ 	.short	(.L_619 - .L_618)
.L_618:
        /*001c*/ 	.word	0x00000000
        /*0020*/ 	.short	0x0005
        /*0022*/ 	.short	0x0022
        /*0024*/ 	.byte	0x00, 0xf0, 0x05, 0x00


	//----- nvinfo : EIATTR_KPARAM_INFO
	.align		4
.L_619:
        /*0028*/ 	.byte	0x04, 0x17
        /*002a*/ 	.short	(.L_621 - .L_620)
.L_620:
        /*002c*/ 	.word	0x00000000
        /*0030*/ 	.short	0x0004
        /*0032*/ 	.short	0x0021
        /*0034*/ 	.byte	0x00, 0xf0, 0x05, 0x00


	//----- nvinfo : EIATTR_KPARAM_INFO
	.align		4
.L_621:
        /*0038*/ 	.byte	0x04, 0x17
        /*003a*/ 	.short	(.L_623 - .L_622)
.L_622:
        /*003c*/ 	.word	0x00000000
        /*0040*/ 	.short	0x0003
        /*0042*/ 	.short	0x0020
        /*0044*/ 	.byte	0x00, 0xf0, 0x05, 0x00


	//----- nvinfo : EIATTR_KPARAM_INFO
	.align		4
.L_623:
        /*0048*/ 	.byte	0x04, 0x17
        /*004a*/ 	.short	(.L_625 - .L_624)
.L_624:
        /*004c*/ 	.word	0x00000000
        /*0050*/ 	.short	0x0002
        /*0052*/ 	.short	0x0008
        /*0054*/ 	.byte	0x00, 0xf0, 0x61, 0x00


	//----- nvinfo : EIATTR_KPARAM_INFO
	.align		4
.L_625:
        /*0058*/ 	.byte	0x04, 0x17
        /*005a*/ 	.short	(.L_627 - .L_626)
.L_626:
        /*005c*/ 	.word	0x00000000
        /*0060*/ 	.short	0x0001
        /*0062*/ 	.short	0x0004
        /*0064*/ 	.byte	0x00, 0xf0, 0x05, 0x00


	//----- nvinfo : EIATTR_KPARAM_INFO
	.align		4
.L_627:
        /*0068*/ 	.byte	0x04, 0x17
        /*006a*/ 	.short	(.L_629 - .L_628)
.L_628:
        /*006c*/ 	.word	0x00000000
        /*0070*/ 	.short	0x0000
        /*0072*/ 	.short	0x0000
        /*0074*/ 	.byte	0x00, 0xf0, 0x11, 0x00


	//----- nvinfo : EIATTR_SPARSE_MMA_MASK
	.align		4
.L_629:
        /*0078*/ 	.byte	0x03, 0x50
        /*007a*/ 	.short	0x0000


	//----- nvinfo : EIATTR_MAXREG_COUNT
	.align		4
        /*007c*/ 	.byte	0x03, 0x1b
        /*007e*/ 	.short	0x00ff


	//----- nvinfo : EIATTR_MERCURY_ISA_VERSION
	.align		4
        /*0080*/ 	.byte	0x03, 0x5f
        /*0082*/ 	.short	0x0101


	//----- nvinfo : EIATTR_EXIT_INSTR_OFFSETS
	.align		4
        /*0084*/ 	.byte	0x04, 0x1c
        /*0086*/ 	.short	(.L_631 - .L_630)


	//   ....[0]....
.L_630:
        /*0088*/ 	.word	0x00000910


	//   ....[1]....
        /*008c*/ 	.word	0x00000960


	//----- nvinfo : EIATTR_MAX_THREADS
	.align		4
.L_631:
        /*0090*/ 	.byte	0x04, 0x05
        /*0092*/ 	.short	(.L_633 - .L_632)
.L_632:
        /*0094*/ 	.word	0x00000080
        /*0098*/ 	.word	0x00000001
        /*009c*/ 	.word	0x00000001


	//----- nvinfo : EIATTR_CRS_STACK_SIZE
	.align		4
.L_633:
        /*00a0*/ 	.byte	0x04, 0x1e
        /*00a2*/ 	.short	(.L_635 - .L_634)
.L_634:
        /*00a4*/ 	.word	0x00000000


	//----- nvinfo : EIATTR_CBANK_PARAM_SIZE
	.align		4
.L_635:
        /*00a8*/ 	.byte	0x03, 0x19
        /*00aa*/ 	.short	0x0024


	//----- nvinfo : EIATTR_PARAM_CBANK
	.align		4
        /*00ac*/ 	.byte	0x04, 0x0a
        /*00ae*/ 	.short	(.L_637 - .L_636)
	.align		4
.L_636:
        /*00b0*/ 	.word	index@(.nv.constant0._ZN2at6native27unrolled_elementwise_kernelIZZZNS0_62_GLOBAL__N__e6aa1b1b_29_ActivationLogSigmoidKernel_cu_9d16a0dc27log_sigmoid_backward_kernelERNS_14TensorIteratorEENKUlvE_clEvENKUlvE1_clEvEUlN3c104HalfES8_E_St5arrayIPcLm3EELi4E23TrivialOffsetCalculatorILi2EjESD_ILi1EjENS0_6memory15LoadWithoutCastENSG_16StoreWithoutCastEEEviT_T0_T2_T3_T4_T5_)
        /*00b4*/ 	.short	0x0210
        /*00b6*/ 	.short	0x0024


	//----- nvinfo : EIATTR_SW_WAR
	.align		4
.L_637:
        /*00b8*/ 	.byte	0x04, 0x36
        /*00ba*/ 	.short	(.L_639 - .L_638)
.L_638:
        /*00bc*/ 	.word	0x00000008
.L_639:


//--------------------- .nv.info._ZN2at6native29vectorized_elementwise_kernelILi2EZZZNS0_62_GLOBAL__N__e6aa1b1b_29_ActivationLogSigmoidKernel_cu_9d16a0dc27log_sigmoid_backward_kernelERNS_14TensorIteratorEENKUlvE_clEvENKUlvE1_clEvEUlN3c104HalfES8_E_St5arrayIPcLm3EEEEviT0_T1_ --------------------------
	.section	.nv.info._ZN2at6native29vectorized_elementwise_kernelILi2EZZZNS0_62_GLOBAL__N__e6aa1b1b_29_ActivationLogSigmoidKernel_cu_9d16a0dc27log_sigmoid_backward_kernelERNS_14TensorIteratorEENKUlvE_clEvENKUlvE1_clEvEUlN3c104HalfES8_E_St5arrayIPcLm3EEEEviT0_T1_,"",@"SHT_CUDA_INFO"
	.sectionflags	@""
	.align	4


	//----- nvinfo : EIATTR_CUDA_API_VERSION
	.align		4
        /*0000*/ 	.byte	0x04, 0x37
        /*0002*/ 	.short	(.L_641 - .L_640)
.L_640:
        /*0004*/ 	.word	0x00000082


	//----- nvinfo : EIATTR_KPARAM_INFO
	.align		4
.L_641:
        /*0008*/ 	.byte	0x04, 0x17
        /*000a*/ 	.short	(.L_643 - .L_642)
.L_642:
        /*000c*/ 	.word	0x00000000
        /*0010*/ 	.short	0x0002
        /*0012*/ 	.short	0x0008
        /*0014*/ 	.byte	0x00, 0xf0, 0x61, 0x00


	//----- nvinfo : EIATTR_KPARAM_INFO
	.align		4
.L_643:
        /*0018*/ 	.byte	0x04, 0x17
        /*001a*/ 	.short	(.L_645 - .L_644)
.L_644:
        /*001c*/ 	.word	0x00000000
        /*0020*/ 	.short	0x0001
        /*0022*/ 	.short	0x0004
        /*0024*/ 	.byte	0x00, 0xf0, 0x05, 0x00


	//----- nvinfo : EIATTR_KPARAM_INFO
	.align		4
.L_645:
        /*0028*/ 	.byte	0x04, 0x17
        /*002a*/ 	.short	(.L_647 - .L_646)
.L_646:
        /*002c*/ 	.word	0x00000000
        /*0030*/ 	.short	0x0000
        /*0032*/ 	.short	0x0000
        /*0034*/ 	.byte	0x00, 0xf0, 0x11, 0x00


	//----- nvinfo : EIATTR_SPARSE_MMA_MASK
	.align		4
.L_647:
        /*0038*/ 	.byte	0x03, 0x50
        /*003a*/ 	.short	0x0000


	//----- nvinfo : EIATTR_MAXREG_COUNT
	.align		4
        /*003c*/ 	.byte	0x03, 0x1b
        /*003e*/ 	.short	0x00ff


	//----- nvinfo : EIATTR_MERCURY_ISA_VERSION
	.align		4
        /*0040*/ 	.byte	0x03, 0x5f
        /*0042*/ 	.short	0x0101


	//----- nvinfo : EIATTR_EXIT_INSTR_OFFSETS
	.align		4
        /*0044*/ 	.byte	0x04, 0x1c
        /*0046*/ 	.short	(.L_649 - .L_648)


	//   ....[0]....
.L_648:
        /*0048*/ 	.word	0x00000830


	//   ....[1]....
        /*004c*/ 	.word	0x00001a80


	//   ....[2]....
        /*0050*/ 	.word	0x00001ad0


	//----- nvinfo : EIATTR_MAX_THREADS
	.align		4
.L_649:
        /*0054*/ 	.byte	0x04, 0x05
        /*0056*/ 	.short	(.L_651 - .L_650)
.L_650:
        /*0058*/ 	.word	0x00000080
        /*005c*/ 	.word	0x00000001
        /*0060*/ 	.word	0x00000001


	//----- nvinfo : EIATTR_CRS_STACK_SIZE
	.align		4
.L_651:
        /*0064*/ 	.byte	0x04, 0x1e
        /*0066*/ 	.short	(.L_653 - .L_652)
.L_652:
        /*0068*/ 	.word	0x00000000


	//----- nvinfo : EIATTR_CBANK_PARAM_SIZE
	.align		4
.L_653:
        /*006c*/ 	.byte	0x03, 0x19
        /*006e*/ 	.short	0x0020


	//----- nvinfo : EIATTR_PARAM_CBANK
	.align		4
        /*0070*/ 	.byte	0x04, 0x0a
        /*0072*/ 	.short	(.L_655 - .L_654)
	.align		4
.L_654:
        /*0074*/ 	.word	index@(.nv.constant0._ZN2at6native29vectorized_elementwise_kernelILi2EZZZNS0_62_GLOBAL__N__e6aa1b1b_29_ActivationLogSigmoidKernel_cu_9d16a0dc27log_sigmoid_backward_kernelERNS_14TensorIteratorEENKUlvE_clEvENKUlvE1_clEvEUlN3c104HalfES8_E_St5arrayIPcLm3EEEEviT0_T1_)
        /*0078*/ 	.short	0x0210
        /*007a*/ 	.short	0x0020


	//----- nvinfo : EIATTR_SW_WAR
	.align		4
.L_655:
        /*007c*/ 	.byte	0x04, 0x36
        /*007e*/ 	.short	(.L_657 - .L_656)
.L_656:
        /*0080*/ 	.word	0x00000008
.L_657:


//--------------------- .nv.info._ZN2at6native29vectorized_elementwise_kernelILi4EZZZNS0_62_GLOBAL__N__e6aa1b1b_29_ActivationLogSigmoidKernel_cu_9d16a0dc27log_sigmoid_backward_kernelERNS_14TensorIteratorEENKUlvE_clEvENKUlvE1_clEvEUlN3c104HalfES8_E_St5arrayIPcLm3EEEEviT0_T1_ --------------------------
	.section	.nv.info._ZN2at6native29vectorized_elementwise_kernelILi4EZZZNS0_62_GLOBAL__N__e6aa1b1b_29_ActivationLogSigmoidKernel_cu_9d16a0dc27log_sigmoid_backward_kernelERNS_14TensorIteratorEENKUlvE_clEvENKUlvE1_clEvEUlN3c104HalfES8_E_St5arrayIPcLm3EEEEviT0_T1_,"",@"SHT_CUDA_INFO"
	.sectionflags	@""
	.align	4


	//----- nvinfo : EIATTR_CUDA_API_VERSION
	.align		4
        /*0000*/ 	.byte	0x04, 0x37
        /*0002*/ 	.short	(.L_659 - .L_658)
.L_658:
        /*0004*/ 	.word	0x00000082


	//----- nvinfo : EIATTR_KPARAM_INFO
	.align		4
.L_659:
        /*0008*/ 	.byte	0x04, 0x17
        /*000a*/ 	.short	(.L_661 - .L_660)
.L_660:
        /*000c*/ 	.word	0x00000000
        /*0010*/ 	.short	0x0002
        /*0012*/ 	.short	0x0008
        /*0014*/ 	.byte	0x00, 0xf0, 0x61, 0x00


	//----- nvinfo : EIATTR_KPARAM_INFO
	.align		4
.L_661:
        /*0018*/ 	.byte	0x04, 0x17
        /*001a*/ 	.short	(.L_663 - .L_662)
.L_662:
        /*001c*/ 	.word	0x00000000
        /*0020*/ 	.short	0x0001
        /*0022*/ 	.short	0x0004
        /*0024*/ 	.byte	0x00, 0xf0, 0x05, 0x00


	//----- nvinfo : EIATTR_KPARAM_INFO
	.align		4
.L_663:
        /*0028*/ 	.byte	0x04, 0x17
        /*002a*/ 	.short	(.L_665 - .L_664)
.L_664:
        /*002c*/ 	.word	0x00000000
        /*0030*/ 	.short	0x0000
        /*0032*/ 	.short	0x0000
        /*0034*/ 	.byte	0x00, 0xf0, 0x11, 0x00


	//----- nvinfo : EIATTR_SPARSE_MMA_MASK
	.align		4
.L_665:
        /*0038*/ 	.byte	0x03, 0x50
        /*003a*/ 	.short	0x0000


	//----- nvinfo : EIATTR_MAXREG_COUNT
	.align		4
        /*003c*/ 	.byte	0x03, 0x1b
        /*003e*/ 	.short	0x00ff


	//----- nvinfo : EIATTR_MERCURY_ISA_VERSION
	.align		4
        /*0040*/ 	.byte	0x03, 0x5f
        /*0042*/ 	.short	0x0101


	//----- nvinfo : EIATTR_EXIT_INSTR_OFFSETS
	.align		4
        /*0044*/ 	.byte	0x04, 0x1c
        /*0046*/ 	.short	(.L_667 - .L_666)


	//   ....[0]....
.L_666:
        /*0048*/ 	.word	0x000007d0


	//   ....[1]....
        /*004c*/ 	.word	0x00001a20


	//   ....[2]....
        /*0050*/ 	.word	0x00001a70


	//----- nvinfo : EIATTR_MAX_THREADS
	.align		4
.L_667:
        /*0054*/ 	.byte	0x04, 0x05
        /*0056*/ 	.short	(.L_669 - .L_668)
.L_668:
        /*0058*/ 	.word	0x00000080
        /*005c*/ 	.word	0x00000001
        /*0060*/ 	.word	0x00000001


	//----- nvinfo : EIATTR_CRS_STACK_SIZE
	.align		4
.L_669:
        /*0064*/ 	.byte	0x04, 0x1e
        /*0066*/ 	.short	(.L_671 - .L_670)
.L_670:
        /*0068*/ 	.word	0x00000000


	//----- nvinfo : EIATTR_CBANK_PARAM_SIZE
	.align		4
.L_671:
        /*006c*/ 	.byte	0x03, 0x19
        /*006e*/ 	.short	0x0020


	//----- nvinfo : EIATTR_PARAM_CBANK
	.align		4
        /*0070*/ 	.byte	0x04, 0x0a
        /*0072*/ 	.short	(.L_673 - .L_672)
	.align		4
.L_672:
        /*0074*/ 	.word	index@(.nv.constant0._ZN2at6native29vectorized_elementwise_kernelILi4EZZZNS0_62_GLOBAL__N__e6aa1b1b_29_ActivationLogSigmoidKernel_cu_9d16a0dc27log_sigmoid_backward_kernelERNS_14TensorIteratorEENKUlvE_clEvENKUlvE1_clEvEUlN3c104HalfES8_E_St5arrayIPcLm3EEEEviT0_T1_)
        /*0078*/ 	.short	0x0210
        /*007a*/ 	.short	0x0020


	//----- nvinfo : EIATTR_SW_WAR
	.align		4
.L_673:
        /*007c*/ 	.byte	0x04, 0x36
        /*007e*/ 	.short	(.L_675 - .L_674)
.L_674:
        /*0080*/ 	.word	0x00000008
.L_675:


//--------------------- .nv.info._ZN2at6native29vectorized_elementwise_kernelILi8EZZZNS0_62_GLOBAL__N__e6aa1b1b_29_ActivationLogSigmoidKernel_cu_9d16a0dc27log_sigmoid_backward_kernelERNS_14TensorIteratorEENKUlvE_clEvENKUlvE1_clEvEUlN3c104HalfES8_E_St5arrayIPcLm3EEEEviT0_T1_ --------------------------
	.section	.nv.info._ZN2at6native29vectorized_elementwise_kernelILi8EZZZNS0_62_GLOBAL__N__e6aa1b1b_29_ActivationLogSigmoidKernel_cu_9d16a0dc27log_sigmoid_backward_kernelERNS_14TensorIteratorEENKUlvE_clEvENKUlvE1_clEvEUlN3c104HalfES8_E_St5arrayIPcLm3EEEEviT0_T1_,"",@"SHT_CUDA_INFO"
	.sectionflags	@""
	.align	4


	//----- nvinfo : EIATTR_CUDA_API_VERSION
	.align		4
        /*0000*/ 	.byte	0x04, 0x37
        /*0002*/ 	.short	(.L_677 - .L_676)
.L_676:
        /*0004*/ 	.word	0x00000082


	//----- nvinfo : EIATTR_KPARAM_INFO
	.align		4
.L_677:
        /*0008*/ 	.byte	0x04, 0x17
        /*000a*/ 	.short	(.L_679 - .L_678)
.L_678:
        /*000c*/ 	.word	0x00000000
        /*0010*/ 	.short	0x0002
        /*0012*/ 	.short	0x0008
        /*0014*/ 	.byte	0x00, 0xf0, 0x61, 0x00


	//----- nvinfo : EIATTR_KPARAM_INFO
	.align		4
.L_679:
        /*0018*/ 	.byte	0x04, 0x17
        /*001a*/ 	.short	(.L_681 - .L_680)
.L_680:
        /*001c*/ 	.word	0x00000000
        /*0020*/ 	.short	0x0001
        /*0022*/ 	.short	0x0004
        /*0024*/ 	.byte	0x00, 0xf0, 0x05, 0x00


	//----- nvinfo : EIATTR_KPARAM_INFO
	.align		4
.L_681:
        /*0028*/ 	.byte	0x04, 0x17
        /*002a*/ 	.short	(.L_683 - .L_682)
.L_682:
        /*002c*/ 	.word	0x00000000
        /*0030*/ 	.short	0x0000
        /*0032*/ 	.short	0x0000
        /*0034*/ 	.byte	0x00, 0xf0, 0x11, 0x00


	//----- nvinfo : EIATTR_SPARSE_MMA_MASK
	.align		4
.L_683:
        /*0038*/ 	.byte	0x03, 0x50
        /*003a*/ 	.short	0x0000


	//----- nvinfo : EIATTR_MAXREG_COUNT
	.align		4
        /*003c*/ 	.byte	0x03, 0x1b
        /*003e*/ 	.short	0x00ff


	//----- nvinfo : EIATTR_MERCURY_ISA_VERSION
	.align		4
        /*0040*/ 	.byte	0x03, 0x5f
        /*0042*/ 	.short	0x0101


	//----- nvinfo : EIATTR_EXIT_INSTR_OFFSETS
	.align		4
        /*0044*/ 	.byte	0x04, 0x1c
        /*0046*/ 	.short	(.L_685 - .L_684)


	//   ....[0]....
.L_684:
        /*0048*/ 	.word	0x000007a0


	//   ....[1]....
        /*004c*/ 	.word	0x000019f0


	//   ....[2]....
        /*0050*/ 	.word	0x00001a40


	//----- nvinfo : EIATTR_MAX_THREADS
	.align		4
.L_685:
        /*0054*/ 	.byte	0x04, 0x05
        /*0056*/ 	.short	(.L_687 - .L_686)
.L_686:
        /*0058*/ 	.word	0x00000080
        /*005c*/ 	.word	0x00000001
        /*0060*/ 	.word	0x00000001


	//----- nvinfo : EIATTR_CRS_STACK_SIZE
	.align		4
.L_687:
        /*0064*/ 	.byte	0x04, 0x1e
        /*0066*/ 	.short	(.L_689 - .L_688)
.L_688:
        /*0068*/ 	.word	0x00000000


	//----- nvinfo : EIATTR_CBANK_PARAM_SIZE
	.align		4
.L_689:
        /*006c*/ 	.byte	0x03, 0x19
        /*006e*/ 	.short	0x0020


	//----- nvinfo : EIATTR_PARAM_CBANK
	.align		4
        /*0070*/ 	.byte	0x04, 0x0a
        /*0072*/ 	.short	(.L_691 - .L_690)
	.align		4
.L_690:
        /*0074*/ 	.word	index@(.nv.constant0._ZN2at6native29vectorized_elementwise_kernelILi8EZZZNS0_62_GLOBAL__N__e6aa1b1b_29_ActivationLogSigmoidKernel_cu_9d16a0dc27log_sigmoid_backward_kernelERNS_14TensorIteratorEENKUlvE_clEvENKUlvE1_clEvEUlN3c104HalfES8_E_St5arrayIPcLm3EEEEviT0_T1_)
        /*0078*/ 	.short	0x0210
        /*007a*/ 	.short	0x0020


	//----- nvinfo : EIATTR_SW_WAR
	.align		4
.L_691:
        /*007c*/ 	.byte	0x04, 0x36
        /*007e*/ 	.short	(.L_693 - .L_692)
.L_692:
        /*0080*/ 	.word	0x00000008
.L_693:


//--------------------- .nv.info._ZN2at6native18elementwise_kernelILi128ELi4EZNS0_15gpu_kernel_implIZZZNS0_62_GLOBAL__N__e6aa1b1b_29_ActivationLogSigmoidKernel_cu_9d16a0dc27log_sigmoid_backward_kernelERNS_14TensorIteratorEENKUlvE_clEvENKUlvE0_clEvEUlffE_EEvRNS_18TensorIteratorBaseERKT_EUliE_EEviT1_ --------------------------
	.section	.nv.info._ZN2at6native18elementwise_kernelILi128ELi4EZNS0_15gpu_kernel_implIZZZNS0_62_GLOBAL__N__e6aa1b1b_29_ActivationLogSigmoidKernel_cu_9d16a0dc27log_sigmoid_backward_kernelERNS_14TensorIteratorEENKUlvE_clEvENKUlvE0_clEvEUlffE_EEvRNS_18TensorIteratorBaseERKT_EUliE_EEviT1_,"",@"SHT_CUDA_INFO"
	.sectionflags	@""
	.align	4


	//----- nvinfo : EIATTR_CUDA_API_VERSION
	.align		4
        /*0000*/ 	.byte	0x04, 0x37
        /*0002*/ 	.short	(.L_695 - .L_694)
.L_694:
        /*0004*/ 	.word	0x00000082


	//----- nvinfo : EIATTR_KPARAM_INFO
	.align		4
.L_695:
        /*0008*/ 	.byte	0x04, 0x17
        /*000a*/ 	.short	(.L_697 - .L_696)
.L_696:
        /*000c*/ 	.word	0x00000000
        /*0010*/ 	.short	0x0001
        /*0012*/ 	.short	0x0008
        /*0014*/ 	.byte	0x00, 0xf0, 0x21, 0x0a


	//----- nvinfo : EIATTR_KPARAM_INFO
	.align		4
.L_697:
        /*0018*/ 	.byte	0x04, 0x17
        /*001a*/ 	.short	(.L_699 - .L_698)
.L_698:
        /*001c*/ 	.word	0x00000000
        /*0020*/ 	.short	0x0000
        /*0022*/ 	.short	0x0000
        /*0024*/ 	.byte	0x00, 0xf0, 0x11, 0x00


	//----- nvinfo : EIATTR_SPARSE_MMA_MASK
	.align		4
.L_699:
        /*0028*/ 	.byte	0x03, 0x50
        /*002a*/ 	.short	0x0000


	//----- nvinfo : EIATTR_MAXREG_COUNT
	.align		4
        /*002c*/ 	.byte	0x03, 0x1b
        /*002e*/ 	.short	0x0080


	//----- nvinfo : EIATTR_EXTERNS
	.align		4
        /*0030*/ 	.byte	0x04, 0x0f
        /*0032*/ 	.short	(.L_701 - .L_700)


	//   ....[0]....
	.align		4
.L_700:
        /*0034*/ 	.word	index@(__assertfail)


	//----- nvinfo : EIATTR_MERCURY_ISA_VERSION
	.align		4
.L_701:
        /*0038*/ 	.byte	0x03, 0x5f
        /*003a*/ 	.short	0x0101


	//----- nvinfo : EIATTR_SYSCALL_OFFSETS
	.align		4
        /*003c*/ 	.byte	0x04, 0x46
        /*003e*/ 	.short	(.L_703 - .L_702)


	//   ....[0]....
.L_702:
        /*0040*/ 	.word	0x00002490


	//   ....[1]....
        /*0044*/ 	.word	0x000032b0


	//   ....[2]....
        /*0048*/ 	.word	0x000041b0


	//   ....[3]....
        /*004c*/ 	.word	0x00006670


	//   ....[4]....
        /*0050*/ 	.word	0x00007490


	//   ....[5]....
        /*0054*/ 	.word	0x00008390


	//   ....[6]....
        /*0058*/ 	.word	0x0000a840


	//   ....[7]....
        /*005c*/ 	.word	0x0000b660


	//   ....[8]....
        /*0060*/ 	.word	0x0000c560


	//   ....[9]....
        /*0064*/ 	.word	0x0000ea00


	//   ....[10]....
        /*0068*/ 	.word	0x0000f820


	//   ....[11]....
        /*006c*/ 	.word	0x00010720


	//----- nvinfo : EIATTR_EXIT_INSTR_OFFSETS
	.align		4
.L_703:
        /*0070*/ 	.byte	0x04, 0x1c
        /*0072*/ 	.short	(.L_705 - .L_704)


	//   ....[0]....
.L_704:
        /*0074*/ 	.word	0x0000c610


	//   ....[1]....
        /*0078*/ 	.word	0x0000fa40


	//   ....[2]....
        /*007c*/ 	.word	0x0000fa80


	//   ....[3]....
        /*0080*/ 	.word	0x0000fb10


	//   ....[4]....
        /*0084*/ 	.word	0x0000fb40


	//   ....[5]....
        /*0088*/ 	.word	0x0000fb70


	//   ....[6]....
        /*008c*/ 	.word	0x0000fbf0


	//   ....[7]....
        /*0090*/ 	.word	0x0000fc20


	//   ....[8]....
        /*0094*/ 	.word	0x0000fcb0


	//   ....[9]....
        /*0098*/ 	.word	0x0000fcf0


	//   ....[10]....
        /*009c*/ 	.word	0x0000fd30


	//   ....[11]....
        /*00a0*/ 	.word	0x0000fdf0


	//   ....[12]....
        /*00a4*/ 	.word	0x0000fe40


	//   ....[13]....
        /*00a8*/ 	.word	0x0000ffc0


	//   ....[14]....
        /*00ac*/ 	.word	0x00010110


	//   ....[15]....
        /*00b0*/ 	.word	0x00010140


	//   ....[16]....
        /*00b4*/ 	.word	0x000101f0


	//   ....[17]....
        /*00b8*/ 	.word	0x00010360


	//   ....[18]....
        /*00bc*/ 	.word	0x000104d0


	//   ....[19]....
        /*00c0*/ 	.word	0x00010620


	//   ....[20]....
        /*00c4*/ 	.word	0x00010730


	//   ....[21]....
        /*00c8*/ 	.word	0x00010760


	//   ....[22]....
        /*00cc*/ 	.word	0x00010790


	//----- nvinfo : EIATTR_MAX_THREADS
	.align		4
.L_705:
        /*00d0*/ 	.byte	0x04, 0x05
        /*00d2*/ 	.short	(.L_707 - .L_706)
.L_706:
        /*00d4*/ 	.word	0x00000080
        /*00d8*/ 	.word	0x00000001
        /*00dc*/ 	.word	0x00000001


	//----- nvinfo : EIATTR_CRS_STACK_SIZE
	.align		4
.L_707:
        /*00e0*/ 	.byte	0x04, 0x1e
        /*00e2*/ 	.short	(.L_709 - .L_708)
.L_708:
        /*00e4*/ 	.word	0x00000000


	//----- nvinfo : EIATTR_CBANK_PARAM_SIZE
	.align		4
.L_709:
        /*00e8*/ 	.byte	0x03, 0x19
        /*00ea*/ 	.short	0x0290


	//----- nvinfo : EIATTR_PARAM_CBANK
	.align		4
        /*00ec*/ 	.byte	0x04, 0x0a
        /*00ee*/ 	.short	(.L_711 - .L_710)
	.align		4
.L_710:
        /*00f0*/ 	.word	index@(.nv.constant0._ZN2at6native18elementwise_kernelILi128ELi4EZNS0_15gpu_kernel_implIZZZNS0_62_GLOBAL__N__e6aa1b1b_29_ActivationLogSigmoidKernel_cu_9d16a0dc27log_sigmoid_backward_kernelERNS_14TensorIteratorEENKUlvE_clEvENKUlvE0_clEvEUlffE_EEvRNS_18TensorIteratorBaseERKT_EUliE_EEviT1_)
        /*00f4*/ 	.short	0x0210
        /*00f6*/ 	.short	0x0290


	//----- nvinfo : EIATTR_SW_WAR
	.align		4
.L_711:
        /*00f8*/ 	.byte	0x04, 0x36
        /*00fa*/ 	.short	(.L_713 - .L_712)
.L_712:
        /*00fc*/ 	.word	0x00000008
.L_713:


//--------------------- .nv.info._ZN2at6native27unrolled_elementwise_kernelIZZZNS0_62_GLOBAL__N__e6aa1b1b_29_ActivationLogSigmoidKernel_cu_9d16a0dc27log_sigmoid_backward_kernelERNS_14TensorIteratorEENKUlvE_clEvENKUlvE0_clEvEUlffE_St5arrayIPcLm3EELi4E23TrivialOffsetCalculatorILi2EjESB_ILi1EjENS0_6memory12LoadWithCastILi2EEENSE_13StoreWithCastILi1EEEEEviT_T0_T2_T3_T4_T5_ --------------------------
	.section	.nv.info._ZN2at6native27unrolled_elementwise_kernelIZZZNS0_62_GLOBAL__N__e6aa1b1b_29_ActivationLogSigmoidKernel_cu_9d16a0dc27log_sigmoid_backward_kernelERNS_14TensorIteratorEENKUlvE_clEvENKUlvE0_clEvEUlffE_St5arrayIPcLm3EELi4E23TrivialOffsetCalculatorILi2EjESB_ILi1EjENS0_6memory12LoadWithCastILi2EEENSE_13StoreWithCastILi1EEEEEviT_T0_T2_T3_T4_T5_,"",@"SHT_CUDA_INFO"
	.sectionflags	@""
	.align	4


	//----- nvinfo : EIATTR_CUDA_API_VERSION
	.align		4
        /*0000*/ 	.byte	0x04, 0x37
        /*0002*/ 	.short	(.L_715 - .L_714)
.L_714:
        /*0004*/ 	.word	0x00000082


	//----- nvinfo : EIATTR_KPARAM_INFO
	.align		4
.L_715:
        /*0008*/ 	.byte	0x04, 0x17
        /*000a*/ 	.short	(.L_717 - .L_716)
.L_716:
        /*000c*/ 	.word	0x00000000
        /*0010*/ 	.short	0x0006
        /*0012*/ 	.short	0x0030
        /*0014*/ 	.byte	0x00, 0xf0, 0x21, 0x00


	//----- nvinfo : EIATTR_KPARAM_INFO
	.align		4
.L_717:
        /*0018*/ 	.byte	0x04, 0x17
        /*001a*/ 	.short	(.L_719 - .L_718)
.L_718:
        /*001c*/ 	.word	0x00000000
        /*0020*/ 	.short	0x0005
        /*0022*/ 	.short	0x0024
        /*0024*/ 	.byte	0x00, 0xf0, 0x31, 0x00


	//----- nvinfo : EIATTR_KPARAM_INFO
	.align		4
.L_719:
        /*0028*/ 	.byte	0x04, 0x17
        /*002a*/ 	.short	(.L_721 - .L_720)
.L_720:
        /*002c*/ 	.word	0x00000000
        /*0030*/ 	.short	0x0004
        /*0032*/ 	.short	0x0021
        /*0034*/ 	.byte	0x00, 0xf0, 0x05, 0x00


	//----- nvinfo : EIATTR_KPARAM_INFO
	.align		4
.L_721:
        /*0038*/ 	.byte	0x04, 0x17
        /*003a*/ 	.short	(.L_723 - .L_722)
.L_722:
        /*003c*/ 	.word	0x00000000
        /*0040*/ 	.short	0x0003
        /*0042*/ 	.short	0x0020
        /*0044*/ 	.byte	0x00, 0xf0, 0x05, 0x00


	//----- nvinfo : EIATTR_KPARAM_INFO
	.align		4
.L_723:
        /*0048*/ 	.byte	0x04, 0x17
        /*004a*/ 	.short	(.L_725 - .L_724)
.L_724:
        /*004c*/ 	.word	0x00000000
        /*0050*/ 	.short	0x0002
        /*0052*/ 	.short	0x0008
        /*0054*/ 	.byte	0x00, 0xf0, 0x61, 0x00


	//----- nvinfo : EIATTR_KPARAM_INFO
	.align		4
.L_725:
        /*0058*/ 	.byte	0x04, 0x17
        /*005a*/ 	.short	(.L_727 - .L_726)
.L_726:
        /*005c*/ 	.word	0x00000000
        /*0060*/ 	.short	0x0001
        /*0062*/ 	.short	0x0004
        /*0064*/ 	.byte	0x00, 0xf0, 0x05, 0x00


	//----- nvinfo : EIATTR_KPARAM_INFO
	.align		4
.L_727:
        /*0068*/ 	.byte	0x04, 0x17
        /*006a*/ 	.short	(.L_729 - .L_728)
.L_728:
        /*006c*/ 	.word	0x00000000
        /*0070*/ 	.short	0x0000
        /*0072*/ 	.short	0x0000
        /*0074*/ 	.byte	0x00, 0xf0, 0x11, 0x00


	//----- nvinfo : EIATTR_SPARSE_MMA_MASK
	.align		4
.L_729:
        /*0078*/ 	.byte	0x03, 0x50
        /*007a*/ 	.short	0x0000


	//----- nvinfo : EIATTR_MAXREG_COUNT
	.align		4
        /*007c*/ 	.byte	0x03, 0x1b
        /*007e*/ 	.short	0x00ff


	//----- nvinfo : EIATTR_EXTERNS
	.align		4
        /*0080*/ 	.byte	0x04, 0x0f
        /*0082*/ 	.short	(.L_731 - .L_730)


	//   ....[0]....
	.align		4
.L_730:
        /*0084*/ 	.word	index@(__assertfail)


	//----- nvinfo : EIATTR_MERCURY_ISA_VERSION
	.align		4
.L_731:
        /*0088*/ 	.byte	0x03, 0x5f
        /*008a*/ 	.short	0x0101


	//----- nvinfo : EIATTR_SYSCALL_OFFSETS
	.align		4
        /*008c*/ 	.byte	0x04, 0x46
        /*008e*/ 	.short	(.L_733 - .L_732)


	//   ....[0]....
.L_732:
        /*0090*/ 	.word	0x00000e90


	//   ....[1]....
        /*0094*/ 	.word	0x00001cc0


	//   ....[2]....
        /*0098*/ 	.word	0x00002b70


	//   ....[3]....
        /*009c*/ 	.word	0x000039a0


	//   ....[4]....
        /*00a0*/ 	.word	0x00004850


	//   ....[5]....
        /*00a4*/ 	.word	0x00005690


	//   ....[6]....
        /*00a8*/ 	.word	0x00006530


	//   ....[7]....
        /*00ac*/ 	.word	0x00007340


	//   ....[8]....
        /*00b0*/ 	.word	0x00008730


	//   ....[9]....
        /*00b4*/ 	.word	0x00009630


	//   ....[10]....
        /*00b8*/ 	.word	0x0000a4f0


	//   ....[11]....
        /*00bc*/ 	.word	0x0000b3b0


	//----- nvinfo : EIATTR_EXIT_INSTR_OFFSETS
	.align		4
.L_733:
        /*00c0*/ 	.byte	0x04, 0x1c
        /*00c2*/ 	.short	(.L_735 - .L_734)


	//   ....[0]....
.L_734:
        /*00c4*/ 	.word	0x0000a590


	//   ....[1]....
        /*00c8*/ 	.word	0x0000a6d0


	//   ....[2]....
        /*00cc*/ 	.word	0x0000a710


	//   ....[3]....
        /*00d0*/ 	.word	0x0000a7a0


	//   ....[4]....
        /*00d4*/ 	.word	0x0000a7d0


	//   ....[5]....
        /*00d8*/ 	.word	0x0000a800


	//   ....[6]....
        /*00dc*/ 	.word	0x0000a880


	//   ....[7]....
        /*00e0*/ 	.word	0x0000a8b0


	//   ....[8]....
        /*00e4*/ 	.word	0x0000a940


	//   ....[9]....
        /*00e8*/ 	.word	0x0000a980


	//   ....[10]....
        /*00ec*/ 	.word	0x0000a9c0


	//   ....[11]....
        /*00f0*/ 	.word	0x0000aa80


	//   ....[12]....
        /*00f4*/ 	.word	0x0000aad0


	//   ....[13]....
        /*00f8*/ 	.word	0x0000ac50


	//   ....[14]....
        /*00fc*/ 	.word	0x0000ada0


	//   ....[15]....
        /*0100*/ 	.word	0x0000add0


	//   ....[16]....
        /*0104*/ 	.word	0x0000ae80


	//   ....[17]....
        /*0108*/ 	.word	0x0000aff0


	//   ....[18]....
        /*010c*/ 	.word	0x0000b160


	//   ....[19]....
        /*0110*/ 	.word	0x0000b2b0


	//   ....[20]....
        /*0114*/ 	.word	0x0000b3c0


	//   ....[21]....
        /*0118*/ 	.word	0x0000b3f0


	//   ....[22]....
        /*011c*/ 	.word	0x0000b420


	//----- nvinfo : EIATTR_MAX_THREADS
	.align		4
.L_735:
        /*0120*/ 	.byte	0x04, 0x05
        /*0122*/ 	.short	(.L_737 - .L_736)
.L_736:
        /*0124*/ 	.word	0x00000080
        /*0128*/ 	.word	0x00000001
        /*012c*/ 	.word	0x00000001


	//----- nvinfo : EIATTR_CRS_STACK_SIZE
	.align		4
.L_737:
        /*0130*/ 	.byte	0x04, 0x1e
        /*0132*/ 	.short	(.L_739 - .L_738)
.L_738:
        /*0134*/ 	.word	0x00000000


	//----- nvinfo : EIATTR_CBANK_PARAM_SIZE
	.align		4
.L_739:
        /*0138*/ 	.byte	0x03, 0x19
        /*013a*/ 	.short	0x0038


	//----- nvinfo : EIATTR_PARAM_CBANK
	.align		4
        /*013c*/ 	.byte	0x04, 0x0a
        /*013e*/ 	.short	(.L_741 - .L_740)
	.align		4
.L_740:
        /*0140*/ 	.word	index@(.nv.constant0._ZN2at6native27unrolled_elementwise_kernelIZZZNS0_62_GLOBAL__N__e6aa1b1b_29_ActivationLogSigmoidKernel_cu_9d16a0dc27log_sigmoid_backward_kernelERNS_14TensorIteratorEENKUlvE_clEvENKUlvE0_clEvEUlffE_St5arrayIPcLm3EELi4E23TrivialOffsetCalculatorILi2EjESB_ILi1EjENS0_6memory12LoadWithCastILi2EEENSE_13StoreWithCastILi1EEEEEviT_T0_T2_T3_T4_T5_)
        /*0144*/ 	.short	0x0210
        /*0146*/ 	.short	0x0038


	//----- nvinfo : EIATTR_SW_WAR
	.align		4
.L_741:
        /*0148*/ 	.byte	0x04, 0x36
        /*014a*/ 	.short	(.L_743 - .L_742)
.L_742:
        /*014c*/ 	.word	0x00000008
.L_743:


//--------------------- .nv.info._ZN2at6native18elementwise_kernelILi128ELi2EZNS0_22gpu_kernel_impl_nocastIZZZNS0_62_GLOBAL__N__e6aa1b1b_29_ActivationLogSigmoidKernel_cu_9d16a0dc27log_sigmoid_backward_kernelERNS_14TensorIteratorEENKUlvE_clEvENKUlvE0_clEvEUlffE_EEvRNS_18TensorIteratorBaseERKT_EUliE_EEviT1_ --------------------------
	.section	.nv.info._ZN2at6native18elementwise_kernelILi128ELi2EZNS0_22gpu_kernel_impl_nocastIZZZNS0_62_GLOBAL__N__e6aa1b1b_29_ActivationLogSigmoidKernel_cu_9d16a0dc27log_sigmoid_backward_kernelERNS_14TensorIteratorEENKUlvE_clEvENKUlvE0_clEvEUlffE_EEvRNS_18TensorIteratorBaseERKT_EUliE_EEviT1_,"",@"SHT_CUDA_INFO"
	.sectionflags	@""
	.align	4


	//----- nvinfo : EIATTR_CUDA_API_VERSION
	.align		4
        /*0000*/ 	.byte	0x04, 0x37
        /*0002*/ 	.short	(.L_745 - .L_744)
.L_744:
        /*0004*/ 	.word	0x00000082


	//----- nvinfo : EIATTR_KPARAM_INFO
	.align		4
.L_745:
        /*0008*/ 	.byte	0x04, 0x17
        /*000a*/ 	.short	(.L_747 - .L_746)
.L_746:
        /*000c*/ 	.word	0x00000000
        /*0010*/ 	.short	0x0001
        /*0012*/ 	.short	0x0008
        /*0014*/ 	.byte	0x00, 0xf0, 0x21, 0x0a


	//----- nvinfo : EIATTR_KPARAM_INFO
	.align		4
.L_747:
        /*0018*/ 	.byte	0x04, 0x17
        /*001a*/ 	.short	(.L_749 - .L_748)
.L_748:
        /*001c*/ 	.word	0x00000000
        /*0020*/ 	.short	0x0000
        /*0022*/ 	.short	0x0000
        /*0024*/ 	.byte	0x00, 0xf0, 0x11, 0x00


	//----- nvinfo : EIATTR_SPARSE_MMA_MASK
	.align		4
.L_749:
        /*0028*/ 	.byte	0x03, 0x50
        /*002a*/ 	.short	0x0000


	//----- nvinfo : EIATTR_MAXREG_COUNT
	.align		4
        /*002c*/ 	.byte	0x03, 0x1b
        /*002e*/ 	.short	0x0080


	//----- nvinfo : EIATTR_MERCURY_ISA_VERSION
	.align		4
        /*0030*/ 	.byte	0x03, 0x5f
        /*0032*/ 	.short	0x0101


	//----- nvinfo : EIATTR_EXIT_INSTR_OFFSETS
	.align		4
        /*0034*/ 	.byte	0x04, 0x1c
        /*0036*/ 	.short	(.L_751 - .L_750)


	//   ....[0]....
.L_750:
        /*0038*/ 	.word	0x00001850


	//   ....[1]....
        /*003c*/ 	.word	0x00002fe0


	//----- nvinfo : EIATTR_MAX_THREADS
	.align		4
.L_751:
        /*0040*/ 	.byte	0x04, 0x05
        /*0042*/ 	.short	(.L_753 - .L_752)
.L_752:
        /*0044*/ 	.word	0x00000080
        /*0048*/ 	.word	0x00000001
        /*004c*/ 	.word	0x00000001


	//----- nvinfo : EIATTR_CRS_STACK_SIZE
	.align		4
.L_753:
        /*0050*/ 	.byte	0x04, 0x1e
        /*0052*/ 	.short	(.L_755 - .L_754)
.L_754:
        /*0054*/ 	.word	0x00000000


	//----- nvinfo : EIATTR_CBANK_PARAM_SIZE
	.align		4
.L_755:
        /*0058*/ 	.byte	0x03, 0x19
        /*005a*/ 	.short	0x0290


	//----- nvinfo : EIATTR_PARAM_CBANK
	.align		4
        /*005c*/ 	.byte	0x04, 0x0a
        /*005e*/ 	.short	(.L_757 - .L_756)
	.align		4
.L_756:
        /*0060*/ 	.word	index@(.nv.constant0._ZN2at6native18elementwise_kernelILi128ELi2EZNS0_22gpu_kernel_impl_nocastIZZZNS0_62_GLOBAL__N__e6aa1b1b_29_ActivationLogSigmoidKernel_cu_9d16a0dc27log_sigmoid_backward_kernelERNS_14TensorIteratorEENKUlvE_clEvENKUlvE0_clEvEUlffE_EEvRNS_18TensorIteratorBaseERKT_EUliE_EEviT1_)
        /*0064*/ 	.short	0x0210
        /*0066*/ 	.short	0x0290


	//----- nvinfo : EIATTR_SW_WAR
	.align		4
.L_757:
        /*0068*/ 	.byte	0x04, 0x36
        /*006a*/ 	.short	(.L_759 - .L_758)
.L_758:
        /*006c*/ 	.word	0x00000008
.L_759:


//--------------------- .nv.info._ZN2at6native27unrolled_elementwise_kernelIZZZNS0_62_GLOBAL__N__e6aa1b1b_29_ActivationLogSigmoidKernel_cu_9d16a0dc27log_sigmoid_backward_kernelERNS_14TensorIteratorEENKUlvE_clEvENKUlvE0_clEvEUlffE_St5arrayIPcLm3EELi4E23TrivialOffsetCalculatorILi2EjESB_ILi1EjENS0_6memory15LoadWithoutCastENSE_16StoreWithoutCastEEEviT_T0_T2_T3_T4_T5_ --------------------------
	.section	.nv.info._ZN2at6native27unrolled_elementwise_kernelIZZZNS0_62_GLOBAL__N__e6aa1b1b_29_ActivationLogSigmoidKernel_cu_9d16a0dc27log_sigmoid_backward_kernelERNS_14TensorIteratorEENKUlvE_clEvENKUlvE0_clEvEUlffE_St5arrayIPcLm3EELi4E23TrivialOffsetCalculatorILi2EjESB_ILi1EjENS0_6memory15LoadWithoutCastENSE_16StoreWithoutCastEEEviT_T0_T2_T3_T4_T5_,"",@"SHT_CUDA_INFO"
	.sectionflags	@""
	.align	4


	//----- nvinfo : EIATTR_CUDA_API_VERSION
	.align		4
        /*0000*/ 	.byte	0x04, 0x37
        /*0002*/ 	.short	(.L_761 - .L_760)
.L_760:
        /*0004*/ 	.word	0x00000082


	//----- nvinfo : EIATTR_KPARAM_INFO
	.align		4
.L_761:
        /*0008*/ 	.byte	0x04, 0x17
        /*000a*/ 	.short	(.L_763 - .L_762)
.L_762:
        /*000c*/ 	.word	0x00000000
        /*0010*/ 	.short	0x0006
        /*0012*/ 	.short	0x0023
        /*0014*/ 	.byte	0x00, 0xf0, 0x05, 0x00


	//----- nvinfo : EIATTR_KPARAM_INFO
	.align		4
.L_763:
        /*0018*/ 	.byte	0x04, 0x17
        /*001a*/ 	.short	(.L_765 - .L_764)
.L_764:
        /*001c*/ 	.word	0x00000000
        /*0020*/ 	.short	0x0005
        /*0022*/ 	.short	0x0022
        /*0024*/ 	.byte	0x00, 0xf0, 0x05, 0x00


	//----- nvinfo : EIATTR_KPARAM_INFO
	.align		4
.L_765:
        /*0028*/ 	.byte	0x04, 0x17
        /*002a*/ 	.short	(.L_767 - .L_766)
.L_766:
        /*002c*/ 	.word	0x00000000
        /*0030*/ 	.short	0x0004
        /*0032*/ 	.short	0x0021
        /*0034*/ 	.byte	0x00, 0xf0, 0x05, 0x00


	//----- nvinfo : EIATTR_KPARAM_INFO
	.align		4
.L_767:
        /*0038*/ 	.byte	0x04, 0x17
        /*003a*/ 	.short	(.L_769 - .L_768)
.L_768:
        /*003c*/ 	.word	0x00000000
        /*0040*/ 	.short	0x0003
        /*0042*/ 	.short	0x0020
        /*0044*/ 	.byte	0x00, 0xf0, 0x05, 0x00


	//----- nvinfo : EIATTR_KPARAM_INFO
	.align		4
.L_769:
        /*0048*/ 	.byte	0x04, 0x17
        /*004a*/ 	.short	(.L_771 - .L_770)
.L_770:
        /*004c*/ 	.word	0x00000000
        /*0050*/ 	.short	0x0002
        /*0052*/ 	.short	0x0008
        /*0054*/ 	.byte	0x00, 0xf0, 0x61, 0x00


	//----- nvinfo : EIATTR_KPARAM_INFO
	.align		4
.L_771:
        /*0058*/ 	.byte	0x04, 0x17
        /*005a*/ 	.short	(.L_773 - .L_772)
.L_772:
        /*005c*/ 	.word	0x00000000
        /*0060*/ 	.short	0x0001
        /*0062*/ 	.short	0x0004
        /*0064*/ 	.byte	0x00, 0xf0, 0x05, 0x00


	//----- nvinfo : EIATTR_KPARAM_INFO
	.align		4
.L_773:
        /*0068*/ 	.byte	0x04, 0x17
        /*006a*/ 	.short	(.L_775 - .L_774)
.L_774:
        /*006c*/ 	.word	0x00000000
        /*0070*/ 	.short	0x0000
        /*0072*/ 	.short	0x0000
        /*0074*/ 	.byte	0x00, 0xf0, 0x11, 0x00


	//----- nvinfo : EIATTR_SPARSE_MMA_MASK
	.align		4
.L_775:
        /*0078*/ 	.byte	0x03, 0x50
        /*007a*/ 	.short	0x0000


	//----- nvinfo : EIATTR_MAXREG_COUNT
	.align		4
        /*007c*/ 	.byte	0x03, 0x1b
        /*007e*/ 	.short	0x00ff


	//----- nvinfo : EIATTR_MERCURY_ISA_VERSION
	.align		4
        /*0080*/ 	.byte	0x03, 0x5f
        /*0082*/ 	.short	0x0101


	//----- nvinfo : EIATTR_EXIT_INSTR_OFFSETS
	.align		4
        /*0084*/ 	.byte	0x04, 0x1c
        /*0086*/ 	.short	(.L_777 - .L_776)


	//   ....[0]....
.L_776:
        /*0088*/ 	.word	0x00000820


	//   ....[1]....
        /*008c*/ 	.word	0x00000870


	//----- nvinfo : EIATTR_MAX_THREADS
	.align		4
.L_777:
        /*0090*/ 	.byte	0x04, 0x05
        /*0092*/ 	.short	(.L_779 - .L_778)
.L_778:
        /*0094*/ 	.word	0x00000080
        /*0098*/ 	.word	0x00000001
        /*009c*/ 	.word	0x00000001


	//----- nvinfo : EIATTR_CRS_STACK_SIZE
	.align		4
.L_779:
        /*00a0*/ 	.byte	0x04, 0x1e
        /*00a2*/ 	.short	(.L_781 - .L_780)
.L_780:
        /*00a4*/ 	.word	0x00000000


	//----- nvinfo : EIATTR_CBANK_PARAM_SIZE
	.align		4
.L_781:
        /*00a8*/ 	.byte	0x03, 0x19
        /*00aa*/ 	.short	0x0024


	//----- nvinfo : EIATTR_PARAM_CBANK
	.align		4
        /*00ac*/ 	.byte	0x04, 0x0a
        /*00ae*/ 	.short	(.L_783 - .L_782)
	.align		4
.L_782:
        /*00b0*/ 	.word	index@(.nv.constant0._ZN2at6native27unrolled_elementwise_kernelIZZZNS0_62_GLOBAL__N__e6aa1b1b_29_ActivationLogSigmoidKernel_cu_9d16a0dc27log_sigmoid_backward_kernelERNS_14TensorIteratorEENKUlvE_clEvENKUlvE0_clEvEUlffE_St5arrayIPcLm3EELi4E23TrivialOffsetCalculatorILi2EjESB_ILi1EjENS0_6memory15LoadWithoutCastENSE_16StoreWithoutCastEEEviT_T0_T2_T3_T4_T5_)
        /*00b4*/ 	.short	0x0210
        /*00b6*/ 	.short	0x0024


	//----- nvinfo : EIATTR_SW_WAR
	.align		4
.L_783:
        /*00b8*/ 	.byte	0x04, 0x36
        /*00ba*/ 	.short	(.L_785 - .L_784)
.L_784:
        /*00bc*/ 	.word	0x00000008
.L_785:


//--------------------- .nv.info._ZN2at6native29vectorized_elementwise_kernelILi2EZZZNS0_62_GLOBAL__N__e6aa1b1b_29_ActivationLogSigmoidKernel_cu_9d16a0dc27log_sigmoid_backward_kernelERNS_14TensorIteratorEENKUlvE_clEvENKUlvE0_clEvEUlffE_St5arrayIPcLm3EEEEviT0_T1_ --------------------------
	.section	.nv.info._ZN2at6native29vectorized_elementwise_kernelILi2EZZZNS0_62_GLOBAL__N__e6aa1b1b_29_ActivationLogSigmoidKernel_cu_9d16a0dc27log_sigmoid_backward_kernelERNS_14TensorIteratorEENKUlvE_clEvENKUlvE0_clEvEUlffE_St5arrayIPcLm3EEEEviT0_T1_,"",@"SHT_CUDA_INFO"
	.sectionflags	@""
	.align	4


	//----- nvinfo : EIATTR_CUDA_API_VERSION
	.align		4
        /*0000*/ 	.byte	0x04, 0x37
        /*0002*/ 	.short	(.L_787 - .L_786)
.L_786:
        /*0004*/ 	.word	0x00000082


	//----- nvinfo : EIATTR_KPARAM_INFO
	.align		4
.L_787:
        /*0008*/ 	.byte	0x04, 0x17
        /*000a*/ 	.short	(.L_789 - .L_788)
.L_788:
        /*000c*/ 	.word	0x00000000
        /*0010*/ 	.short	0x0002
        /*0012*/ 	.short	0x0008
        /*0014*/ 	.byte	0x00, 0xf0, 0x61, 0x00


	//----- nvinfo : EIATTR_KPARAM_INFO
	.align		4
.L_789:
        /*0018*/ 	.byte	0x04, 0x17
        /*001a*/ 	.short	(.L_791 - .L_790)
.L_790:
        /*001c*/ 	.word	0x00000000
        /*0020*/ 	.short	0x0001
        /*0022*/ 	.short	0x0004
        /*0024*/ 	.byte	0x00, 0xf0, 0x05, 0x00


	//----- nvinfo : EIATTR_KPARAM_INFO
	.align		4
.L_791:
        /*0028*/ 	.byte	0x04, 0x17
        /*002a*/ 	.short	(.L_793 - .L_792)
.L_792:
        /*002c*/ 	.word	0x00000000
        /*0030*/ 	.short	0x0000
        /*0032*/ 	.short	0x0000
        /*0034*/ 	.byte	0x00, 0xf0, 0x11, 0x00


	//----- nvinfo : EIATTR_SPARSE_MMA_MASK
	.align		4
.L_793:
        /*0038*/ 	.byte	0x03, 0x50
        /*003a*/ 	.short	0x0000


	//----- nvinfo : EIATTR_MAXREG_COUNT
	.align		4
        /*003c*/ 	.byte	0x03, 0x1b
        /*003e*/ 	.short	0x00ff


	//----- nvinfo : EIATTR_MERCURY_ISA_VERSION
	.align		4
        /*0040*/ 	.byte	0x03, 0x5f
        /*0042*/ 	.short	0x0101


	//----- nvinfo : EIATTR_EXIT_INSTR_OFFSETS
	.align		4
        /*0044*/ 	.byte	0x04, 0x1c
        /*0046*/ 	.short	(.L_795 - .L_794)


	//   ....[0]....
.L_794:
        /*0048*/ 	.word	0x000006f0


	//   ....[1]....
        /*004c*/ 	.word	0x000017a0


	//   ....[2]....
        /*0050*/ 	.word	0x000017f0


	//----- nvinfo : EIATTR_MAX_THREADS
	.align		4
.L_795:
        /*0054*/ 	.byte	0x04, 0x05
        /*0056*/ 	.short	(.L_797 - .L_796)
.L_796:
        /*0058*/ 	.word	0x00000080
        /*005c*/ 	.word	0x00000001
        /*0060*/ 	.word	0x00000001


	//----- nvinfo : EIATTR_CRS_STACK_SIZE
	.align		4
.L_797:
        /*0064*/ 	.byte	0x04, 0x1e
        /*0066*/ 	.short	(.L_799 - .L_798)
.L_798:
        /*0068*/ 	.word	0x00000000


	//----- nvinfo : EIATTR_CBANK_PARAM_SIZE
	.align		4
.L_799:
        /*006c*/ 	.byte	0x03, 0x19
        /*006e*/ 	.short	0x0020


	//----- nvinfo : EIATTR_PARAM_CBANK
	.align		4
        /*0070*/ 	.byte	0x04, 0x0a
        /*0072*/ 	.short	(.L_801 - .L_800)
	.align		4
.L_800:
        /*0074*/ 	.word	index@(.nv.constant0._ZN2at6native29vectorized_elementwise_kernelILi2EZZZNS0_62_GLOBAL__N__e6aa1b1b_29_ActivationLogSigmoidKernel_cu_9d16a0dc27log_sigmoid_backward_kernelERNS_14TensorIteratorEENKUlvE_clEvENKUlvE0_clEvEUlffE_St5arrayIPcLm3EEEEviT0_T1_)
        /*0078*/ 	.short	0x0210
        /*007a*/ 	.short	0x0020


	//----- nvinfo : EIATTR_SW_WAR
	.align		4
.L_801:
        /*007c*/ 	.byte	0x04, 0x36
        /*007e*/ 	.short	(.L_803 - .L_802)
.L_802:
        /*0080*/ 	.word	0x00000008
.L_803:


//--------------------- .nv.info._ZN2at6native29vectorized_elementwise_kernelILi4EZZZNS0_62_GLOBAL__N__e6aa1b1b_29_ActivationLogSigmoidKernel_cu_9d16a0dc27log_sigmoid_backward_kernelERNS_14TensorIteratorEENKUlvE_clEvENKUlvE0_clEvEUlffE_St5arrayIPcLm3EEEEviT0_T1_ --------------------------
	.section	.nv.info._ZN2at6native29vectorized_elementwise_kernelILi4EZZZNS0_62_GLOBAL__N__e6aa1b1b_29_ActivationLogSigmoidKernel_cu_9d16a0dc27log_sigmoid_backward_kernelERNS_14TensorIteratorEENKUlvE_clEvENKUlvE0_clEvEUlffE_St5arrayIPcLm3EEEEviT0_T1_,"",@"SHT_CUDA_INFO"
	.sectionflags	@""
	.align	4


	//----- nvinfo : EIATTR_CUDA_API_VERSION
	.align		4
        /*0000*/ 	.byte	0x04, 0x37
        /*0002*/ 	.short	(.L_805 - .L_804)
.L_804:
        /*0004*/ 	.word	0x00000082


	//----- nvinfo : EIATTR_KPARAM_INFO
	.align		4
.L_805:
        /*0008*/ 	.byte	0x04, 0x17
        /*000a*/ 	.short	(.L_807 - .L_806)
.L_806:
        /*000c*/ 	.word	0x00000000
        /*0010*/ 	.short	0x0002
        /*0012*/ 	.short	0x0008
        /*0014*/ 	.byte	0x00, 0xf0, 0x61, 0x00


	//----- nvinfo : EIATTR_KPARAM_INFO
	.align		4
.L_807:
        /*0018*/ 	.byte	0x04, 0x17
        /*001a*/ 	.short	(.L_809 - .L_808)
.L_808:
        /*001c*/ 	.word	0x00000000
        /*0020*/ 	.short	0x0001
        /*0022*/ 	.short	0x0004
        /*0024*/ 	.byte	0x00, 0xf0, 0x05, 0x00


	//----- nvinfo : EIATTR_KPARAM_INFO
	.align		4
.L_809:
        /*0028*/ 	.byte	0x04, 0x17
        /*002a*/ 	.short	(.L_811 - .L_810)
.L_810:
        /*002c*/ 	.word	0x00000000
        /*0030*/ 	.short	0x0000
        /*0032*/ 	.short	0x0000
        /*0034*/ 	.byte	0x00, 0xf0, 0x11, 0x00


	//----- nvinfo : EIATTR_SPARSE_MMA_MASK
	.align		4
.L_811:
        /*0038*/ 	.byte	0x03, 0x50
        /*003a*/ 	.short	0x0000


	//----- nvinfo : EIATTR_MAXREG_COUNT
	.align		4
        /*003c*/ 	.byte	0x03, 0x1b
        /*003e*/ 	.short	0x00ff


	//----- nvinfo : EIATTR_MERCURY_ISA_VERSION
	.align		4
        /*0040*/ 	.byte	0x03, 0x5f
        /*0042*/ 	.short	0x0101


	//----- nvinfo : EIATTR_EXIT_INSTR_OFFSETS
	.align		4
        /*0044*/ 	.byte	0x04, 0x1c
        /*0046*/ 	.short	(.L_813 - .L_812)


	//   ....[0]....
.L_812:
        /*0048*/ 	.word	0x00000690


	//   ....[1]....
        /*004c*/ 	.word	0x00001740


	//   ....[2]....
        /*0050*/ 	.word	0x00001790


	//----- nvinfo : EIATTR_MAX_THREADS
	.align		4
.L_813:
        /*0054*/ 	.byte	0x04, 0x05
        /*0056*/ 	.short	(.L_815 - .L_814)
.L_814:
        /*0058*/ 	.word	0x00000080
        /*005c*/ 	.word	0x00000001
        /*0060*/ 	.word	0x00000001


	//----- nvinfo : EIATTR_CRS_STACK_SIZE
	.align		4
.L_815:
        /*0064*/ 	.byte	0x04, 0x1e
        /*0066*/ 	.short	(.L_817 - .L_816)
.L_816:
        /*0068*/ 	.word	0x00000000


	//----- nvinfo : EIATTR_CBANK_PARAM_SIZE
	.align		4
.L_817:
        /*006c*/ 	.byte	0x03, 0x19
        /*006e*/ 	.short	0x0020


	//----- nvinfo : EIATTR_PARAM_CBANK
	.align		4
        /*0070*/ 	.byte	0x04, 0x0a
        /*0072*/ 	.short	(.L_819 - .L_818)
	.align		4
.L_818:
        /*0074*/ 	.word	index@(.nv.constant0._ZN2at6native29vectorized_elementwise_kernelILi4EZZZNS0_62_GLOBAL__N__e6aa1b1b_29_ActivationLogSigmoidKernel_cu_9d16a0dc27log_sigmoid_backward_kernelERNS_14TensorIteratorEENKUlvE_clEvENKUlvE0_clEvEUlffE_St5arrayIPcLm3EEEEviT0_T1_)
        /*0078*/ 	.short	0x0210
        /*007a*/ 	.short	0x0020


	//----- nvinfo : EIATTR_SW_WAR
	.align		4
.L_819:
        /*007c*/ 	.byte	0x04, 0x36
        /*007e*/ 	.short	(.L_821 - .L_820)
.L_820:
        /*0080*/ 	.word	0x00000008
.L_821:


//--------------------- .nv.info._ZN2at6native29vectorized_elementwise_kernelILi8EZZZNS0_62_GLOBAL__N__e6aa1b1b_29_ActivationLogSigmoidKernel_cu_9d16a0dc27log_sigmoid_backward_kernelERNS_14TensorIteratorEENKUlvE_clEvENKUlvE0_clEvEUlffE_St5arrayIPcLm3EEEEviT0_T1_ --------------------------
	.section	.nv.info._ZN2at6native29vectorized_elementwise_kernelILi8EZZZNS0_62_GLOBAL__N__e6aa1b1b_29_ActivationLogSigmoidKernel_cu_9d16a0dc27log_sigmoid_backward_kernelERNS_14TensorIteratorEENKUlvE_clEvENKUlvE0_clEvEUlffE_St5arrayIPcLm3EEEEviT0_T1_,"",@"SHT_CUDA_INFO"
	.sectionflags	@""
	.align	4


	//----- nvinfo : EIATTR_CUDA_API_VERSION
	.align		4
        /*0000*/ 	.byte	0x04, 0x37
        /*0002*/ 	.short	(.L_823 - .L_822)
.L_822:
        /*0004*/ 	.word	0x00000082


	//----- nvinfo : EIATTR_KPARAM_INFO
	.align		4
.L_823:
        /*0008*/ 	.byte	0x04, 0x17
        /*000a*/ 	.short	(.L_825 - .L_824)
.L_824:
        /*000c*/ 	.word	0x00000000
        /*0010*/ 	.short	0x0002
        /*0012*/ 	.short	0x0008
        /*0014*/ 	.byte	0x00, 0xf0, 0x61, 0x00


	//----- nvinfo : EIATTR_KPARAM_INFO
	.align		4
.L_825:
        /*0018*/ 	.byte	0x04, 0x17
        /*001a*/ 	.short	(.L_827 - .L_826)
.L_826:
        /*001c*/ 	.word	0x00000000
        /*0020*/ 	.short	0x0001
        /*0022*/ 	.short	0x0004
        /*0024*/ 	.byte	0x00, 0xf0, 0x05, 0x00


	//----- nvinfo : EIATTR_KPARAM_INFO
	.align		4
.L_827:
        /*0028*/ 	.byte	0x04, 0x17
        /*002a*/ 	.short	(.L_829 - .L_828)
.L_828:
        /*002c*/ 	.word	0x00000000
        /*0030*/ 	.short	0x0000
        /*0032*/ 	.short	0x0000
        /*0034*/ 	.byte	0x00, 0xf0, 0x11, 0x00


	//----- nvinfo : EIATTR_SPARSE_MMA_MASK
	.align		4
.L_829:
        /*0038*/ 	.byte	0x03, 0x50
        /*003a*/ 	.short	0x0000


	//----- nvinfo : EIATTR_MAXREG_COUNT
	.align		4
        /*003c*/ 	.byte	0x03, 0x1b
        /*003e*/ 	.short	0x00ff


	//----- nvinfo : EIATTR_MERCURY_ISA_VERSION
	.align		4
        /*0040*/ 	.byte	0x03, 0x5f
        /*0042*/ 	.short	0x0101


	//----- nvinfo : EIATTR_EXIT_INSTR_OFFSETS
	.align		4
        /*0044*/ 	.byte	0x04, 0x1c
        /*0046*/ 	.short	(.L_831 - .L_830)


	//   ....[0]....
.L_830:
        /*0048*/ 	.word	0x00000690


	//   ....[1]....
        /*004c*/ 	.word	0x00001740


	//   ....[2]....
        /*0050*/ 	.word	0x00001790


	//----- nvinfo : EIATTR_MAX_THREADS
	.align		4
.L_831:
        /*0054*/ 	.byte	0x04, 0x05
        /*0056*/ 	.short	(.L_833 - .L_832)
.L_832:
        /*0058*/ 	.word	0x00000080
        /*005c*/ 	.word	0x00000001
        /*0060*/ 	.word	0x00000001


	//----- nvinfo : EIATTR_CRS_STACK_SIZE
	.align		4
.L_833:
        /*0064*/ 	.byte	0x04, 0x1e
        /*0066*/ 	.short	(.L_835 - .L_834)
.L_834:
        /*0068*/ 	.word	0x00000000


	//----- nvinfo : EIATTR_CBANK_PARAM_SIZE
	.align		4
.L_835:
        /*006c*/ 	.byte	0x03, 0x19
        /*006e*/ 	.short	0x0020


	//----- nvinfo : EIATTR_PARAM_CBANK
	.align		4
        /*0070*/ 	.byte	0x04, 0x0a
        /*0072*/ 	.short	(.L_837 - .L_836)
	.align		4
.L_836:
        /*0074*/ 	.word	index@(.nv.constant0._ZN2at6native29vectorized_elementwise_kernelILi8EZZZNS0_62_GLOBAL__N__e6aa1b1b_29_ActivationLogSigmoidKernel_cu_9d16a0dc27log_sigmoid_backward_kernelERNS_14TensorIteratorEENKUlvE_clEvENKUlvE0_clEvEUlffE_St5arrayIPcLm3EEEEviT0_T1_)
        /*0078*/ 	.short	0x0210
        /*007a*/ 	.short	0x0020


	//----- nvinfo : EIATTR_SW_WAR
	.align		4
.L_837:
        /*007c*/ 	.byte	0x04, 0x36
        /*007e*/ 	.short	(.L_839 - .L_838)
.L_838:
        /*0080*/ 	.word	0x00000008
.L_839:


//--------------------- .nv.info._ZN2at6native18elementwise_kernelILi128ELi4EZNS0_15gpu_kernel_implIZZZNS0_62_GLOBAL__N__e6aa1b1b_29_ActivationLogSigmoidKernel_cu_9d16a0dc27log_sigmoid_backward_kernelERNS_14TensorIteratorEENKUlvE_clEvENKUlvE_clEvEUlddE_EEvRNS_18TensorIteratorBaseERKT_EUliE_EEviT1_ --------------------------
	.section	.nv.info._ZN2at6native18elementwise_kernelILi128ELi4EZNS0_15gpu_kernel_implIZZZNS0_62_GLOBAL__N__e6aa1b1b_29_ActivationLogSigmoidKernel_cu_9d16a0dc27log_sigmoid_backward_kernelERNS_14TensorIteratorEENKUlvE_clEvENKUlvE_clEvEUlddE_EEvRNS_18TensorIteratorBaseERKT_EUliE_EEviT1_,"",@"SHT_CUDA_INFO"
	.sectionflags	@""
	.align	4


	//----- nvinfo : EIATTR_CUDA_API_VERSION
	.align		4
        /*0000*/ 	.byte	0x04, 0x37
        /*0002*/ 	.short	(.L_841 - .L_840)
.L_840:
        /*0004*/ 	.word	0x00000082


	//----- nvinfo : EIATTR_KPARAM_INFO
	.align		4
.L_841:
        /*0008*/ 	.byte	0x04, 0x17
        /*000a*/ 	.short	(.L_843 - .L_842)
.L_842:
        /*000c*/ 	.word	0x00000000
        /*0010*/ 	.short	0x0001
        /*0012*/ 	.short	0x0008
        /*0014*/ 	.byte	0x00, 0xf0, 0x21, 0x0a


	//----- nvinfo : EIATTR_KPARAM_INFO
	.align		4
.L_843:
        /*0018*/ 	.byte	0x04, 0x17
        /*001a*/ 	.short	(.L_845 - .L_844)
.L_844:
        /*001c*/ 	.word	0x00000000
        /*0020*/ 	.short	0x0000
        /*0022*/ 	.short	0x0000
        /*0024*/ 	.byte	0x00, 0xf0, 0x11, 0x00


	//----- nvinfo : EIATTR_SPARSE_MMA_MASK
	.align		4
.L_845:
        /*0028*/ 	.byte	0x03, 0x50
        /*002a*/ 	.short	0x0000


	//----- nvinfo : EIATTR_MAXREG_COUNT
	.align		4
        /*002c*/ 	.byte	0x03, 0x1b
        /*002e*/ 	.short	0x0080


	//----- nvinfo : EIATTR_EXTERNS
	.align		4
        /*0030*/ 	.byte	0x04, 0x0f
        /*0032*/ 	.short	(.L_847 - .L_846)


	//   ....[0]....
	.align		4
.L_846:
        /*0034*/ 	.word	index@(__assertfail)


	//----- nvinfo : EIATTR_MERCURY_ISA_VERSION
	.align		4
.L_847:
        /*0038*/ 	.byte	0x03, 0x5f
        /*003a*/ 	.short	0x0101


	//----- nvinfo : EIATTR_SYSCALL_OFFSETS
	.align		4
        /*003c*/ 	.byte	0x04, 0x46
        /*003e*/ 	.short	(.L_849 - .L_848)


	//   ....[0]....
.L_848:
        /*0040*/ 	.word	0x00002570


	//   ....[1]....
        /*0044*/ 	.word	0x00003480


	//   ....[2]....
        /*0048*/ 	.word	0x00004b50


	//   ....[3]....
        /*004c*/ 	.word	0x00007110


	//   ....[4]....
        /*0050*/ 	.word	0x00008020


	//   ....[5]....
        /*0054*/ 	.word	0x000096d0


	//   ....[6]....
        /*0058*/ 	.word	0x0000bc80


	//   ....[7]....
        /*005c*/ 	.word	0x0000cb90


	//   ....[8]....
        /*0060*/ 	.word	0x0000e240


	//   ....[9]....
        /*0064*/ 	.word	0x000107e0


	//   ....[10]....
        /*0068*/ 	.word	0x000116f0


	//   ....[11]....
        /*006c*/ 	.word	0x00012da0


	//----- nvinfo : EIATTR_EXIT_INSTR_OFFSETS
	.align		4
.L_849:
        /*0070*/ 	.byte	0x04, 0x1c
        /*0072*/ 	.short	(.L_851 - .L_850)


	//   ....[0]....
.L_850:
        /*0074*/ 	.word	0x0000e2f0


	//   ....[1]....
        /*0078*/ 	.word	0x00011de0


	//   ....[2]....
        /*007c*/ 	.word	0x00011e20


	//   ....[3]....
        /*0080*/ 	.word	0x00011eb0


	//   ....[4]....
        /*0084*/ 	.word	0x00011ee0


	//   ....[5]....
        /*0088*/ 	.word	0x00011f10


	//   ....[6]....
        /*008c*/ 	.word	0x00011fe0


	//   ....[7]....
        /*0090*/ 	.word	0x00012060


	//   ....[8]....
        /*0094*/ 	.word	0x00012140


	//   ....[9]....
        /*0098*/ 	.word	0x000121d0


	//   ....[10]....
        /*009c*/ 	.word	0x000121f0


	//   ....[11]....
        /*00a0*/ 	.word	0x000122b0


	//   ....[12]....
        /*00a4*/ 	.word	0x000122e0


	//   ....[13]....
        /*00a8*/ 	.word	0x000124b0


	//   ....[14]....
        /*00ac*/ 	.word	0x00012650


	//   ....[15]....
        /*00b0*/ 	.word	0x000126d0


	//   ....[16]....
        /*00b4*/ 	.word	0x00012780


	//   ....[17]....
        /*00b8*/ 	.word	0x00012940


	//   ....[18]....
        /*00bc*/ 	.word	0x00012b00


	//   ....[19]....
        /*00c0*/ 	.word	0x00012ca0


	//   ....[20]....
        /*00c4*/ 	.word	0x00012db0


	//   ....[21]....
        /*00c8*/ 	.word	0x00012de0


	//   ....[22]....
        /*00cc*/ 	.word	0x00012e10


	//----- nvinfo : EIATTR_MAX_THREADS
	.align		4
.L_851:
        /*00d0*/ 	.byte	0x04, 0x05
        /*00d2*/ 	.short	(.L_853 - .L_852)
.L_852:
        /*00d4*/ 	.word	0x00000080
        /*00d8*/ 	.word	0x00000001
        /*00dc*/ 	.word	0x00000001


	//----- nvinfo : EIATTR_CRS_STACK_SIZE
	.align		4
.L_853:
        /*00e0*/ 	.byte	0x04, 0x1e
        /*00e2*/ 	.short	(.L_855 - .L_854)
.L_854:
        /*00e4*/ 	.word	0x00000000


	//----- nvinfo : EIATTR_CBANK_PARAM_SIZE
	.align		4
.L_855:
        /*00e8*/ 	.byte	0x03, 0x19
        /*00ea*/ 	.short	0x0290


	//----- nvinfo : EIATTR_PARAM_CBANK
	.align		4
        /*00ec*/ 	.byte	0x04, 0x0a
        /*00ee*/ 	.short	(.L_857 - .L_856)
	.align		4
.L_856:
        /*00f0*/ 	.word	index@(.nv.constant0._ZN2at6native18elementwise_kernelILi128ELi4EZNS0_15gpu_kernel_implIZZZNS0_62_GLOBAL__N__e6aa1b1b_29_ActivationLogSigmoidKernel_cu_9d16a0dc27log_sigmoid_backward_kernelERNS_14TensorIteratorEENKUlvE_clEvENKUlvE_clEvEUlddE_EEvRNS_18TensorIteratorBaseERKT_EUliE_EEviT1_)
        /*00f4*/ 	.short	0x0210
        /*00f6*/ 	.short	0x0290


	//----- nvinfo : EIATTR_SW_WAR
	.align		4
.L_857:
        /*00f8*/ 	.byte	0x04, 0x36
        /*00fa*/ 	.short	(.L_859 - .L_858)
.L_858:
        /*00fc*/ 	.word	0x00000008
.L_859:


//--------------------- .nv.info._ZN2at6native27unrolled_elementwise_kernelIZZZNS0_62_GLOBAL__N__e6aa1b1b_29_ActivationLogSigmoidKernel_cu_9d16a0dc27log_sigmoid_backward_kernelERNS_14TensorIteratorEENKUlvE_clEvENKUlvE_clEvEUlddE_St5arrayIPcLm3EELi4E23TrivialOffsetCalculatorILi2EjESB_ILi1EjENS0_6memory12LoadWithCastILi2EEENSE_13StoreWithCastILi1EEEEEviT_T0_T2_T3_T4_T5_ --------------------------
	.section	.nv.info._ZN2at6native27unrolled_elementwise_kernelIZZZNS0_62_GLOBAL__N__e6aa1b1b_29_ActivationLogSigmoidKernel_cu_9d16a0dc27log_sigmoid_backward_kernelERNS_14TensorIteratorEENKUlvE_clEvENKUlvE_clEvEUlddE_St5arrayIPcLm3EELi4E23TrivialOffsetCalculatorILi2EjESB_ILi1EjENS0_6memory12LoadWithCastILi2EEENSE_13StoreWithCastILi1EEEEEviT_T0_T2_T3_T4_T5_,"",@"SHT_CUDA_INFO"
	.sectionflags	@""
	.align	4


	//----- nvinfo : EIATTR_CUDA_API_VERSION
	.align		4
        /*0000*/ 	.byte	0x04, 0x37
        /*0002*/ 	.short	(.L_861 - .L_860)
.L_860:
        /*0004*/ 	.word	0x00000082


	//----- nvinfo : EIATTR_KPARAM_INFO
	.align		4
.L_861:
        /*0008*/ 	.byte	0x04, 0x17
        /*000a*/ 	.short	(.L_863 - .L_862)
.L_862:
        /*000c*/ 	.word	0x00000000
        /*0010*/ 	.short	0x0006
        /*0012*/ 	.short	0x0030
        /*0014*/ 	.byte	0x00, 0xf0, 0x21, 0x00


	//----- nvinfo : EIATTR_KPARAM_INFO
	.align		4
.L_863:
        /*0018*/ 	.byte	0x04, 0x17
        /*001a*/ 	.short	(.L_865 - .L_864)
.L_864:
        /*001c*/ 	.word	0x00000000
        /*0020*/ 	.short	0x0005
        /*0022*/ 	.short	0x0024
        /*0024*/ 	.byte	0x00, 0xf0, 0x31, 0x00


	//----- nvinfo : EIATTR_KPARAM_INFO
	.align		4
.L_865:
        /*0028*/ 	.byte	0x04, 0x17
        /*002a*/ 	.short	(.L_867 - .L_866)
.L_866:
        /*002c*/ 	.word	0x00000000
        /*0030*/ 	.short	0x0004
        /*0032*/ 	.short	0x0021
        /*0034*/ 	.byte	0x00, 0xf0, 0x05, 0x00


	//----- nvinfo : EIATTR_KPARAM_INFO
	.align		4
.L_867:
        /*0038*/ 	.byte	0x04, 0x17
        /*003a*/ 	.short	(.L_869 - .L_868)
.L_868:
        /*003c*/ 	.word	0x00000000
        /*0040*/ 	.short	0x0003
        /*0042*/ 	.short	0x0020
        /*0044*/ 	.byte	0x00, 0xf0, 0x05, 0x00


	//----- nvinfo : EIATTR_KPARAM_INFO
	.align		4
.L_869:
        /*0048*/ 	.byte	0x04, 0x17
        /*004a*/ 	.short	(.L_871 - .L_870)
.L_870:
        /*004c*/ 	.word	0x00000000
        /*0050*/ 	.short	0x0002
        /*0052*/ 	.short	0x0008
        /*0054*/ 	.byte	0x00, 0xf0, 0x61, 0x00


	//----- nvinfo : EIATTR_KPARAM_INFO
	.align		4
.L_871:
        /*0058*/ 	.byte	0x04, 0x17
        /*005a*/ 	.short	(.L_873 - .L_872)
.L_872:
        /*005c*/ 	.word	0x00000000
        /*0060*/ 	.short	0x0001
        /*0062*/ 	.short	0x0004
        /*0064*/ 	.byte	0x00, 0xf0, 0x05, 0x00


	//----- nvinfo : EIATTR_KPARAM_INFO
	.align		4
.L_873:
        /*0068*/ 	.byte	0x04, 0x17
        /*006a*/ 	.short	(.L_875 - .L_874)
.L_874:
        /*006c*/ 	.word	0x00000000
        /*0070*/ 	.short	0x0000
        /*0072*/ 	.short	0x0000
        /*0074*/ 	.byte	0x00, 0xf0, 0x11, 0x00


	//----- nvinfo : EIATTR_SPARSE_MMA_MASK
	.align		4
.L_875:
        /*0078*/ 	.byte	0x03, 0x50
        /*007a*/ 	.short	0x0000


	//----- nvinfo : EIATTR_MAXREG_COUNT
	.align		4
        /*007c*/ 	.byte	0x03, 0x1b
        /*007e*/ 	.short	0x00ff


	//----- nvinfo : EIATTR_EXTERNS
	.align		4
        /*0080*/ 	.byte	0x04, 0x0f
        /*0082*/ 	.short	(.L_877 - .L_876)


	//   ....[0]....
	.align		4
.L_876:
        /*0084*/ 	.word	index@(__assertfail)


	//----- nvinfo : EIATTR_MERCURY_ISA_VERSION
	.align		4
.L_877:
        /*0088*/ 	.byte	0x03, 0x5f
        /*008a*/ 	.short	0x0101


	//----- nvinfo : EIATTR_SYSCALL_OFFSETS
	.align		4
        /*008c*/ 	.byte	0x04, 0x46
        /*008e*/ 	.short	(.L_879 - .L_878)


	//   ....[0]....
.L_878:
        /*0090*/ 	.word	0x00000fa0


	//   ....[1]....
        /*0094*/ 	.word	0x00001ec0


	//   ....[2]....
        /*0098*/ 	.word	0x00002e60


	//   ....[3]....
        /*009c*/ 	.word	0x00003d80


	//   ....[4]....
        /*00a0*/ 	.word	0x00004d30


	//   ....[5]....
        /*00a4*/ 	.word	0x00005c50


	//   ....[6]....
        /*00a8*/ 	.word	0x00006be0


	//   ....[7]....
        /*00ac*/ 	.word	0x00007b10


	//   ....[8]....
        /*00b0*/ 	.word	0x0000a640


	//   ....[9]....
        /*00b4*/ 	.word	0x0000b830


	//   ....[10]....
        /*00b8*/ 	.word	0x0000c9e0


	//   ....[11]....
        /*00bc*/ 	.word	0x0000db90


	//----- nvinfo : EIATTR_EXIT_INSTR_OFFSETS
	.align		4
.L_879:
        /*00c0*/ 	.byte	0x04, 0x1c
        /*00c2*/ 	.short	(.L_881 - .L_880)


	//   ....[0]....
.L_880:
        /*00c4*/ 	.word	0x0000ca80


	//   ....[1]....
        /*00c8*/ 	.word	0x0000cbd0


	//   ....[2]....
        /*00cc*/ 	.word	0x0000cc10


	//   ....[3]....
        /*00d0*/ 	.word	0x0000cca0


	//   ....[4]....
        /*00d4*/ 	.word	0x0000ccd0


	//   ....[5]....
        /*00d8*/ 	.word	0x0000cd00


	//   ....[6]....
        /*00dc*/ 	.word	0x0000cdd0


	//   ....[7]....
        /*00e0*/ 	.word	0x0000ce50


	//   ....[8]....
        /*00e4*/ 	.word	0x0000cf30


	//   ....[9]....
        /*00e8*/ 	.word	0x0000cfc0


	//   ....[10]....
        /*00ec*/ 	.word	0x0000cfe0


	//   ....[11]....
        /*00f0*/ 	.word	0x0000d0a0


	//   ....[12]....
        /*00f4*/ 	.word	0x0000d0d0


	//   ....[13]....
        /*00f8*/ 	.word	0x0000d2a0


	//   ....[14]....
        /*00fc*/ 	.word	0x0000d440


	//   ....[15]....
        /*0100*/ 	.word	0x0000d4c0


	//   ....[16]....
        /*0104*/ 	.word	0x0000d570


	//   ....[17]....
        /*0108*/ 	.word	0x0000d730


	//   ....[18]....
        /*010c*/ 	.word	0x0000d8f0


	//   ....[19]....
        /*0110*/ 	.word	0x0000da90


	//   ....[20]....
        /*0114*/ 	.word	0x0000dba0


	//   ....[21]....
        /*0118*/ 	.word	0x0000dbd0


	//   ....[22]....
        /*011c*/ 	.word	0x0000dc00


	//----- nvinfo : EIATTR_MAX_THREADS
	.align		4
.L_881:
        /*0120*/ 	.byte	0x04, 0x05
        /*0122*/ 	.short	(.L_883 - .L_882)
.L_882:
        /*0124*/ 	.word	0x00000080
        /*0128*/ 	.word	0x00000001
        /*012c*/ 	.word	0x00000001


	//----- nvinfo : EIATTR_CRS_STACK_SIZE
	.align		4
.L_883:
        /*0130*/ 	.byte	0x04, 0x1e
        /*0132*/ 	.short	(.L_885 - .L_884)
.L_884:
        /*0134*/ 	.word	0x00000000


	//----- nvinfo : EIATTR_CBANK_PARAM_SIZE
	.align		4
.L_885:
        /*0138*/ 	.byte	0x03, 0x19
        /*013a*/ 	.short	0x0038


	//----- nvinfo : EIATTR_PARAM_CBANK
	.align		4
        /*013c*/ 	.byte	0x04, 0x0a
        /*013e*/ 	.short	(.L_887 - .L_886)
	.align		4
.L_886:
        /*0140*/ 	.word	index@(.nv.constant0._ZN2at6native27unrolled_elementwise_kernelIZZZNS0_62_GLOBAL__N__e6aa1b1b_29_ActivationLogSigmoidKernel_cu_9d16a0dc27log_sigmoid_backward_kernelERNS_14TensorIteratorEENKUlvE_clEvENKUlvE_clEvEUlddE_St5arrayIPcLm3EELi4E23TrivialOffsetCalculatorILi2EjESB_ILi1EjENS0_6memory12LoadWithCastILi2EEENSE_13StoreWithCastILi1EEEEEviT_T0_T2_T3_T4_T5_)
        /*0144*/ 	.short	0x0210
        /*0146*/ 	.short	0x0038


	//----- nvinfo : EIATTR_SW_WAR
	.align		4
.L_887:
        /*0148*/ 	.byte	0x04, 0x36
        /*014a*/ 	.short	(.L_889 - .L_888)
.L_888:
        /*014c*/ 	.word	0x00000008
.L_889:


//--------------------- .nv.info._ZN2at6native18elementwise_kernelILi128ELi2EZNS0_22gpu_kernel_impl_nocastIZZZNS0_62_GLOBAL__N__e6aa1b1b_29_ActivationLogSigmoidKernel_cu_9d16a0dc27log_sigmoid_backward_kernelERNS_14TensorIteratorEENKUlvE_clEvENKUlvE_clEvEUlddE_EEvRNS_18TensorIteratorBaseERKT_EUliE_EEviT1_ --------------------------
	.section	.nv.info._ZN2at6native18elementwise_kernelILi128ELi2EZNS0_22gpu_kernel_impl_nocastIZZZNS0_62_GLOBAL__N__e6aa1b1b_29_ActivationLogSigmoidKernel_cu_9d16a0dc27log_sigmoid_backward_kernelERNS_14TensorIteratorEENKUlvE_clEvENKUlvE_clEvEUlddE_EEvRNS_18TensorIteratorBaseERKT_EUliE_EEviT1_,"",@"SHT_CUDA_INFO"
	.sectionflags	@""
	.align	4


	//----- nvinfo : EIATTR_CUDA_API_VERSION
	.align		4
        /*0000*/ 	.byte	0x04, 0x37
        /*0002*/ 	.short	(.L_891 - .L_890)
.L_890:
        /*0004*/ 	.word	0x00000082


	//----- nvinfo : EIATTR_KPARAM_INFO
	.align		4
.L_891:
        /*0008*/ 	.byte	0x04, 0x17
        /*000a*/ 	.short	(.L_893 - .L_892)
.L_892:
        /*000c*/ 	.word	0x00000000
        /*0010*/ 	.short	0x0001
        /*0012*/ 	.short	0x0008
        /*0014*/ 	.byte	0x00, 0xf0, 0x21, 0x0a


	//----- nvinfo : EIATTR_KPARAM_INFO
	.align		4
.L_893:
        /*0018*/ 	.byte	0x04, 0x17
        /*001a*/ 	.short	(.L_895 - .L_894)
.L_894:
        /*001c*/ 	.word	0x00000000
        /*0020*/ 	.short	0x0000
        /*0022*/ 	.short	0x0000
        /*0024*/ 	.byte	0x00, 0xf0, 0x11, 0x00


	//----- nvinfo : EIATTR_SPARSE_MMA_MASK
	.align		4
.L_895:
        /*0028*/ 	.byte	0x03, 0x50
        /*002a*/ 	.short	0x0000


	//----- nvinfo : EIATTR_MAXREG_COUNT
	.align		4
        /*002c*/ 	.byte	0x03, 0x1b
        /*002e*/ 	.short	0x0080


	//----- nvinfo : EIATTR_MERCURY_ISA_VERSION
	.align		4
        /*0030*/ 	.byte	0x03, 0x5f
        /*0032*/ 	.short	0x0101


	//----- nvinfo : EIATTR_EXIT_INSTR_OFFSETS
	.align		4
        /*0034*/ 	.byte	0x04, 0x1c
        /*0036*/ 	.short	(.L_897 - .L_896)


	//   ....[0]....
.L_896:
        /*0038*/ 	.word	0x00001d60


	//   ....[1]....
        /*003c*/ 	.word	0x00003a00


	//----- nvinfo : EIATTR_MAX_THREADS
	.align		4
.L_897:
        /*0040*/ 	.byte	0x04, 0x05
        /*0042*/ 	.short	(.L_899 - .L_898)
.L_898:
        /*0044*/ 	.word	0x00000080
        /*0048*/ 	.word	0x00000001
        /*004c*/ 	.word	0x00000001


	//----- nvinfo : EIATTR_CRS_STACK_SIZE
	.align		4
.L_899:
        /*0050*/ 	.byte	0x04, 0x1e
        /*0052*/ 	.short	(.L_901 - .L_900)
.L_900:
        /*0054*/ 	.word	0x00000000


	//----- nvinfo : EIATTR_CBANK_PARAM_SIZE
	.align		4
.L_901:
        /*0058*/ 	.byte	0x03, 0x19
        /*005a*/ 	.short	0x0290


	//----- nvinfo : EIATTR_PARAM_CBANK
	.align		4
        /*005c*/ 	.byte	0x04, 0x0a
        /*005e*/ 	.short	(.L_903 - .L_902)
	.align		4
.L_902:
        /*0060*/ 	.word	index@(.nv.constant0._ZN2at6native18elementwise_kernelILi128ELi2EZNS0_22gpu_kernel_impl_nocastIZZZNS0_62_GLOBAL__N__e6aa1b1b_29_ActivationLogSigmoidKernel_cu_9d16a0dc27log_sigmoid_backward_kernelERNS_14TensorIteratorEENKUlvE_clEvENKUlvE_clEvEUlddE_EEvRNS_18TensorIteratorBaseERKT_EUliE_EEviT1_)
        /*0064*/ 	.short	0x0210
        /*0066*/ 	.short	0x0290


	//----- nvinfo : EIATTR_SW_WAR
	.align		4
.L_903:
        /*0068*/ 	.byte	0x04, 0x36
        /*006a*/ 	.short	(.L_905 - .L_904)
.L_904:
        /*006c*/ 	.word	0x00000008
.L_905:


//--------------------- .nv.info._ZN2at6native27unrolled_elementwise_kernelIZZZNS0_62_GLOBAL__N__e6aa1b1b_29_ActivationLogSigmoidKernel_cu_9d16a0dc27log_sigmoid_backward_kernelERNS_14TensorIteratorEENKUlvE_clEvENKUlvE_clEvEUlddE_St5arrayIPcLm3EELi4E23TrivialOffsetCalculatorILi2EjESB_ILi1EjENS0_6memory15LoadWithoutCastENSE_16StoreWithoutCastEEEviT_T0_T2_T3_T4_T5_ --------------------------
	.section	.nv.info._ZN2at6native27unrolled_elementwise_kernelIZZZNS0_62_GLOBAL__N__e6aa1b1b_29_ActivationLogSigmoidKernel_cu_9d16a0dc27log_sigmoid_backward_kernelERNS_14TensorIteratorEENKUlvE_clEvENKUlvE_clEvEUlddE_St5arrayIPcLm3EELi4E23TrivialOffsetCalculatorILi2EjESB_ILi1EjENS0_6memory15LoadWithoutCastENSE_16StoreWithoutCastEEEviT_T0_T2_T3_T4_T5_,"",@"SHT_CUDA_INFO"
	.sectionflags	@""
	.align	4


	//----- nvinfo : EIATTR_CUDA_API_VERSION
	.align		4
        /*0000*/ 	.byte	0x04, 0x37
        /*0002*/ 	.short	(.L_907 - .L_906)
.L_906:
        /*0004*/ 	.word	0x00000082


	//----- nvinfo : EIATTR_KPARAM_INFO
	.align		4
.L_907:
        /*0008*/ 	.byte	0x04, 0x17
        /*000a*/ 	.short	(.L_909 - .L_908)
.L_908:
        /*000c*/ 	.word	0x00000000
        /*0010*/ 	.short	0x0006
        /*0012*/ 	.short	0x0023
        /*0014*/ 	.byte	0x00, 0xf0, 0x05, 0x00


	//----- nvinfo : EIATTR_KPARAM_INFO
	.align		4
.L_909:
        /*0018*/ 	.byte	0x04, 0x17
        /*001a*/ 	.short	(.L_911 - .L_910)
.L_910:
        /*001c*/ 	.word	0x00000000
        /*0020*/ 	.short	0x0005
        /*0022*/ 	.short	0x0022
        /*0024*/ 	.byte	0x00, 0xf0, 0x05, 0x00


	//----- nvinfo : EIATTR_KPARAM_INFO
	.align		4
.L_911:
        /*0028*/ 	.byte	0x04, 0x17
        /*002a*/ 	.short	(.L_913 - .L_912)
.L_912:
        /*002c*/ 	.word	0x00000000
        /*0030*/ 	.short	0x0004
        /*0032*/ 	.short	0x0021
        /*0034*/ 	.byte	0x00, 0xf0, 0x05, 0x00


	//----- nvinfo : EIATTR_KPARAM_INFO
	.align		4
.L_913:
        /*0038*/ 	.byte	0x04, 0x17
        /*003a*/ 	.short	(.L_915 - .L_914)
.L_914:
        /*003c*/ 	.word	0x00000000
        /*0040*/ 	.short	0x0003
        /*0042*/ 	.short	0x0020
        /*0044*/ 	.byte	0x00, 0xf0, 0x05, 0x00


	//----- nvinfo : EIATTR_KPARAM_INFO
	.align		4
.L_915:
        /*0048*/ 	.byte	0x04, 0x17
        /*004a*/ 	.short	(.L_917 - .L_916)
.L_916:
        /*004c*/ 	.word	0x00000000
        /*0050*/ 	.short	0x0002
        /*0052*/ 	.short	0x0008
        /*0054*/ 	.byte	0x00, 0xf0, 0x61, 0x00


	//----- nvinfo : EIATTR_KPARAM_INFO
	.align		4
.L_917:
        /*0058*/ 	.byte	0x04, 0x17
        /*005a*/ 	.short	(.L_919 - .L_918)
.L_918:
        /*005c*/ 	.word	0x00000000
        /*0060*/ 	.short	0x0001
        /*0062*/ 	.short	0x0004
        /*0064*/ 	.byte	0x00, 0xf0, 0x05, 0x00


	//----- nvinfo : EIATTR_KPARAM_INFO
	.align		4
.L_919:
        /*0068*/ 	.byte	0x04, 0x17
        /*006a*/ 	.short	(.L_921 - .L_920)
.L_920:
        /*006c*/ 	.word	0x00000000
        /*0070*/ 	.short	0x0000
        /*0072*/ 	.short	0x0000
        /*0074*/ 	.byte	0x00, 0xf0, 0x11, 0x00


	//----- nvinfo : EIATTR_SPARSE_MMA_MASK
	.align		4
.L_921:
        /*0078*/ 	.byte	0x03, 0x50
        /*007a*/ 	.short	0x0000


	//----- nvinfo : EIATTR_MAXREG_COUNT
	.align		4
        /*007c*/ 	.byte	0x03, 0x1b
        /*007e*/ 	.short	0x00ff


	//----- nvinfo : EIATTR_MERCURY_ISA_VERSION
	.align		4
        /*0080*/ 	.byte	0x03, 0x5f
        /*0082*/ 	.short	0x0101


	//----- nvinfo : EIATTR_EXIT_INSTR_OFFSETS
	.align		4
        /*0084*/ 	.byte	0x04, 0x1c
        /*0086*/ 	.short	(.L_923 - .L_922)


	//   ....[0]....
.L_922:
        /*0088*/ 	.word	0x00001ce0


	//   ....[1]....
        /*008c*/ 	.word	0x00001d40


	//----- nvinfo : EIATTR_MAX_THREADS
	.align		4
.L_923:
        /*0090*/ 	.byte	0x04, 0x05
        /*0092*/ 	.short	(.L_925 - .L_924)
.L_924:
        /*0094*/ 	.word	0x00000080
        /*0098*/ 	.word	0x00000001
        /*009c*/ 	.word	0x00000001


	//----- nvinfo : EIATTR_CRS_STACK_SIZE
	.align		4
.L_925:
        /*00a0*/ 	.byte	0x04, 0x1e
        /*00a2*/ 	.short	(.L_927 - .L_926)
.L_926:
        /*00a4*/ 	.word	0x00000000


	//----- nvinfo : EIATTR_CBANK_PARAM_SIZE
	.align		4
.L_927:
        /*00a8*/ 	.byte	0x03, 0x19
        /*00aa*/ 	.short	0x0024


	//----- nvinfo : EIATTR_PARAM_CBANK
	.align		4
        /*00ac*/ 	.byte	0x04, 0x0a
        /*00ae*/ 	.short	(.L_929 - .L_928)
	.align		4
.L_928:
        /*00b0*/ 	.word	index@(.nv.constant0._ZN2at6native27unrolled_elementwise_kernelIZZZNS0_62_GLOBAL__N__e6aa1b1b_29_ActivationLogSigmoidKernel_cu_9d16a0dc27log_sigmoid_backward_kernelERNS_14TensorIteratorEENKUlvE_clEvENKUlvE_clEvEUlddE_St5arrayIPcLm3EELi4E23TrivialOffsetCalculatorILi2EjESB_ILi1EjENS0_6memory15LoadWithoutCastENSE_16StoreWithoutCastEEEviT_T0_T2_T3_T4_T5_)
        /*00b4*/ 	.short	0x0210
        /*00b6*/ 	.short	0x0024


	//----- nvinfo : EIATTR_SW_WAR
	.align		4
.L_929:
        /*00b8*/ 	.byte	0x04, 0x36
        /*00ba*/ 	.short	(.L_931 - .L_930)
.L_930:
        /*00bc*/ 	.word	0x00000008
.L_931:


//--------------------- .nv.info._ZN2at6native29vectorized_elementwise_kernelILi2EZZZNS0_62_GLOBAL__N__e6aa1b1b_29_ActivationLogSigmoidKernel_cu_9d16a0dc27log_sigmoid_backward_kernelERNS_14TensorIteratorEENKUlvE_clEvENKUlvE_clEvEUlddE_St5arrayIPcLm3EEEEviT0_T1_ --------------------------
	.section	.nv.info._ZN2at6native29vectorized_elementwise_kernelILi2EZZZNS0_62_GLOBAL__N__e6aa1b1b_29_ActivationLogSigmoidKernel_cu_9d16a0dc27log_sigmoid_backward_kernelERNS_14TensorIteratorEENKUlvE_clEvENKUlvE_clEvEUlddE_St5arrayIPcLm3EEEEviT0_T1_,"",@"SHT_CUDA_INFO"
	.sectionflags	@""
	.align	4


	//----- nvinfo : EIATTR_CUDA_API_VERSION
	.align		4
        /*0000*/ 	.byte	0x04, 0x37
        /*0002*/ 	.short	(.L_933 - .L_932)
.L_932:
        /*0004*/ 	.word	0x00000082


	//----- nvinfo : EIATTR_KPARAM_INFO
	.align		4
.L_933:
        /*0008*/ 	.byte	0x04, 0x17
        /*000a*/ 	.short	(.L_935 - .L_934)
.L_934:
        /*000c*/ 	.word	0x00000000
        /*0010*/ 	.short	0x0002
        /*0012*/ 	.short	0x0008
        /*0014*/ 	.byte	0x00, 0xf0, 0x61, 0x00


	//----- nvinfo : EIATTR_KPARAM_INFO
	.align		4
.L_935:
        /*0018*/ 	.byte	0x04, 0x17
        /*001a*/ 	.short	(.L_937 - .L_936)
.L_936:
        /*001c*/ 	.word	0x00000000
        /*0020*/ 	.short	0x0001
        /*0022*/ 	.short	0x0004
        /*0024*/ 	.byte	0x00, 0xf0, 0x05, 0x00


	//----- nvinfo : EIATTR_KPARAM_INFO
	.align		4
.L_937:
        /*0028*/ 	.byte	0x04, 0x17
        /*002a*/ 	.short	(.L_939 - .L_938)
.L_938:
        /*002c*/ 	.word	0x00000000
        /*0030*/ 	.short	0x0000
        /*0032*/ 	.short	0x0000
        /*0034*/ 	.byte	0x00, 0xf0, 0x11, 0x00


	//----- nvinfo : EIATTR_SPARSE_MMA_MASK
	.align		4
.L_939:
        /*0038*/ 	.byte	0x03, 0x50
        /*003a*/ 	.short	0x0000


	//----- nvinfo : EIATTR_MAXREG_COUNT
	.align		4
        /*003c*/ 	.byte	0x03, 0x1b
        /*003e*/ 	.short	0x00ff


	//----- nvinfo : EIATTR_MERCURY_ISA_VERSION
	.align		4
        /*0040*/ 	.byte	0x03, 0x5f
        /*0042*/ 	.short	0x0101


	//----- nvinfo : EIATTR_EXIT_INSTR_OFFSETS
	.align		4
        /*0044*/ 	.byte	0x04, 0x1c
        /*0046*/ 	.short	(.L_941 - .L_940)


	//   ....[0]....
.L_940:
        /*0048*/ 	.word	0x00002bb0


	//   ....[1]....
        /*004c*/ 	.word	0x00006530


	//   ....[2]....
        /*0050*/ 	.word	0x00006580


	//----- nvinfo : EIATTR_MAX_THREADS
	.align		4
.L_941:
        /*0054*/ 	.byte	0x04, 0x05
        /*0056*/ 	.short	(.L_943 - .L_942)
.L_942:
        /*0058*/ 	.word	0x00000080
        /*005c*/ 	.word	0x00000001
        /*0060*/ 	.word	0x00000001


	//----- nvinfo : EIATTR_CRS_STACK_SIZE
	.align		4
.L_943:
        /*0064*/ 	.byte	0x04, 0x1e
        /*0066*/ 	.short	(.L_945 - .L_944)
.L_944:
        /*0068*/ 	.word	0x00000000


	//----- nvinfo : EIATTR_CBANK_PARAM_SIZE
	.align		4
.L_945:
        /*006c*/ 	.byte	0x03, 0x19
        /*006e*/ 	.short	0x0020


	//----- nvinfo : EIATTR_PARAM_CBANK
	.align		4
        /*0070*/ 	.byte	0x04, 0x0a
        /*0072*/ 	.short	(.L_947 - .L_946)
	.align		4
.L_946:
        /*0074*/ 	.word	index@(.nv.constant0._ZN2at6native29vectorized_elementwise_kernelILi2EZZZNS0_62_GLOBAL__N__e6aa1b1b_29_ActivationLogSigmoidKernel_cu_9d16a0dc27log_sigmoid_backward_kernelERNS_14TensorIteratorEENKUlvE_clEvENKUlvE_clEvEUlddE_St5arrayIPcLm3EEEEviT0_T1_)
        /*0078*/ 	.short	0x0210
        /*007a*/ 	.short	0x0020


	//----- nvinfo : EIATTR_SW_WAR
	.align		4
.L_947:
        /*007c*/ 	.byte	0x04, 0x36
        /*007e*/ 	.short	(.L_949 - .L_948)
.L_948:
        /*0080*/ 	.word	0x00000008
.L_949:


//--------------------- .nv.info._ZN2at6native29vectorized_elementwise_kernelILi4EZZZNS0_62_GLOBAL__N__e6aa1b1b_29_ActivationLogSigmoidKernel_cu_9d16a0dc27log_sigmoid_backward_kernelERNS_14TensorIteratorEENKUlvE_clEvENKUlvE_clEvEUlddE_St5arrayIPcLm3EEEEviT0_T1_ --------------------------
	.section	.nv.info._ZN2at6native29vectorized_elementwise_kernelILi4EZZZNS0_62_GLOBAL__N__e6aa1b1b_29_ActivationLogSigmoidKernel_cu_9d16a0dc27log_sigmoid_backward_kernelERNS_14TensorIteratorEENKUlvE_clEvENKUlvE_clEvEUlddE_St5arrayIPcLm3EEEEviT0_T1_,"",@"SHT_CUDA_INFO"
	.sectionflags	@""
	.align	4


	//----- nvinfo : EIATTR_CUDA_API_VERSION
	.align		4
        /*0000*/ 	.byte	0x04, 0x37
        /*0002*/ 	.short	(.L_951 - .L_950)
.L_950:
        /*0004*/ 	.word	0x00000082


	//----- nvinfo : EIATTR_KPARAM_INFO
	.align		4
.L_951:
        /*0008*/ 	.byte	0x04, 0x17
        /*000a*/ 	.short	(.L_953 - .L_952)
.L_952:
        /*000c*/ 	.word	0x00000000
        /*0010*/ 	.short	0x0002
        /*0012*/ 	.short	0x0008
        /*0014*/ 	.byte	0x00, 0xf0, 0x61, 0x00


	//----- nvinfo : EIATTR_KPARAM_INFO
	.align		4
.L_953:
        /*0018*/ 	.byte	0x04, 0x17
        /*001a*/ 	.short	(.L_955 - .L_954)
.L_954:
        /*001c*/ 	.word	0x00000000
        /*0020*/ 	.short	0x0001
        /*0022*/ 	.short	0x0004
        /*0024*/ 	.byte	0x00, 0xf0, 0x05, 0x00


	//----- nvinfo : EIATTR_KPARAM_INFO
	.align		4
.L_955:
        /*0028*/ 	.byte	0x04, 0x17
        /*002a*/ 	.short	(.L_957 - .L_956)
.L_956:
        /*002c*/ 	.word	0x00000000
        /*0030*/ 	.short	0x0000
        /*0032*/ 	.short	0x0000
        /*0034*/ 	.byte	0x00, 0xf0, 0x11, 0x00


	//----- nvinfo : EIATTR_SPARSE_MMA_MASK
	.align		4
.L_957:
        /*0038*/ 	.byte	0x03, 0x50
        /*003a*/ 	.short	0x0000


	//----- nvinfo : EIATTR_MAXREG_COUNT
	.align		4
        /*003c*/ 	.byte	0x03, 0x1b
        /*003e*/ 	.short	0x00ff


	//----- nvinfo : EIATTR_MERCURY_ISA_VERSION
	.align		4
        /*0040*/ 	.byte	0x03, 0x5f
        /*0042*/ 	.short	0x0101


	//----- nvinfo : EIATTR_EXIT_INSTR_OFFSETS
	.align		4
        /*0044*/ 	.byte	0x04, 0x1c
        /*0046*/ 	.short	(.L_959 - .L_958)


	//   ....[0]....
.L_958:
        /*0048*/ 	.word	0x00002bb0


	//   ....[1]....
        /*004c*/ 	.word	0x00006530


	//   ....[2]....
        /*0050*/ 	.word	0x00006580


	//----- nvinfo : EIATTR_MAX_THREADS
	.align		4
.L_959:
        /*0054*/ 	.byte	0x04, 0x05
        /*0056*/ 	.short	(.L_961 - .L_960)
.L_960:
        /*0058*/ 	.word	0x00000080
        /*005c*/ 	.word	0x00000001
        /*0060*/ 	.word	0x00000001


	//----- nvinfo : EIATTR_CRS_STACK_SIZE
	.align		4
.L_961:
        /*0064*/ 	.byte	0x04, 0x1e
        /*0066*/ 	.short	(.L_963 - .L_962)
.L_962:
        /*0068*/ 	.word	0x00000000


	//----- nvinfo : EIATTR_CBANK_PARAM_SIZE
	.align		4
.L_963:
        /*006c*/ 	.byte	0x03, 0x19
        /*006e*/ 	.short	0x0020


	//----- nvinfo : EIATTR_PARAM_CBANK
	.align		4
        /*0070*/ 	.byte	0x04, 0x0a
        /*0072*/ 	.short	(.L_965 - .L_964)
	.align		4
.L_964:
        /*0074*/ 	.word	index@(.nv.constant0._ZN2at6native29vectorized_elementwise_kernelILi4EZZZNS0_62_GLOBAL__N__e6aa1b1b_29_ActivationLogSigmoidKernel_cu_9d16a0dc27log_sigmoid_backward_kernelERNS_14TensorIteratorEENKUlvE_clEvENKUlvE_clEvEUlddE_St5arrayIPcLm3EEEEviT0_T1_)
        /*0078*/ 	.short	0x0210
        /*007a*/ 	.short	0x0020


	//----- nvinfo : EIATTR_SW_WAR
	.align		4
.L_965:
        /*007c*/ 	.byte	0x04, 0x36
        /*007e*/ 	.short	(.L_967 - .L_966)
.L_966:
        /*0080*/ 	.word	0x00000008
.L_967:


//--------------------- .nv.info._ZN2at6native29vectorized_elementwise_kernelILi8EZZZNS0_62_GLOBAL__N__e6aa1b1b_29_ActivationLogSigmoidKernel_cu_9d16a0dc27log_sigmoid_backward_kernelERNS_14TensorIteratorEENKUlvE_clEvENKUlvE_clEvEUlddE_St5arrayIPcLm3EEEEviT0_T1_ --------------------------
	.section	.nv.info._ZN2at6native29vectorized_elementwise_kernelILi8EZZZNS0_62_GLOBAL__N__e6aa1b1b_29_ActivationLogSigmoidKernel_cu_9d16a0dc27log_sigmoid_backward_kernelERNS_14TensorIteratorEENKUlvE_clEvENKUlvE_clEvEUlddE_St5arrayIPcLm3EEEEviT0_T1_,"",@"SHT_CUDA_INFO"
	.sectionflags	@""
	.align	4


	//----- nvinfo : EIATTR_CUDA_API_VERSION
	.align		4
        /*0000*/ 	.byte	0x04, 0x37
        /*0002*/ 	.short	(.L_969 - .L_968)
.L_968:
        /*0004*/ 	.word	0x00000082


	//----- nvinfo : EIATTR_KPARAM_INFO
	.align		4
.L_969:
        /*0008*/ 	.byte	0x04, 0x17
        /*000a*/ 	.short	(.L_971 - .L_970)
.L_970:
        /*000c*/ 	.word	0x00000000
        /*0010*/ 	.short	0x0002
        /*0012*/ 	.short	0x0008
        /*0014*/ 	.byte	0x00, 0xf0, 0x61, 0x00


	//----- nvinfo : EIATTR_KPARAM_INFO
	.align		4
.L_971:
        /*0018*/ 	.byte	0x04, 0x17
        /*001a*/ 	.short	(.L_973 - .L_972)
.L_972:
        /*001c*/ 	.word	0x00000000
        /*0020*/ 	.short	0x0001
        /*0022*/ 	.short	0x0004
        /*0024*/ 	.byte	0x00, 0xf0, 0x05, 0x00


	//----- nvinfo : EIATTR_KPARAM_INFO
	.align		4
.L_973:
        /*0028*/ 	.byte	0x04, 0x17
        /*002a*/ 	.short	(.L_975 - .L_974)
.L_974:
        /*002c*/ 	.word	0x00000000
        /*0030*/ 	.short	0x0000
        /*0032*/ 	.short	0x0000
        /*0034*/ 	.byte	0x00, 0xf0, 0x11, 0x00


	//----- nvinfo : EIATTR_SPARSE_MMA_MASK
	.align		4
.L_975:
        /*0038*/ 	.byte	0x03, 0x50
        /*003a*/ 	.short	0x0000


	//----- nvinfo : EIATTR_MAXREG_COUNT
	.align		4
        /*003c*/ 	.byte	0x03, 0x1b
        /*003e*/ 	.short	0x00ff


	//----- nvinfo : EIATTR_MERCURY_ISA_VERSION
	.align		4
        /*0040*/ 	.byte	0x03, 0x5f
        /*0042*/ 	.short	0x0101


	//----- nvinfo : EIATTR_EXIT_INSTR_OFFSETS
	.align		4
        /*0044*/ 	.byte	0x04, 0x1c
        /*0046*/ 	.short	(.L_977 - .L_976)


	//   ....[0]....
.L_976:
        /*0048*/ 	.word	0x00002bb0


	//   ....[1]....
        /*004c*/ 	.word	0x00006530


	//   ....[2]....
        /*0050*/ 	.word	0x00006580


	//----- nvinfo : EIATTR_MAX_THREADS
	.align		4
.L_977:
        /*0054*/ 	.byte	0x04, 0x05
        /*0056*/ 	.short	(.L_979 - .L_978)
.L_978:
        /*0058*/ 	.word	0x00000080
        /*005c*/ 	.word	0x00000001
        /*0060*/ 	.word	0x00000001


	//----- nvinfo : EIATTR_CRS_STACK_SIZE
	.align		4
.L_979:
        /*0064*/ 	.byte	0x04, 0x1e
        /*0066*/ 	.short	(.L_981 - .L_980)
.L_980:
        /*0068*/ 	.word	0x00000000


	//----- nvinfo : EIATTR_CBANK_PARAM_SIZE
	.align		4
.L_981:
        /*006c*/ 	.byte	0x03, 0x19
        /*006e*/ 	.short	0x0020


	//----- nvinfo : EIATTR_PARAM_CBANK
	.align		4
        /*0070*/ 	.byte	0x04, 0x0a
        /*0072*/ 	.short	(.L_983 - .L_982)
	.align		4
.L_982:
        /*0074*/ 	.word	index@(.nv.constant0._ZN2at6native29vectorized_elementwise_kernelILi8EZZZNS0_62_GLOBAL__N__e6aa1b1b_29_ActivationLogSigmoidKernel_cu_9d16a0dc27log_sigmoid_backward_kernelERNS_14TensorIteratorEENKUlvE_clEvENKUlvE_clEvEUlddE_St5arrayIPcLm3EEEEviT0_T1_)
        /*0078*/ 	.short	0x0210
        /*007a*/ 	.short	0x0020


	//----- nvinfo : EIATTR_SW_WAR
	.align		4
.L_983:
        /*007c*/ 	.byte	0x04, 0x36
        /*007e*/ 	.short	(.L_985 - .L_984)
.L_984:
        /*0080*/ 	.word	0x00000008
.L_985:


//--------------------- .nv.info._ZN2at6native18elementwise_kernelILi128ELi4EZNS0_15gpu_kernel_implIZZZNS0_33launch_log_sigmoid_forward_kernelERNS_18TensorIteratorBaseEENKUlvE_clEvENKUlvE2_clEvEUlN3c108BFloat16EE_EEvS4_RKT_EUliE_EEviT1_ --------------------------
	.section	.nv.info._ZN2at6native18elementwise_kernelILi128ELi4EZNS0_15gpu_kernel_implIZZZNS0_33launch_log_sigmoid_forward_kernelERNS_18TensorIteratorBaseEENKUlvE_clEvENKUlvE2_clEvEUlN3c108BFloat16EE_EEvS4_RKT_EUliE_EEviT1_,"",@"SHT_CUDA_INFO"
	.sectionflags	@""
	.align	4


	//----- nvinfo : EIATTR_CUDA_API_VERSION
	.align		4
        /*0000*/ 	.byte	0x04, 0x37
        /*0002*/ 	.short	(.L_987 - .L_986)
.L_986:
        /*0004*/ 	.word	0x00000082


	//----- nvinfo : EIATTR_KPARAM_INFO
	.align		4
.L_987:
        /*0008*/ 	.byte	0x04, 0x17
        /*000a*/ 	.short	(.L_989 - .L_988)
.L_988:
        /*000c*/ 	.word	0x00000000
        /*0010*/ 	.short	0x0001
        /*0012*/ 	.short	0x0008
        /*0014*/ 	.byte	0x00, 0xf0, 0x61, 0x08


	//----- nvinfo : EIATTR_KPARAM_INFO
	.align		4
.L_989:
        /*0018*/ 	.byte	0x04, 0x17
        /*001a*/ 	.short	(.L_991 - .L_990)
.L_990:
        /*001c*/ 	.word	0x00000000
        /*0020*/ 	.short	0x0000
        /*0022*/ 	.short	0x0000
        /*0024*/ 	.byte	0x00, 0xf0, 0x11, 0x00


	//----- nvinfo : EIATTR_SPARSE_MMA_MASK
	.align		4
.L_991:
        /*0028*/ 	.byte	0x03, 0x50
        /*002a*/ 	.short	0x0000


	//----- nvinfo : EIATTR_MAXREG_COUNT
	.align		4
        /*002c*/ 	.byte	0x03, 0x1b
        /*002e*/ 	.short	0x0080


	//----- nvinfo : EIATTR_EXTERNS
	.align		4
        /*0030*/ 	.byte	0x04, 0x0f
        /*0032*/ 	.short	(.L_993 - .L_992)


	//   ....[0]....
	.align		4
.L_992:
        /*0034*/ 	.word	index@(__assertfail)


	//----- nvinfo : EIATTR_MERCURY_ISA_VERSION
	.align		4
.L_993:
        /*0038*/ 	.byte	0x03, 0x5f
        /*003a*/ 	.short	0x0101


	//----- nvinfo : EIATTR_SYSCALL_OFFSETS
	.align		4
        /*003c*/ 	.byte	0x04, 0x46
        /*003e*/ 	.short	(.L_995 - .L_994)


	//   ....[0]....
.L_994:
        /*0040*/ 	.word	0x000022f0


	//   ....[1]....
        /*0044*/ 	.word	0x000034b0


	//   ....[2]....
        /*0048*/ 	.word	0x000057e0


	//   ....[3]....
        /*004c*/ 	.word	0x000069a0


	//   ....[4]....
        /*0050*/ 	.word	0x00008cc0


	//   ....[5]....
        /*0054*/ 	.word	0x00009e80


	//   ....[6]....
        /*0058*/ 	.word	0x0000c190


	//   ....[7]....
        /*005c*/ 	.word	0x0000d350


	//----- nvinfo : EIATTR_EXIT_INSTR_OFFSETS
	.align		4
.L_995:
        /*0060*/ 	.byte	0x04, 0x1c
        /*0062*/ 	.short	(.L_997 - .L_996)


	//   ....[0]....
.L_996:
        /*0064*/ 	.word	0x00009f50


	//   ....[1]....
        /*0068*/ 	.word	0x0000c580


	//   ....[2]....
        /*006c*/ 	.word	0x0000c5c0


	//   ....[3]....
        /*0070*/ 	.word	0x0000c660


	//   ....[4]....
        /*0074*/ 	.word	0x0000c6a0


	//   ....[5]....
        /*0078*/ 	.word	0x0000c6e0


	//   ....[6]....
        /*007c*/ 	.word	0x0000c770


	//   ....[7]....
        /*0080*/ 	.word	0x0000c7b0


	//   ....[8]....
        /*0084*/ 	.word	0x0000c850


	//   ....[9]....
        /*0088*/ 	.word	0x0000c8a0


	//   ....[10]....
        /*008c*/ 	.word	0x0000c8f0


	//   ....[11]....
        /*0090*/ 	.word	0x0000c9c0


	//   ....[12]....
        /*0094*/ 	.word	0x0000ca20


	//   ....[13]....
        /*0098*/ 	.word	0x0000cbb0


	//   ....[14]....
        /*009c*/ 	.word	0x0000cd10


	//   ....[15]....
        /*00a0*/ 	.word	0x0000cd30


	//   ....[16]....
        /*00a4*/ 	.word	0x0000cdf0


	//   ....[17]....
        /*00a8*/ 	.word	0x0000cf70


	//   ....[18]....
        /*00ac*/ 	.word	0x0000d0f0


	//   ....[19]....
        /*00b0*/ 	.word	0x0000d250


	//   ....[20]....
        /*00b4*/ 	.word	0x0000d360


	//   ....[21]....
        /*00b8*/ 	.word	0x0000d3a0


	//   ....[22]....
        /*00bc*/ 	.word	0x0000d3e0


	//----- nvinfo : EIATTR_MAX_THREADS
	.align		4
.L_997:
        /*00c0*/ 	.byte	0x04, 0x05
        /*00c2*/ 	.short	(.L_999 - .L_998)
.L_998:
        /*00c4*/ 	.word	0x00000080
        /*00c8*/ 	.word	0x00000001
        /*00cc*/ 	.word	0x00000001


	//----- nvinfo : EIATTR_CRS_STACK_SIZE
	.align		4
.L_999:
        /*00d0*/ 	.byte	0x04, 0x1e
        /*00d2*/ 	.short	(.L_1001 - .L_1000)
.L_1000:
        /*00d4*/ 	.word	0x00000000


	//----- nvinfo : EIATTR_CBANK_PARAM_SIZE
	.align		4
.L_1001:
        /*00d8*/ 	.byte	0x03, 0x19
        /*00da*/ 	.short	0x0220


	//----- nvinfo : EIATTR_PARAM_CBANK
	.align		4
        /*00dc*/ 	.byte	0x04, 0x0a
        /*00de*/ 	.short	(.L_1003 - .L_1002)
	.align		4
.L_1002:
        /*00e0*/ 	.word	index@(.nv.constant0._ZN2at6native18elementwise_kernelILi128ELi4EZNS0_15gpu_kernel_implIZZZNS0_33launch_log_sigmoid_forward_kernelERNS_18TensorIteratorBaseEENKUlvE_clEvENKUlvE2_clEvEUlN3c108BFloat16EE_EEvS4_RKT_EUliE_EEviT1_)
        /*00e4*/ 	.short	0x0210
        /*00e6*/ 	.short	0x0220


	//----- nvinfo : EIATTR_SW_WAR
	.align		4
.L_1003:
        /*00e8*/ 	.byte	0x04, 0x36
        /*00ea*/ 	.short	(.L_1005 - .L_1004)
.L_1004:
        /*00ec*/ 	.word	0x00000008
.L_1005:


//--------------------- .nv.info._ZN2at6native27unrolled_elementwise_kernelIZZZNS0_33launch_log_sigmoid_forward_kernelERNS_18TensorIteratorBaseEENKUlvE_clEvENKUlvE2_clEvEUlN3c108BFloat16EE_St5arrayIPcLm2EELi4E23TrivialOffsetCalculatorILi1EjESD_NS0_6memory12LoadWithCastILi1EEENSE_13StoreWithCastILi1EEEEEviT_T0_T2_T3_T4_T5_ --------------------------
	.section	.nv.info._ZN2at6native27unrolled_elementwise_kernelIZZZNS0_33launch_log_sigmoid_forward_kernelERNS_18TensorIteratorBaseEENKUlvE_clEvENKUlvE2_clEvEUlN3c108BFloat16EE_St5arrayIPcLm2EELi4E23TrivialOffsetCalculatorILi1EjESD_NS0_6memory12LoadWithCastILi1EEENSE_13StoreWithCastILi1EEEEEviT_T0_T2_T3_T4_T5_,"",@"SHT_CUDA_INFO"
	.sectionflags	@""
	.align	4


	//----- nvinfo : EIATTR_CUDA_API_VERSION
	.align		4
        /*0000*/ 	.byte	0x04, 0x37
        /*0002*/ 	.short	(.L_1007 - .L_1006)
.L_1006:
        /*0004*/ 	.word	0x00000082


	//----- nvinfo : EIATTR_KPARAM_INFO
	.align		4
.L_1007:
        /*0008*/ 	.byte	0x04, 0x17
        /*000a*/ 	.short	(.L_1009 - .L_1008)
.L_1008:
        /*000c*/ 	.word	0x00000000
        /*0010*/ 	.short	0x0006
        /*0012*/ 	.short	0x0024
        /*0014*/ 	.byte	0x00, 0xf0, 0x21, 0x00


	//----- nvinfo : EIATTR_KPARAM_INFO
	.align		4
.L_1009:
        /*0018*/ 	.byte	0x04, 0x17
        /*001a*/ 	.short	(.L_1011 - .L_1010)
.L_1010:
        /*001c*/ 	.word	0x00000000
        /*0020*/ 	.short	0x0005
        /*0022*/ 	.short	0x001c
        /*0024*/ 	.byte	0x00, 0xf0, 0x21, 0x00


	//----- nvinfo : EIATTR_KPARAM_INFO
	.align		4
.L_1011:
        /*0028*/ 	.byte	0x04, 0x17
        /*002a*/ 	.short	(.L_1013 - .L_1012)
.L_1012:
        /*002c*/ 	.word	0x00000000
        /*0030*/ 	.short	0x0004
        /*0032*/ 	.short	0x0019
        /*0034*/ 	.byte	0x00, 0xf0, 0x05, 0x00


	//----- nvinfo : EIATTR_KPARAM_INFO
	.align		4
.L_1013:
        /*0038*/ 	.byte	0x04, 0x17
        /*003a*/ 	.short	(.L_1015 - .L_1014)
.L_1014:
        /*003c*/ 	.word	0x00000000
        /*0040*/ 	.short	0x0003
        /*0042*/ 	.short	0x0018
        /*0044*/ 	.byte	0x00, 0xf0, 0x05, 0x00


	//----- nvinfo : EIATTR_KPARAM_INFO
	.align		4
.L_1015:
        /*0048*/ 	.byte	0x04, 0x17
        /*004a*/ 	.short	(.L_1017 - .L_1016)
.L_1016:
        /*004c*/ 	.word	0x00000000
        /*0050*/ 	.short	0x0002
        /*0052*/ 	.short	0x0008
        /*0054*/ 	.byte	0x00, 0xf0, 0x41, 0x00


	//----- nvinfo : EIATTR_KPARAM_INFO
	.align		4
.L_1017:
        /*0058*/ 	.byte	0x04, 0x17
        /*005a*/ 	.short	(.L_1019 - .L_1018)
.L_1018:
        /*005c*/ 	.word	0x00000000
        /*0060*/ 	.short	0x0001
        /*0062*/ 	.short	0x0004
        /*0064*/ 	.byte	0x00, 0xf0, 0x05, 0x00


	//----- nvinfo : EIATTR_KPARAM_INFO
	.align		4
.L_1019:
        /*0068*/ 	.byte	0x04, 0x17
        /*006a*/ 	.short	(.L_1021 - .L_1020)
.L_1020:
        /*006c*/ 	.word	0x00000000
        /*0070*/ 	.short	0x0000
        /*0072*/ 	.short	0x0000
        /*0074*/ 	.byte	0x00, 0xf0, 0x11, 0x00


	//----- nvinfo : EIATTR_SPARSE_MMA_MASK
	.align		4
.L_1021:
        /*0078*/ 	.byte	0x03, 0x50
        /*007a*/ 	.short	0x0000


	//----- nvinfo : EIATTR_MAXREG_COUNT
	.align		4
        /*007c*/ 	.byte	0x03, 0x1b
        /*007e*/ 	.short	0x00ff


	//----- nvinfo : EIATTR_EXTERNS
	.align		4
        /*0080*/ 	.byte	0x04, 0x0f
        /*0082*/ 	.short	(.L_1023 - .L_1022)


	//   ....[0]....
	.align		4
.L_1022:
        /*0084*/ 	.word	index@(__assertfail)


	//----- nvinfo : EIATTR_MERCURY_ISA_VERSION
	.align		4
.L_1023:
        /*0088*/ 	.byte	0x03, 0x5f
        /*008a*/ 	.short	0x0101


	//----- nvinfo : EIATTR_SYSCALL_OFFSETS
	.align		4
        /*008c*/ 	.byte	0x04, 0x46
        /*008e*/ 	.short	(.L_1025 - .L_1024)


	//   ....[0]....
.L_1024:
        /*0090*/ 	.word	0x000010e0


	//   ....[1]....
        /*0094*/ 	.word	0x00002220


	//   ....[2]....
        /*0098*/ 	.word	0x00003370


	//   ....[3]....
        /*009c*/ 	.word	0x00004490


	//   ....[4]....
        /*00a0*/ 	.word	0x00006050


	//   ....[5]....
        /*00a4*/ 	.word	0x00007070


	//   ....[6]....
        /*00a8*/ 	.word	0x00008050


	//   ....[7]....
        /*00ac*/ 	.word	0x00009030


	//----- nvinfo : EIATTR_EXIT_INSTR_OFFSETS
	.align		4
.L_1025:
        /*00b0*/ 	.byte	0x04, 0x1c
        /*00b2*/ 	.short	(.L_1027 - .L_1026)


	//   ....[0]....
.L_1026:
        /*00b4*/ 	.word	0x00008110


	//   ....[1]....
        /*00b8*/ 	.word	0x00008260


	//   ....[2]....
        /*00bc*/ 	.word	0x000082a0


	//   ....[3]....
        /*00c0*/ 	.word	0x00008340


	//   ....[4]....
        /*00c4*/ 	.word	0x00008380


	//   ....[5]....
        /*00c8*/ 	.word	0x000083c0


	//   ....[6]....
        /*00cc*/ 	.word	0x00008450


	//   ....[7]....
        /*00d0*/ 	.word	0x00008490


	//   ....[8]....
        /*00d4*/ 	.word	0x00008530


	//   ....[9]....
        /*00d8*/ 	.word	0x00008580


	//   ....[10]....
        /*00dc*/ 	.word	0x000085d0


	//   ....[11]....
        /*00e0*/ 	.word	0x000086a0


	//   ....[12]....
        /*00e4*/ 	.word	0x00008700


	//   ....[13]....
        /*00e8*/ 	.word	0x00008890


	//   ....[14]....
        /*00ec*/ 	.word	0x000089f0


	//   ....[15]....
        /*00f0*/ 	.word	0x00008a10


	//   ....[16]....
        /*00f4*/ 	.word	0x00008ad0


	//   ....[17]....
        /*00f8*/ 	.word	0x00008c50


	//   ....[18]....
        /*00fc*/ 	.word	0x00008dd0


	//   ....[19]....
        /*0100*/ 	.word	0x00008f30


	//   ....[20]....
        /*0104*/ 	.word	0x00009040


	//   ....[21]....
        /*0108*/ 	.word	0x00009080


	//   ....[22]....
        /*010c*/ 	.word	0x000090c0


	//----- nvinfo : EIATTR_MAX_THREADS
	.align		4
.L_1027:
        /*0110*/ 	.byte	0x04, 0x05
        /*0112*/ 	.short	(.L_1029 - .L_1028)
.L_1028:
        /*0114*/ 	.word	0x00000080
        /*0118*/ 	.word	0x00000001
        /*011c*/ 	.word	0x00000001


	//----- nvinfo : EIATTR_CRS_STACK_SIZE
	.align		4
.L_1029:
        /*0120*/ 	.byte	0x04, 0x1e
        /*0122*/ 	.short	(.L_1031 - .L_1030)
.L_1030:
        /*0124*/ 	.word	0x00000000


	//----- nvinfo : EIATTR_CBANK_PARAM_SIZE
	.align		4
.L_1031:
        /*0128*/ 	.byte	0x03, 0x19
        /*012a*/ 	.short	0x002c


	//----- nvinfo : EIATTR_PARAM_CBANK
	.align		4
        /*012c*/ 	.byte	0x04, 0x0a
        /*012e*/ 	.short	(.L_1033 - .L_1032)
	.align		4
.L_1032:
        /*0130*/ 	.word	index@(.nv.constant0._ZN2at6native27unrolled_elementwise_kernelIZZZNS0_33launch_log_sigmoid_forward_kernelERNS_18TensorIteratorBaseEENKUlvE_clEvENKUlvE2_clEvEUlN3c108BFloat16EE_St5arrayIPcLm2EELi4E23TrivialOffsetCalculatorILi1EjESD_NS0_6memory12LoadWithCastILi1EEENSE_13StoreWithCastILi1EEEEEviT_T0_T2_T3_T4_T5_)
        /*0134*/ 	.short	0x0210
        /*0136*/ 	.short	0x002c


	//----- nvinfo : EIATTR_SW_WAR
	.align		4
.L_1033:
        /*0138*/ 	.byte	0x04, 0x36
        /*013a*/ 	.short	(.L_1035 - .L_1034)
.L_1034:
        /*013c*/ 	.word	0x00000008
.L_1035:


//--------------------- .nv.info._ZN2at6native18elementwise_kernelILi128ELi4EZNS0_22gpu_kernel_impl_nocastIZZZNS0_33launch_log_sigmoid_forward_kernelERNS_18TensorIteratorBaseEENKUlvE_clEvENKUlvE2_clEvEUlN3c108BFloat16EE_EEvS4_RKT_EUliE_EEviT1_ --------------------------
	.section	.nv.info._ZN2at6native18elementwise_kernelILi128ELi4EZNS0_22gpu_kernel_impl_nocastIZZZNS0_33launch_log_sigmoid_forward_kernelERNS_18TensorIteratorBaseEENKUlvE_clEvENKUlvE2_clEvEUlN3c108BFloat16EE_EEvS4_RKT_EUliE_EEviT1_,"",@"SHT_CUDA_INFO"
	.sectionflags	@""
	.align	4


	//----- nvinfo : EIATTR_CUDA_API_VERSION
	.align		4
        /*0000*/ 	.byte	0x04, 0x37
        /*0002*/ 	.short	(.L_1037 - .L_1036)
.L_1036:
        /*0004*/ 	.word	0x00000082


	//----- nvinfo : EIATTR_KPARAM_INFO
	.align		4
.L_1037:
        /*0008*/ 	.byte	0x04, 0x17
        /*000a*/ 	.short	(.L_1039 - .L_1038)
.L_1038:
        /*000c*/ 	.word	0x00000000
        /*0010*/ 	.short	0x0001
        /*0012*/ 	.short	0x0008
        /*0014*/ 	.byte	0x00, 0xf0, 0x61, 0x08


	//----- nvinfo : EIATTR_KPARAM_INFO
	.align		4
.L_1039:
        /*0018*/ 	.byte	0x04, 0x17
        /*001a*/ 	.short	(.L_1041 - .L_1040)
.L_1040:
        /*001c*/ 	.word	0x00000000
        /*0020*/ 	.short	0x0000
        /*0022*/ 	.short	0x0000
        /*0024*/ 	.byte	0x00, 0xf0, 0x11, 0x00


	//----- nvinfo : EIATTR_SPARSE_MMA_MASK
	.align		4
.L_1041:
        /*0028*/ 	.byte	0x03, 0x50
        /*002a*/ 	.short	0x0000


	//----- nvinfo : EIATTR_MAXREG_COUNT
	.align		4
        /*002c*/ 	.byte	0x03, 0x1b
        /*002e*/ 	.short	0x0080


	//----- nvinfo : EIATTR_MERCURY_ISA_VERSION
	.align		4
        /*0030*/ 	.byte	0x03, 0x5f
        /*0032*/ 	.short	0x0101


	//----- nvinfo : EIATTR_EXIT_INSTR_OFFSETS
	.align		4
        /*0034*/ 	.byte	0x04, 0x1c
        /*0036*/ 	.short	(.L_1043 - .L_1042)


	//   ....[0]....
.L_1042:
        /*0038*/ 	.word	0x00004260


	//   ....[1]....
        /*003c*/ 	.word	0x00005820


	//----- nvinfo : EIATTR_MAX_THREADS
	.align		4
.L_1043:
        /*0040*/ 	.byte	0x04, 0x05
        /*0042*/ 	.short	(.L_1045 - .L_1044)
.L_1044:
        /*0044*/ 	.word	0x00000080
        /*0048*/ 	.word	0x00000001
        /*004c*/ 	.word	0x00000001


	//----- nvinfo : EIATTR_CRS_STACK_SIZE
	.align		4
.L_1045:
        /*0050*/ 	.byte	0x04, 0x1e
        /*0052*/ 	.short	(.L_1047 - .L_1046)
.L_1046:
        /*0054*/ 	.word	0x00000000


	//----- nvinfo : EIATTR_CBANK_PARAM_SIZE
	.align		4
.L_1047:
        /*0058*/ 	.byte	0x03, 0x19
        /*005a*/ 	.short	0x0220


	//----- nvinfo : EIATTR_PARAM_CBANK
	.align		4
        /*005c*/ 	.byte	0x04, 0x0a
        /*005e*/ 	.short	(.L_1049 - .L_1048)
	.align		4
.L_1048:
        /*0060*/ 	.word	index@(.nv.constant0._ZN2at6native18elementwise_kernelILi128ELi4EZNS0_22gpu_kernel_impl_nocastIZZZNS0_33launch_log_sigmoid_forward_kernelERNS_18TensorIteratorBaseEENKUlvE_clEvENKUlvE2_clEvEUlN3c108BFloat16EE_EEvS4_RKT_EUliE_EEviT1_)
        /*0064*/ 	.short	0x0210
        /*0066*/ 	.short	0x0220


	//----- nvinfo : EIATTR_SW_WAR
	.align		4
.L_1049:
        /*0068*/ 	.byte	0x04, 0x36
        /*006a*/ 	.short	(.L_1051 - .L_1050)
.L_1050:
        /*006c*/ 	.word	0x00000008
.L_1051:


//--------------------- .nv.info._ZN2at6native27unrolled_elementwise_kernelIZZZNS0_33launch_log_sigmoid_forward_kernelERNS_18TensorIteratorBaseEENKUlvE_clEvENKUlvE2_clEvEUlN3c108BFloat16EE_St5arrayIPcLm2EELi4E23TrivialOffsetCalculatorILi1EjESD_NS0_6memory15LoadWithoutCastENSE_16StoreWithoutCastEEEviT_T0_T2_T3_T4_T5_ --------------------------
	.section	.nv.info._ZN2at6native27unrolled_elementwise_kernelIZZZNS0_33launch_log_sigmoid_forward_kernelERNS_18TensorIteratorBaseEENKUlvE_clEvENKUlvE2_clEvEUlN3c108BFloat16EE_St5arrayIPcLm2EELi4E23TrivialOffsetCalculatorILi1EjESD_NS0_6memory15LoadWithoutCastENSE_16StoreWithoutCastEEEviT_T0_T2_T3_T4_T5_,"",@"SHT_CUDA_INFO"
	.sectionflags	@""
	.align	4


	//----- nvinfo : EIATTR_CUDA_API_VERSION
	.align		4
        /*0000*/ 	.byte	0x04, 0x37
        /*0002*/ 	.short	(.L_1053 - .L_1052)
.L_1052:
        /*0004*/ 	.word	0x00000082


	//----- nvinfo : EIATTR_KPARAM_INFO
	.align		4
.L_1053:
        /*0008*/ 	.byte	0x04, 0x17
        /*000a*/ 	.short	(.L_1055 - .L_1054)
.L_1054:
        /*000c*/ 	.word	0x00000000
        /*0010*/ 	.short	0x0006
        /*0012*/ 	.short	0x001b
        /*0014*/ 	.byte	0x00, 0xf0, 0x05, 0x00


	//----- nvinfo : EIATTR_KPARAM_INFO
	.align		4
.L_1055:
        /*0018*/ 	.byte	0x04, 0x17
        /*001a*/ 	.short	(.L_1057 - .L_1056)
.L_1056:
        /*001c*/ 	.word	0x00000000
        /*0020*/ 	.short	0x0005
        /*0022*/ 	.short	0x001a
        /*0024*/ 	.byte	0x00, 0xf0, 0x05, 0x00


	//----- nvinfo : EIATTR_KPARAM_INFO
	.align		4
.L_1057:
        /*0028*/ 	.byte	0x04, 0x17
        /*002a*/ 	.short	(.L_1059 - .L_1058)
.L_1058:
        /*002c*/ 	.word	0x00000000
        /*0030*/ 	.short	0x0004
        /*0032*/ 	.short	0x0019
        /*0034*/ 	.byte	0x00, 0xf0, 0x05, 0x00


	//----- nvinfo : EIATTR_KPARAM_INFO
	.align		4
.L_1059:
        /*0038*/ 	.byte	0x04, 0x17
        /*003a*/ 	.short	(.L_1061 - .L_1060)
.L_1060:
        /*003c*/ 	.word	0x00000000
        /*0040*/ 	.short	0x0003
        /*0042*/ 	.short	0x0018
        /*0044*/ 	.byte	0x00, 0xf0, 0x05, 0x00


	//----- nvinfo : EIATTR_KPARAM_INFO
	.align		4
.L_1061:
        /*0048*/ 	.byte	0x04, 0x17
        /*004a*/ 	.short	(.L_1063 - .L_1062)
.L_1062:
        /*004c*/ 	.word	0x00000000
        /*0050*/ 	.short	0x0002
        /*0052*/ 	.short	0x0008
        /*0054*/ 	.byte	0x00, 0xf0, 0x41, 0x00


	//----- nvinfo : EIATTR_KPARAM_INFO
	.align		4
.L_1063:
        /*0058*/ 	.byte	0x04, 0x17
        /*005a*/ 	.short	(.L_1065 - .L_1064)
.L_1064:
        /*005c*/ 	.word	0x00000000
        /*0060*/ 	.short	0x0001
        /*0062*/ 	.short	0x0004
        /*0064*/ 	.byte	0x00, 0xf0, 0x05, 0x00


	//----- nvinfo : EIATTR_KPARAM_INFO
	.align		4
.L_1065:
        /*0068*/ 	.byte	0x04, 0x17
        /*006a*/ 	.short	(.L_1067 - .L_1066)
.L_1066:
        /*006c*/ 	.word	0x00000000
        /*0070*/ 	.short	0x0000
        /*0072*/ 	.short	0x0000
        /*0074*/ 	.byte	0x00, 0xf0, 0x11, 0x00


	//----- nvinfo : EIATTR_SPARSE_MMA_MASK
	.align		4
.L_1067:
        /*0078*/ 	.byte	0x03, 0x50
        /*007a*/ 	.short	0x0000


	//----- nvinfo : EIATTR_MAXREG_COUNT
	.align		4
        /*007c*/ 	.byte	0x03, 0x1b
        /*007e*/ 	.short	0x00ff


	//----- nvinfo : EIATTR_MERCURY_ISA_VERSION
	.align		4
        /*0080*/ 	.byte	0x03, 0x5f
        /*0082*/ 	.short	0x0101


	//----- nvinfo : EIATTR_EXIT_INSTR_OFFSETS
	.align		4
        /*0084*/ 	.byte	0x04, 0x1c
        /*0086*/ 	.short	(.L_1069 - .L_1068)


	//   ....[0]....
.L_1068:
        /*0088*/ 	.word	0x00000de0


	//   ....[1]....
        /*008c*/ 	.word	0x00000e30


	//----- nvinfo : EIATTR_MAX_THREADS
	.align		4
.L_1069:
        /*0090*/ 	.byte	0x04, 0x05
        /*0092*/ 	.short	(.L_1071 - .L_1070)
.L_1070:
        /*0094*/ 	.word	0x00000080
        /*0098*/ 	.word	0x00000001
        /*009c*/ 	.word	0x00000001


	//----- nvinfo : EIATTR_CRS_STACK_SIZE
	.align		4
.L_1071:
        /*00a0*/ 	.byte	0x04, 0x1e
        /*00a2*/ 	.short	(.L_1073 - .L_1072)
.L_1072:
        /*00a4*/ 	.word	0x00000000


	//----- nvinfo : EIATTR_CBANK_PARAM_SIZE
	.align		4
.L_1073:
        /*00a8*/ 	.byte	0x03, 0x19
        /*00aa*/ 	.short	0x001c


	//----- nvinfo : EIATTR_PARAM_CBANK
	.align		4
        /*00ac*/ 	.byte	0x04, 0x0a
        /*00ae*/ 	.short	(.L_1075 - .L_1074)
	.align		4
.L_1074:
        /*00b0*/ 	.word	index@(.nv.constant0._ZN2at6native27unrolled_elementwise_kernelIZZZNS0_33launch_log_sigmoid_forward_kernelERNS_18TensorIteratorBaseEENKUlvE_clEvENKUlvE2_clEvEUlN3c108BFloat16EE_St5arrayIPcLm2EELi4E23TrivialOffsetCalculatorILi1EjESD_NS0_6memory15LoadWithoutCastENSE_16StoreWithoutCastEEEviT_T0_T2_T3_T4_T5_)
        /*00b4*/ 	.short	0x0210
        /*00b6*/ 	.short	0x001c


	//----- nvinfo : EIATTR_SW_WAR
	.align		4
.L_1075:
        /*00b8*/ 	.byte	0x04, 0x36
        /*00ba*/ 	.short	(.L_1077 - .L_1076)
.L_1076:
        /*00bc*/ 	.word	0x00000008
.L_1077:


//--------------------- .nv.info._ZN2at6native29vectorized_elementwise_kernelILi2EZZZNS0_33launch_log_sigmoid_forward_kernelERNS_18TensorIteratorBaseEENKUlvE_clEvENKUlvE2_clEvEUlN3c108BFloat16EE_St5arrayIPcLm2EEEEviT0_T1_ --------------------------
	.section	.nv.info._ZN2at6native29vectorized_elementwise_kernelILi2EZZZNS0_33launch_log_sigmoid_forward_kernelERNS_18TensorIteratorBaseEENKUlvE_clEvENKUlvE2_clEvEUlN3c108BFloat16EE_St5arrayIPcLm2EEEEviT0_T1_,"",@"SHT_CUDA_INFO"
	.sectionflags	@""
	.align	4


	//----- nvinfo : EIATTR_CUDA_API_VERSION
	.align		4
        /*0000*/ 	.byte	0x04, 0x37
        /*0002*/ 	.short	(.L_1079 - .L_1078)
.L_1078:
        /*0004*/ 	.word	0x00000082


	//----- nvinfo : EIATTR_KPARAM_INFO
	.align		4
.L_1079:
        /*0008*/ 	.byte	0x04, 0x17
        /*000a*/ 	.short	(.L_1081 - .L_1080)
.L_1080:
        /*000c*/ 	.word	0x00000000
        /*0010*/ 	.short	0x0002
        /*0012*/ 	.short	0x0008
        /*0014*/ 	.byte	0x00, 0xf0, 0x41, 0x00


	//----- nvinfo : EIATTR_KPARAM_INFO
	.align		4
.L_1081:
        /*0018*/ 	.byte	0x04, 0x17
        /*001a*/ 	.short	(.L_1083 - .L_1082)
.L_1082:
        /*001c*/ 	.word	0x00000000
        /*0020*/ 	.short	0x0001
        /*0022*/ 	.short	0x0004
        /*0024*/ 	.byte	0x00, 0xf0, 0x05, 0x00


	//----- nvinfo : EIATTR_KPARAM_INFO
	.align		4
.L_1083:
        /*0028*/ 	.byte	0x04, 0x17
        /*002a*/ 	.short	(.L_1085 - .L_1084)
.L_1084:
        /*002c*/ 	.word	0x00000000
        /*0030*/ 	.short	0x0000
        /*0032*/ 	.short	0x0000
        /*0034*/ 	.byte	0x00, 0xf0, 0x11, 0x00


	//----- nvinfo : EIATTR_SPARSE_MMA_MASK
	.align		4
.L_1085:
        /*0038*/ 	.byte	0x03, 0x50
        /*003a*/ 	.short	0x0000


	//----- nvinfo : EIATTR_MAXREG_COUNT
	.align		4
        /*003c*/ 	.byte	0x03, 0x1b
        /*003e*/ 	.short	0x00ff


	//----- nvinfo : EIATTR_MERCURY_ISA_VERSION
	.align		4
        /*0040*/ 	.byte	0x03, 0x5f
        /*0042*/ 	.short	0x0101


	//----- nvinfo : EIATTR_EXIT_INSTR_OFFSETS
	.align		4
        /*0044*/ 	.byte	0x04, 0x1c
        /*0046*/ 	.short	(.L_1087 - .L_1086)


	//   ....[0]....
.L_1086:
        /*0048*/ 	.word	0x00001310


	//   ....[1]....
        /*004c*/ 	.word	0x00002ee0


	//   ....[2]....
        /*0050*/ 	.word	0x00002f30


	//----- nvinfo : EIATTR_MAX_THREADS
	.align		4
.L_1087:
        /*0054*/ 	.byte	0x04, 0x05
        /*0056*/ 	.short	(.L_1089 - .L_1088)
.L_1088:
        /*0058*/ 	.word	0x00000080
        /*005c*/ 	.word	0x00000001
        /*0060*/ 	.word	0x00000001


	//----- nvinfo : EIATTR_CRS_STACK_SIZE
	.align		4
.L_1089:
        /*0064*/ 	.byte	0x04, 0x1e
        /*0066*/ 	.short	(.L_1091 - .L_1090)
.L_1090:
        /*0068*/ 	.word	0x00000000


	//----- nvinfo : EIATTR_CBANK_PARAM_SIZE
	.align		4
.L_1091:
        /*006c*/ 	.byte	0x03, 0x19
        /*006e*/ 	.short	0x0018


	//----- nvinfo : EIATTR_PARAM_CBANK
	.align		4
        /*0070*/ 	.byte	0x04, 0x0a
        /*0072*/ 	.short	(.L_1093 - .L_1092)
	.align		4
.L_1092:
        /*0074*/ 	.word	index@(.nv.constant0._ZN2at6native29vectorized_elementwise_kernelILi2EZZZNS0_33launch_log_sigmoid_forward_kernelERNS_18TensorIteratorBaseEENKUlvE_clEvENKUlvE2_clEvEUlN3c108BFloat16EE_St5arrayIPcLm2EEEEviT0_T1_)
        /*0078*/ 	.short	0x0210
        /*007a*/ 	.short	0x0018


	//----- nvinfo : EIATTR_SW_WAR
	.align		4
.L_1093:
        /*007c*/ 	.byte	0x04, 0x36
        /*007e*/ 	.short	(.L_1095 - .L_1094)
.L_1094:
        /*0080*/ 	.word	0x00000008
.L_1095:


//--------------------- .nv.info._ZN2at6native29vectorized_elementwise_kernelILi4EZZZNS0_33launch_log_sigmoid_forward_kernelERNS_18TensorIteratorBaseEENKUlvE_clEvENKUlvE2_clEvEUlN3c108BFloat16EE_St5arrayIPcLm2EEEEviT0_T1_ --------------------------
	.section	.nv.info._ZN2at6native29vectorized_elementwise_kernelILi4EZZZNS0_33launch_log_sigmoid_forward_kernelERNS_18TensorIteratorBaseEENKUlvE_clEvENKUlvE2_clEvEUlN3c108BFloat16EE_St5arrayIPcLm2EEEEviT0_T1_,"",@"SHT_CUDA_INFO"
	.sectionflags	@""
	.align	4


	//----- nvinfo : EIATTR_CUDA_API_VERSION
	.align		4
        /*0000*/ 	.byte	0x04, 0x37
        /*0002*/ 	.short	(.L_1097 - .L_1096)
.L_1096:
        /*0004*/ 	.word	0x00000082


	//----- nvinfo : EIATTR_KPARAM_INFO
	.align		4
.L_1097:
        /*0008*/ 	.byte	0x04, 0x17
        /*000a*/ 	.short	(.L_1099 - .L_1098)
.L_1098:
        /*000c*/ 	.word	0x00000000
        /*0010*/ 	.short	0x0002
        /*0012*/ 	.short	0x0008
        /*0014*/ 	.byte	0x00, 0xf0, 0x41, 0x00


	//----- nvinfo : EIATTR_KPARAM_INFO
	.align		4
.L_1099:
        /*0018*/ 	.byte	0x04, 0x17
        /*001a*/ 	.short	(.L_1101 - .L_1100)
.L_1100:
        /*001c*/ 	.word	0x00000000
        /*0020*/ 	.short	0x0001
        /*0022*/ 	.short	0x0004
        /*0024*/ 	.byte	0x00, 0xf0, 0x05, 0x00


	//----- nvinfo : EIATTR_KPARAM_INFO
	.align		4
.L_1101:
        /*0028*/ 	.byte	0x04, 0x17
        /*002a*/ 	.short	(.L_1103 - .L_1102)
.L_1102:
        /*002c*/ 	.word	0x00000000
        /*0030*/ 	.short	0x0000
        /*0032*/ 	.short	0x0000
        /*0034*/ 	.byte	0x00, 0xf0, 0x11, 0x00


	//----- nvinfo : EIATTR_SPARSE_MMA_MASK
	.align		4
.L_1103:
        /*0038*/ 	.byte	0x03, 0x50
        /*003a*/ 	.short	0x0000


	//----- nvinfo : EIATTR_MAXREG_COUNT
	.align		4
        /*003c*/ 	.byte	0x03, 0x1b
        /*003e*/ 	.short	0x00ff


	//----- nvinfo : EIATTR_MERCURY_ISA_VERSION
	.align		4
        /*0040*/ 	.byte	0x03, 0x5f
        /*0042*/ 	.short	0x0101


	//----- nvinfo : EIATTR_EXIT_INSTR_OFFSETS
	.align		4
        /*0044*/ 	.byte	0x04, 0x1c
        /*0046*/ 	.short	(.L_1105 - .L_1104)


	//   ....[0]....
.L_1104:
        /*0048*/ 	.word	0x000012d0


	//   ....[1]....
        /*004c*/ 	.word	0x00002eb0


	//   ....[2]....
        /*0050*/ 	.word	0x00002f00


	//----- nvinfo : EIATTR_MAX_THREADS
	.align		4
.L_1105:
        /*0054*/ 	.byte	0x04, 0x05
        /*0056*/ 	.short	(.L_1107 - .L_1106)
.L_1106:
        /*0058*/ 	.word	0x00000080
        /*005c*/ 	.word	0x00000001
        /*0060*/ 	.word	0x00000001


	//----- nvinfo : EIATTR_CRS_STACK_SIZE
	.align		4
.L_1107:
        /*0064*/ 	.byte	0x04, 0x1e
        /*0066*/ 	.short	(.L_1109 - .L_1108)
.L_1108:
        /*0068*/ 	.word	0x00000000


	//----- nvinfo : EIATTR_CBANK_PARAM_SIZE
	.align		4
.L_1109:
        /*006c*/ 	.byte	0x03, 0x19
        /*006e*/ 	.short	0x0018


	//----- nvinfo : EIATTR_PARAM_CBANK
	.align		4
        /*0070*/ 	.byte	0x04, 0x0a
        /*0072*/ 	.short	(.L_1111 - .L_1110)
	.align		4
.L_1110:
        /*0074*/ 	.word	index@(.nv.constant0._ZN2at6native29vectorized_elementwise_kernelILi4EZZZNS0_33launch_log_sigmoid_forward_kernelERNS_18TensorIteratorBaseEENKUlvE_clEvENKUlvE2_clEvEUlN3c108BFloat16EE_St5arrayIPcLm2EEEEviT0_T1_)
        /*0078*/ 	.short	0x0210
        /*007a*/ 	.short	0x0018


	//----- nvinfo : EIATTR_SW_WAR
	.align		4
.L_1111:
        /*007c*/ 	.byte	0x04, 0x36
        /*007e*/ 	.short	(.L_1113 - .L_1112)
.L_1112:
        /*0080*/ 	.word	0x00000008
.L_1113:


//--------------------- .nv.info._ZN2at6native29vectorized_elementwise_kernelILi8EZZZNS0_33launch_log_sigmoid_forward_kernelERNS_18TensorIteratorBaseEENKUlvE_clEvENKUlvE2_clEvEUlN3c108BFloat16EE_St5arrayIPcLm2EEEEviT0_T1_ --------------------------
	.section	.nv.info._ZN2at6native29vectorized_elementwise_kernelILi8EZZZNS0_33launch_log_sigmoid_forward_kernelERNS_18TensorIteratorBaseEENKUlvE_clEvENKUlvE2_clEvEUlN3c108BFloat16EE_St5arrayIPcLm2EEEEviT0_T1_,"",@"SHT_CUDA_INFO"
	.sectionflags	@""
	.align	4


	//----- nvinfo : EIATTR_CUDA_API_VERSION
	.align		4
        /*0000*/ 	.byte	0x04, 0x37
        /*0002*/ 	.short	(.L_1115 - .L_1114)
.L_1114:
        /*0004*/ 	.word	0x00000082


	//----- nvinfo : EIATTR_KPARAM_INFO
	.align		4
.L_1115:
        /*0008*/ 	.byte	0x04, 0x17
        /*000a*/ 	.short	(.L_1117 - .L_1116)
.L_1116:
        /*000c*/ 	.word	0x00000000
        /*0010*/ 	.short	0x0002
        /*0012*/ 	.short	0x0008
        /*0014*/ 	.byte	0x00, 0xf0, 0x41, 0x00


	//----- nvinfo : EIATTR_KPARAM_INFO
	.align		4
.L_1117:
        /*0018*/ 	.byte	0x04, 0x17
        /*001a*/ 	.short	(.L_1119 - .L_1118)
.L_1118:
        /*001c*/ 	.word	0x00000000
        /*0020*/ 	.short	0x0001
        /*0022*/ 	.short	0x0004
        /*0024*/ 	.byte	0x00, 0xf0, 0x05, 0x00


	//----- nvinfo : EIATTR_KPARAM_INFO
	.align		4
.L_1119:
        /*0028*/ 	.byte	0x04, 0x17
        /*002a*/ 	.short	(.L_1121 - .L_1120)
.L_1120:
        /*002c*/ 	.word	0x00000000
        /*0030*/ 	.short	0x0000
        /*0032*/ 	.short	0x0000
        /*0034*/ 	.byte	0x00, 0xf0, 0x11, 0x00


	//----- nvinfo : EIATTR_SPARSE_MMA_MASK
	.align		4
.L_1121:
        /*0038*/ 	.byte	0x03, 0x50
        /*003a*/ 	.short	0x0000


	//----- nvinfo : EIATTR_MAXREG_COUNT
	.align		4
        /*003c*/ 	.byte	0x03, 0x1b
        /*003e*/ 	.short	0x00ff


	//----- nvinfo : EIATTR_MERCURY_ISA_VERSION
	.align		4
        /*0040*/ 	.byte	0x03, 0x5f
        /*0042*/ 	.short	0x0101


	//----- nvinfo : EIATTR_EXIT_INSTR_OFFSETS
	.align		4
        /*0044*/ 	.byte	0x04, 0x1c
        /*0046*/ 	.short	(.L_1123 - .L_1122)


	//   ....[0]....
.L_1122:
        /*0048*/ 	.word	0x000012b0


	//   ....[1]....
        /*004c*/ 	.word	0x00002e90


	//   ....[2]....
        /*0050*/ 	.word	0x00002ee0


	//----- nvinfo : EIATTR_MAX_THREADS
	.align		4
.L_1123:
        /*0054*/ 	.byte	0x04, 0x05
        /*0056*/ 	.short	(.L_1125 - .L_1124)
.L_1124:
        /*0058*/ 	.word	0x00000080
        /*005c*/ 	.word	0x00000001
        /*0060*/ 	.word	0x00000001


	//----- nvinfo : EIATTR_CRS_STACK_SIZE
	.align		4
.L_1125:
        /*0064*/ 	.byte	0x04, 0x1e
        /*0066*/ 	.short	(.L_1127 - .L_1126)
.L_1126:
        /*0068*/ 	.word	0x00000000


	//----- nvinfo : EIATTR_CBANK_PARAM_SIZE
	.align		4
.L_1127:
        /*006c*/ 	.byte	0x03, 0x19
        /*006e*/ 	.short	0x0018


	//----- nvinfo : EIATTR_PARAM_CBANK
	.align		4
        /*0070*/ 	.byte	0x04, 0x0a
        /*0072*/ 	.short	(.L_1129 - .L_1128)
	.align		4
.L_1128:
        /*0074*/ 	.word	index@(.nv.constant0._ZN2at6native29vectorized_elementwise_kernelILi8EZZZNS0_33launch_log_sigmoid_forward_kernelERNS_18TensorIteratorBaseEENKUlvE_clEvENKUlvE2_clEvEUlN3c108BFloat16EE_St5arrayIPcLm2EEEEviT0_T1_)
        /*0078*/ 	.short	0x0210
        /*007a*/ 	.short	0x0018


	//----- nvinfo : EIATTR_SW_WAR
	.align		4
.L_1129:
        /*007c*/ 	.byte	0x04, 0x36
        /*007e*/ 	.short	(.L_1131 - .L_1130)
.L_1130:
        /*0080*/ 	.word	0x00000008
.L_1131:


//--------------------- .nv.info._ZN2at6native18elementwise_kernelILi128ELi4EZNS0_15gpu_kernel_implIZZZNS0_33launch_log_sigmoid_forward_kernelERNS_18TensorIteratorBaseEENKUlvE_clEvENKUlvE1_clEvEUlN3c104HalfEE_EEvS4_RKT_EUliE_EEviT1_ --------------------------
	.section	.nv.info._ZN2at6native18elementwise_kernelILi128ELi4EZNS0_15gpu_kernel_implIZZZNS0_33launch_log_sigmoid_forward_kernelERNS_18TensorIteratorBaseEENKUlvE_clEvENKUlvE1_clEvEUlN3c104HalfEE_EEvS4_RKT_EUliE_EEviT1_,"",@"SHT_CUDA_INFO"
	.sectionflags	@""
	.align	4


	//----- nvinfo : EIATTR_CUDA_API_VERSION
	.align		4
        /*0000*/ 	.byte	0x04, 0x37
        /*0002*/ 	.short	(.L_1133 - .L_1132)
.L_1132:
        /*0004*/ 	.word	0x00000082


	//----- nvinfo : EIATTR_KPARAM_INFO
	.align		4
.L_1133:
        /*0008*/ 	.byte	0x04, 0x17
        /*000a*/ 	.short	(.L_1135 - .L_1134)
.L_1134:
        /*000c*/ 	.word	0x00000000
        /*0010*/ 	.short	0x0001
        /*0012*/ 	.short	0x0008
        /*0014*/ 	.byte	0x00, 0xf0, 0x61, 0x08


	//----- nvinfo : EIATTR_KPARAM_INFO
	.align		4
.L_1135:
        /*0018*/ 	.byte	0x04, 0x17
        /*001a*/ 	.short	(.L_1137 - .L_1136)
.L_1136:
        /*001c*/ 	.word	0x00000000
        /*0020*/ 	.short	0x0000
        /*0022*/ 	.short	0x0000
        /*0024*/ 	.byte	0x00, 0xf0, 0x11, 0x00


	//----- nvinfo : EIATTR_SPARSE_MMA_MASK
	.align		4
.L_1137:
        /*0028*/ 	.byte	0x03, 0x50
        /*002a*/ 	.short	0x0000


	//----- nvinfo : EIATTR_MAXREG_COUNT
	.align		4
        /*002c*/ 	.byte	0x03, 0x1b
        /*002e*/ 	.short	0x0080


	//----- nvinfo : EIATTR_EXTERNS
	.align		4
        /*0030*/ 	.byte	0x04, 0x0f
        /*0032*/ 	.short	(.L_1139 - .L_1138)


	//   ....[0]....
	.align		4
.L_1138:
        /*0034*/ 	.word	index@(__assertfail)


	//----- nvinfo : EIATTR_MERCURY_ISA_VERSION
	.align		4
.L_1139:
        /*0038*/ 	.byte	0x03, 0x5f
        /*003a*/ 	.short	0x0101


	//----- nvinfo : EIATTR_SYSCALL_OFFSETS
	.align		4
        /*003c*/ 	.byte	0x04, 0x46
        /*003e*/ 	.short	(.L_1141 - .L_1140)


	//   ....[0]....
.L_1140:
        /*0040*/ 	.word	0x000022d0


	//   ....[1]....
        /*0044*/ 	.word	0x00003480


	//   ....[2]....
        /*0048*/ 	.word	0x00005790


	//   ....[3]....
        /*004c*/ 	.word	0x00006940


	//   ....[4]....
        /*0050*/ 	.word	0x00008c40


	//   ....[5]....
        /*0054*/ 	.word	0x00009df0


	//   ....[6]....
        /*0058*/ 	.word	0x0000c0e0


	//   ....[7]....
        /*005c*/ 	.word	0x0000d290


	//----- nvinfo : EIATTR_EXIT_INSTR_OFFSETS
	.align		4
.L_1141:
        /*0060*/ 	.byte	0x04, 0x1c
        /*0062*/ 	.short	(.L_1143 - .L_1142)


	//   ....[0]....
.L_1142:
        /*0064*/ 	.word	0x00009ec0


	//   ....[1]....
        /*0068*/ 	.word	0x0000c4c0


	//   ....[2]....
        /*006c*/ 	.word	0x0000c500


	//   ....[3]....
        /*0070*/ 	.word	0x0000c5a0


	//   ....[4]....
        /*0074*/ 	.word	0x0000c5e0


	//   ....[5]....
        /*0078*/ 	.word	0x0000c620


	//   ....[6]....
        /*007c*/ 	.word	0x0000c6b0


	//   ....[7]....
        /*0080*/ 	.word	0x0000c6d0


	//   ....[8]....
        /*0084*/ 	.word	0x0000c770


	//   ....[9]....
        /*0088*/ 	.word	0x0000c7c0


	//   ....[10]....
        /*008c*/ 	.word	0x0000c810


	//   ....[11]....
        /*0090*/ 	.word	0x0000c8e0


	//   ....[12]....
        /*0094*/ 	.word	0x0000c940


	//   ....[13]....
        /*0098*/ 	.word	0x0000cad0


	//   ....[14]....
        /*009c*/ 	.word	0x0000cc30


	//   ....[15]....
        /*00a0*/ 	.word	0x0000cc70


	//   ....[16]....
        /*00a4*/ 	.word	0x0000cd30


	//   ....[17]....
        /*00a8*/ 	.word	0x0000ceb0


	//   ....[18]....
        /*00ac*/ 	.word	0x0000d030


	//   ....[19]....
        /*00b0*/ 	.word	0x0000d190


	//   ....[20]....
        /*00b4*/ 	.word	0x0000d2a0


	//   ....[21]....
        /*00b8*/ 	.word	0x0000d2e0


	//   ....[22]....
        /*00bc*/ 	.word	0x0000d320


	//----- nvinfo : EIATTR_MAX_THREADS
	.align		4
.L_1143:
        /*00c0*/ 	.byte	0x04, 0x05
        /*00c2*/ 	.short	(.L_1145 - .L_1144)
.L_1144:
        /*00c4*/ 	.word	0x00000080
        /*00c8*/ 	.word	0x00000001
        /*00cc*/ 	.word	0x00000001


	//----- nvinfo : EIATTR_CRS_STACK_SIZE
	.align		4
.L_1145:
        /*00d0*/ 	.byte	0x04, 0x1e
        /*00d2*/ 	.short	(.L_1147 - .L_1146)
.L_1146:
        /*00d4*/ 	.word	0x00000000


	//----- nvinfo : EIATTR_CBANK_PARAM_SIZE
	.align		4
.L_1147:
        /*00d8*/ 	.byte	0x03, 0x19
        /*00da*/ 	.short	0x0220


	//----- nvinfo : EIATTR_PARAM_CBANK
	.align		4
        /*00dc*/ 	.byte	0x04, 0x0a
        /*00de*/ 	.short	(.L_1149 - .L_1148)
	.align		4
.L_1148:
        /*00e0*/ 	.word	index@(.nv.constant0._ZN2at6native18elementwise_kernelILi128ELi4EZNS0_15gpu_kernel_implIZZZNS0_33launch_log_sigmoid_forward_kernelERNS_18TensorIteratorBaseEENKUlvE_clEvENKUlvE1_clEvEUlN3c104HalfEE_EEvS4_RKT_EUliE_EEviT1_)
        /*00e4*/ 	.short	0x0210
        /*00e6*/ 	.short	0x0220


	//----- nvinfo : EIATTR_SW_WAR
	.align		4
.L_1149:
        /*00e8*/ 	.byte	0x04, 0x36
        /*00ea*/ 	.short	(.L_1151 - .L_1150)
.L_1150:
        /*00ec*/ 	.word	0x00000008
.L_1151:


//--------------------- .nv.info._ZN2at6native27unrolled_elementwise_kernelIZZZNS0_33launch_log_sigmoid_forward_kernelERNS_18TensorIteratorBaseEENKUlvE_clEvENKUlvE1_clEvEUlN3c104HalfEE_St5arrayIPcLm2EELi4E23TrivialOffsetCalculatorILi1EjESD_NS0_6memory12LoadWithCastILi1EEENSE_13StoreWithCastILi1EEEEEviT_T0_T2_T3_T4_T5_ --------------------------
	.section	.nv.info._ZN2at6native27unrolled_elementwise_kernelIZZZNS0_33launch_log_sigmoid_forward_kernelERNS_18TensorIteratorBaseEENKUlvE_clEvENKUlvE1_clEvEUlN3c104HalfEE_St5arrayIPcLm2EELi4E23TrivialOffsetCalculatorILi1EjESD_NS0_6memory12LoadWithCastILi1EEENSE_13StoreWithCastILi1EEEEEviT_T0_T2_T3_T4_T5_,"",@"SHT_CUDA_INFO"
	.sectionflags	@""
	.align	4


	//----- nvinfo : EIATTR_CUDA_API_VERSION
	.align		4
        /*0000*/ 	.byte	0x04, 0x37
        /*0002*/ 	.short	(.L_1153 - .L_1152)
.L_1152:
        /*0004*/ 	.word	0x00000082


	//----- nvinfo : EIATTR_KPARAM_INFO
	.align		4
.L_1153:
        /*0008*/ 	.byte	0x04, 0x17
        /*000a*/ 	.short	(.L_1155 - .L_1154)
.L_1154:
        /*000c*/ 	.word	0x00000000
        /*0010*/ 	.short	0x0006
        /*0012*/ 	.short	0x0024
        /*0014*/ 	.byte	0x00, 0xf0, 0x21, 0x00


	//----- nvinfo : EIATTR_KPARAM_INFO
	.align		4
.L_1155:
        /*0018*/ 	.byte	0x04, 0x17
        /*001a*/ 	.short	(.L_1157 - .L_1156)
.L_1156:
        /*001c*/ 	.word	0x00000000
        /*0020*/ 	.short	0x0005
        /*0022*/ 	.short	0x001c
        /*0024*/ 	.byte	0x00, 0xf0, 0x21, 0x00


	//----- nvinfo : EIATTR_KPARAM_INFO
	.align		4
.L_1157:
        /*0028*/ 	.byte	0x04, 0x17
        /*002a*/ 	.short	(.L_1159 - .L_1158)
.L_1158:
        /*002c*/ 	.word	0x00000000
        /*0030*/ 	.short	0x0004
        /*0032*/ 	.short	0x0019
        /*0034*/ 	.byte	0x00, 0xf0, 0x05, 0x00


	//----- nvinfo : EIATTR_KPARAM_INFO
	.align		4
.L_1159:
        /*0038*/ 	.byte	0x04, 0x17
        /*003a*/ 	.short	(.L_1161 - .L_1160)
.L_1160:
        /*003c*/ 	.word	0x00000000
        /*0040*/ 	.short	0x0003
        /*0042*/ 	.short	0x0018
        /*0044*/ 	.byte	0x00, 0xf0, 0x05, 0x00


	//----- nvinfo : EIATTR_KPARAM_INFO
	.align		4
.L_1161:
        /*0048*/ 	.byte	0x04, 0x17
        /*004a*/ 	.short	(.L_1163 - .L_1162)
.L_1162:
        /*004c*/ 	.word	0x00000000
        /*0050*/ 	.short	0x0002
        /*0052*/ 	.short	0x0008
        /*0054*/ 	.byte	0x00, 0xf0, 0x41, 0x00


	//----- nvinfo : EIATTR_KPARAM_INFO
	.align		4
.L_1163:
        /*0058*/ 	.byte	0x04, 0x17
        /*005a*/ 	.short	(.L_1165 - .L_1164)
.L_1164:
        /*005c*/ 	.word	0x00000000
        /*0060*/ 	.short	0x0001
        /*0062*/ 	.short	0x0004
        /*0064*/ 	.byte	0x00, 0xf0, 0x05, 0x00


	//----- nvinfo : EIATTR_KPARAM_INFO
	.align		4
.L_1165:
        /*0068*/ 	.byte	0x04, 0x17
        /*006a*/ 	.short	(.L_1167 - .L_1166)
.L_1166:
        /*006c*/ 	.word	0x00000000
        /*0070*/ 	.short	0x0000
        /*0072*/ 	.short	0x0000
        /*0074*/ 	.byte	0x00, 0xf0, 0x11, 0x00


	//----- nvinfo : EIATTR_SPARSE_MMA_MASK
	.align		4
.L_1167:
        /*0078*/ 	.byte	0x03, 0x50
        /*007a*/ 	.short	0x0000


	//----- nvinfo : EIATTR_MAXREG_COUNT
	.align		4
        /*007c*/ 	.byte	0x03, 0x1b
        /*007e*/ 	.short	0x00ff


	//----- nvinfo : EIATTR_EXTERNS
	.align		4
        /*0080*/ 	.byte	0x04, 0x0f
        /*0082*/ 	.short	(.L_1169 - .L_1168)


	//   ....[0]....
	.align		4
.L_1168:
        /*0084*/ 	.word	index@(__assertfail)


	//----- nvinfo : EIATTR_MERCURY_ISA_VERSION
	.align		4
.L_1169:
        /*0088*/ 	.byte	0x03, 0x5f
        /*008a*/ 	.short	0x0101


	//----- nvinfo : EIATTR_SYSCALL_OFFSETS
	.align		4
        /*008c*/ 	.byte	0x04, 0x46
        /*008e*/ 	.short	(.L_1171 - .L_1170)


	//   ....[0]....
.L_1170:
        /*0090*/ 	.word	0x000010b0


	//   ....[1]....
        /*0094*/ 	.word	0x000021c0


	//   ....[2]....
        /*0098*/ 	.word	0x000032d0


	//   ....[3]....
        /*009c*/ 	.word	0x000043c0


	//   ....[4]....
        /*00a0*/ 	.word	0x00005f80


	//   ....[5]....
        /*00a4*/ 	.word	0x00006fa0


	//   ....[6]....
        /*00a8*/ 	.word	0x00007f80


	//   ....[7]....
        /*00ac*/ 	.word	0x00008f60


	//----- nvinfo : EIATTR_EXIT_INSTR_OFFSETS
	.align		4
.L_1171:
        /*00b0*/ 	.byte	0x04, 0x1c
        /*00b2*/ 	.short	(.L_1173 - .L_1172)


	//   ....[0]....
.L_1172:
        /*00b4*/ 	.word	0x00008040


	//   ....[1]....
        /*00b8*/ 	.word	0x00008190


	//   ....[2]....
        /*00bc*/ 	.word	0x000081d0


	//   ....[3]....
        /*00c0*/ 	.word	0x00008270


	//   ....[4]....
        /*00c4*/ 	.word	0x000082b0


	//   ....[5]....
        /*00c8*/ 	.word	0x000082f0


	//   ....[6]....
        /*00cc*/ 	.word	0x00008380


	//   ....[7]....
        /*00d0*/ 	.word	0x000083a0


	//   ....[8]....
        /*00d4*/ 	.word	0x00008440


	//   ....[9]....
        /*00d8*/ 	.word	0x00008490


	//   ....[10]....
        /*00dc*/ 	.word	0x000084e0


	//   ....[11]....
        /*00e0*/ 	.word	0x000085b0


	//   ....[12]....
        /*00e4*/ 	.word	0x00008610


	//   ....[13]....
        /*00e8*/ 	.word	0x000087a0


	//   ....[14]....
        /*00ec*/ 	.word	0x00008900


	//   ....[15]....
        /*00f0*/ 	.word	0x00008940


	//   ....[16]....
        /*00f4*/ 	.word	0x00008a00


	//   ....[17]....
        /*00f8*/ 	.word	0x00008b80


	//   ....[18]....
        /*00fc*/ 	.word	0x00008d00


	//   ....[19]....
        /*0100*/ 	.word	0x00008e60


	//   ....[20]....
        /*0104*/ 	.word	0x00008f70


	//   ....[21]....
        /*0108*/ 	.word	0x00008fb0


	//   ....[22]....
        /*010c*/ 	.word	0x00008ff0


	//----- nvinfo : EIATTR_MAX_THREADS
	.align		4
.L_1173:
        /*0110*/ 	.byte	0x04, 0x05
        /*0112*/ 	.short	(.L_1175 - .L_1174)
.L_1174:
        /*0114*/ 	.word	0x00000080
        /*0118*/ 	.word	0x00000001
        /*011c*/ 	.word	0x00000001


	//----- nvinfo : EIATTR_CRS_STACK_SIZE
	.align		4
.L_1175:
        /*0120*/ 	.byte	0x04, 0x1e
        /*0122*/ 	.short	(.L_1177 - .L_1176)
.L_1176:
        /*0124*/ 	.word	0x00000000


	//----- nvinfo : EIATTR_CBANK_PARAM_SIZE
	.align		4
.L_1177:
        /*0128*/ 	.byte	0x03, 0x19
        /*012a*/ 	.short	0x002c


	//----- nvinfo : EIATTR_PARAM_CBANK
	.align		4
        /*012c*/ 	.byte	0x04, 0x0a
        /*012e*/ 	.short	(.L_1179 - .L_1178)
	.align		4
.L_1178:
        /*0130*/ 	.word	index@(.nv.constant0._ZN2at6native27unrolled_elementwise_kernelIZZZNS0_33launch_log_sigmoid_forward_kernelERNS_18TensorIteratorBaseEENKUlvE_clEvENKUlvE1_clEvEUlN3c104HalfEE_St5arrayIPcLm2EELi4E23TrivialOffsetCalculatorILi1EjESD_NS0_6memory12LoadWithCastILi1EEENSE_13StoreWithCastILi1EEEEEviT_T0_T2_T3_T4_T5_)
        /*0134*/ 	.short	0x0210
        /*0136*/ 	.short	0x002c


	//----- nvinfo : EIATTR_SW_WAR
	.align		4
.L_1179:
        /*0138*/ 	.byte	0x04, 0x36
        /*013a*/ 	.short	(.L_1181 - .L_1180)
.L_1180:
        /*013c*/ 	.word	0x00000008
.L_1181:


//--------------------- .nv.info._ZN2at6native18elementwise_kernelILi128ELi4EZNS0_22gpu_kernel_impl_nocastIZZZNS0_33launch_log_sigmoid_forward_kernelERNS_18TensorIteratorBaseEENKUlvE_clEvENKUlvE1_clEvEUlN3c104HalfEE_EEvS4_RKT_EUliE_EEviT1_ --------------------------
	.section	.nv.info._ZN2at6native18elementwise_kernelILi128ELi4EZNS0_22gpu_kernel_impl_nocastIZZZNS0_33launch_log_sigmoid_forward_kernelERNS_18TensorIteratorBaseEENKUlvE_clEvENKUlvE1_clEvEUlN3c104HalfEE_EEvS4_RKT_EUliE_EEviT1_,"",@"SHT_CUDA_INFO"
	.sectionflags	@""
	.align	4


	//----- nvinfo : EIATTR_CUDA_API_VERSION
	.align		4
        /*0000*/ 	.byte	0x04, 0x37
        /*0002*/ 	.short	(.L_1183 - .L_1182)
.L_1182:
        /*0004*/ 	.word	0x00000082


	//----- nvinfo : EIATTR_KPARAM_INFO
	.align		4
.L_1183:
        /*0008*/ 	.byte	0x04, 0x17
        /*000a*/ 	.short	(.L_1185 - .L_1184)
.L_1184:
        /*000c*/ 	.word	0x00000000
        /*0010*/ 	.short	0x0001
        /*0012*/ 	.short	0x0008
        /*0014*/ 	.byte	0x00, 0xf0, 0x61, 0x08


	//----- nvinfo : EIATTR_KPARAM_INFO
	.align		4
.L_1185:
        /*0018*/ 	.byte	0x04, 0x17
        /*001a*/ 	.short	(.L_1187 - .L_1186)
.L_1186:
        /*001c*/ 	.word	0x00000000
        /*0020*/ 	.short	0x0000
        /*0022*/ 	.short	0x0000
        /*0024*/ 	.byte	0x00, 0xf0, 0x11, 0x00


	//----- nvinfo : EIATTR_SPARSE_MMA_MASK
	.align		4
.L_1187:
        /*0028*/ 	.byte	0x03, 0x50
        /*002a*/ 	.short	0x0000


	//----- nvinfo : EIATTR_MAXREG_COUNT
	.align		4
        /*002c*/ 	.byte	0x03, 0x1b
        /*002e*/ 	.short	0x0080


	//----- nvinfo : EIATTR_MERCURY_ISA_VERSION
	.align		4
        /*0030*/ 	.byte	0x03, 0x5f
        /*0032*/ 	.short	0x0101


	//----- nvinfo : EIATTR_EXIT_INSTR_OFFSETS
	.align		4
        /*0034*/ 	.byte	0x04, 0x1c
        /*0036*/ 	.short	(.L_1189 - .L_1188)


	//   ....[0]....
.L_1188:
        /*0038*/ 	.word	0x00004260


	//   ....[1]....
        /*003c*/ 	.word	0x00005820


	//----- nvinfo : EIATTR_MAX_THREADS
	.align		4
.L_1189:
        /*0040*/ 	.byte	0x04, 0x05
        /*0042*/ 	.short	(.L_1191 - .L_1190)
.L_1190:
        /*0044*/ 	.word	0x00000080
        /*0048*/ 	.word	0x00000001
        /*004c*/ 	.word	0x00000001


	//----- nvinfo : EIATTR_CRS_STACK_SIZE
	.align		4
.L_1191:
        /*0050*/ 	.byte	0x04, 0x1e
        /*0052*/ 	.short	(.L_1193 - .L_1192)
.L_1192:
        /*0054*/ 	.word	0x00000000


	//----- nvinfo : EIATTR_CBANK_PARAM_SIZE
	.align		4
.L_1193:
        /*0058*/ 	.byte	0x03, 0x19
        /*005a*/ 	.short	0x0220


	//----- nvinfo : EIATTR_PARAM_CBANK
	.align		4
        /*005c*/ 	.byte	0x04, 0x0a
        /*005e*/ 	.short	(.L_1195 - .L_1194)
	.align		4
.L_1194:
        /*0060*/ 	.word	index@(.nv.constant0._ZN2at6native18elementwise_kernelILi128ELi4EZNS0_22gpu_kernel_impl_nocastIZZZNS0_33launch_log_sigmoid_forward_kernelERNS_18TensorIteratorBaseEENKUlvE_clEvENKUlvE1_clEvEUlN3c104HalfEE_EEvS4_RKT_EUliE_EEviT1_)
        /*0064*/ 	.short	0x0210
        /*0066*/ 	.short	0x0220


	//----- nvinfo : EIATTR_SW_WAR
	.align		4
.L_1195:
        /*0068*/ 	.byte	0x04, 0x36
        /*006a*/ 	.short	(.L_1197 - .L_1196)
.L_1196:
        /*006c*/ 	.word	0x00000008
.L_1197:


//--------------------- .nv.info._ZN2at6native27unrolled_elementwise_kernelIZZZNS0_33launch_log_sigmoid_forward_kernelERNS_18TensorIteratorBaseEENKUlvE_clEvENKUlvE1_clEvEUlN3c104HalfEE_St5arrayIPcLm2EELi4E23TrivialOffsetCalculatorILi1EjESD_NS0_6memory15LoadWithoutCastENSE_16StoreWithoutCastEEEviT_T0_T2_T3_T4_T5_ --------------------------
	.section	.nv.info._ZN2at6native27unrolled_elementwise_kernelIZZZNS0_33launch_log_sigmoid_forward_kernelERNS_18TensorIteratorBaseEENKUlvE_clEvENKUlvE1_clEvEUlN3c104HalfEE_St5arrayIPcLm2EELi4E23TrivialOffsetCalculatorILi1EjESD_NS0_6memory15LoadWithoutCastENSE_16StoreWithoutCastEEEviT_T0_T2_T3_T4_T5_,"",@"SHT_CUDA_INFO"
	.sectionflags	@""
	.align	4


	//----- nvinfo : EIATTR_CUDA_API_VERSION
	.align		4
        /*0000*/ 	.byte	0x04, 0x37
        /*0002*/ 	.short	(.L_1199 - .L_1198)
.L_1198:
        /*0004*/ 	.word	0x00000082


	//----- nvinfo : EIATTR_KPARAM_INFO
	.align		4
.L_1199:
        /*0008*/ 	.byte	0x04, 0x17
        /*000a*/ 	.short	(.L_1201 - .L_1200)
.L_1200:
        /*000c*/ 	.word	0x00000000
        /*0010*/ 	.short	0x0006
        /*0012*/ 	.short	0x001b
        /*0014*/ 	.byte	0x00, 0xf0, 0x05, 0x00


	//----- nvinfo : EIATTR_KPARAM_INFO
	.align		4
.L_1201:
        /*0018*/ 	.byte	0x04, 0x17
        /*001a*/ 	.short	(.L_1203 - .L_1202)
.L_1202:
        /*001c*/ 	.word	0x00000000
        /*0020*/ 	.short	0x0005
        /*0022*/ 	.short	0x001a
        /*0024*/ 	.byte	0x00, 0xf0, 0x05, 0x00


	//----- nvinfo : EIATTR_KPARAM_INFO
	.align		4
.L_1203:
        /*0028*/ 	.byte	0x04, 0x17
        /*002a*/ 	.short	(.L_1205 - .L_1204)
.L_1204:
        /*002c*/ 	.word	0x00000000
        /*0030*/ 	.short	0x0004
        /*0032*/ 	.short	0x0019
        /*0034*/ 	.byte	0x00, 0xf0, 0x05, 0x00


	//----- nvinfo : EIATTR_KPARAM_INFO
	.align		4
.L_1205:
        /*0038*/ 	.byte	0x04, 0x17
        /*003a*/ 	.short	(.L_1207 - .L_1206)
.L_1206:
        /*003c*/ 	.word	0x00000000
        /*0040*/ 	.short	0x0003
        /*0042*/ 	.short	0x0018
        /*0044*/ 	.byte	0x00, 0xf0, 0x05, 0x00


	//----- nvinfo : EIATTR_KPARAM_INFO
	.align		4
.L_1207:
        /*0048*/ 	.byte	0x04, 0x17
        /*004a*/ 	.short	(.L_1209 - .L_1208)
.L_1208:
        /*004c*/ 	.word	0x00000000
        /*0050*/ 	.short	0x0002
        /*0052*/ 	.short	0x0008
        /*0054*/ 	.byte	0x00, 0xf0, 0x41, 0x00


	//----- nvinfo : EIATTR_KPARAM_INFO
	.align		4
.L_1209:
        /*0058*/ 	.byte	0x04, 0x17
        /*005a*/ 	.short	(.L_1211 - .L_1210)
.L_1210:
        /*005c*/ 	.word	0x00000000
        /*0060*/ 	.short	0x0001
        /*0062*/ 	.short	0x0004
        /*0064*/ 	.byte	0x00, 0xf0, 0x05, 0x00


	//----- nvinfo : EIATTR_KPARAM_INFO
	.align		4
.L_1211:
        /*0068*/ 	.byte	0x04, 0x17
        /*006a*/ 	.short	(.L_1213 - .L_1212)
.L_1212:
        /*006c*/ 	.word	0x00000000
        /*0070*/ 	.short	0x0000
        /*0072*/ 	.short	0x0000
        /*0074*/ 	.byte	0x00, 0xf0, 0x11, 0x00


	//----- nvinfo : EIATTR_SPARSE_MMA_MASK
	.align		4
.L_1213:
        /*0078*/ 	.byte	0x03, 0x50
        /*007a*/ 	.short	0x0000


	//----- nvinfo : EIATTR_MAXREG_COUNT
	.align		4
        /*007c*/ 	.byte	0x03, 0x1b
        /*007e*/ 	.short	0x00ff


	//----- nvinfo : EIATTR_MERCURY_ISA_VERSION
	.align		4
        /*0080*/ 	.byte	0x03, 0x5f
        /*0082*/ 	.short	0x0101


	//----- nvinfo : EIATTR_EXIT_INSTR_OFFSETS
	.align		4
        /*0084*/ 	.byte	0x04, 0x1c
        /*0086*/ 	.short	(.L_1215 - .L_1214)


	//   ....[0]....
.L_1214:
        /*0088*/ 	.word	0x00000de0


	//   ....[1]....
        /*008c*/ 	.word	0x00000e30


	//----- nvinfo : EIATTR_MAX_THREADS
	.align		4
.L_1215:
        /*0090*/ 	.byte	0x04, 0x05
        /*0092*/ 	.short	(.L_1217 - .L_1216)
.L_1216:
        /*0094*/ 	.word	0x00000080
        /*0098*/ 	.word	0x00000001
        /*009c*/ 	.word	0x00000001


	//----- nvinfo : EIATTR_CRS_STACK_SIZE
	.align		4
.L_1217:
        /*00a0*/ 	.byte	0x04, 0x1e
        /*00a2*/ 	.short	(.L_1219 - .L_1218)
.L_1218:
        /*00a4*/ 	.word	0x00000000


	//----- nvinfo : EIATTR_CBANK_PARAM_SIZE
	.align		4
.L_1219:
        /*00a8*/ 	.byte	0x03, 0x19
        /*00aa*/ 	.short	0x001c


	//----- nvinfo : EIATTR_PARAM_CBANK
	.align		4
        /*00ac*/ 	.byte	0x04, 0x0a
        /*00ae*/ 	.short	(.L_1221 - .L_1220)
	.align		4
.L_1220:
        /*00b0*/ 	.word	index@(.nv.constant0._ZN2at6native27unrolled_elementwise_kernelIZZZNS0_33launch_log_sigmoid_forward_kernelERNS_18TensorIteratorBaseEENKUlvE_clEvENKUlvE1_clEvEUlN3c104HalfEE_St5arrayIPcLm2EELi4E23TrivialOffsetCalculatorILi1EjESD_NS0_6memory15LoadWithoutCastENSE_16StoreWithoutCastEEEviT_T0_T2_T3_T4_T5_)
        /*00b4*/ 	.short	0x0210
        /*00b6*/ 	.short	0x001c


	//----- nvinfo : EIATTR_SW_WAR
	.align		4
.L_1221:
        /*00b8*/ 	.byte	0x04, 0x36
        /*00ba*/ 	.short	(.L_1223 - .L_1222)
.L_1222:
        /*00bc*/ 	.word	0x00000008
.L_1223:


//--------------------- .nv.info._ZN2at6native29vectorized_elementwise_kernelILi2EZZZNS0_33launch_log_sigmoid_forward_kernelERNS_18TensorIteratorBaseEENKUlvE_clEvENKUlvE1_clEvEUlN3c104HalfEE_St5arrayIPcLm2EEEEviT0_T1_ --------------------------
	.section	.nv.info._ZN2at6native29vectorized_elementwise_kernelILi2EZZZNS0_33launch_log_sigmoid_forward_kernelERNS_18TensorIteratorBaseEENKUlvE_clEvENKUlvE1_clEvEUlN3c104HalfEE_St5arrayIPcLm2EEEEviT0_T1_,"",@"SHT_CUDA_INFO"
	.sectionflags	@""
	.align	4


	//----- nvinfo : EIATTR_CUDA_API_VERSION
	.align		4
        /*0000*/ 	.byte	0x04, 0x37
        /*0002*/ 	.short	(.L_1225 - .L_1224)
.L_1224:
        /*0004*/ 	.word	0x00000082


	//----- nvinfo : EIATTR_KPARAM_INFO
	.align		4
.L_1225:
        /*0008*/ 	.byte	0x04, 0x17
        /*000a*/ 	.short	(.L_1227 - .L_1226)
.L_1226:
        /*000c*/ 	.word	0x00000000
        /*0010*/ 	.short	0x0002
        /*0012*/ 	.short	0x0008
        /*0014*/ 	.byte	0x00, 0xf0, 0x41, 0x00


	//----- nvinfo : EIATTR_KPARAM_INFO
	.align		4
.L_1227:
        /*0018*/ 	.byte	0x04, 0x17
        /*001a*/ 	.short	(.L_1229 - .L_1228)
.L_1228:
        /*001c*/ 	.word	0x00000000
        /*0020*/ 	.short	0x0001
        /*0022*/ 	.short	0x0004
        /*0024*/ 	.byte	0x00, 0xf0, 0x05, 0x00


	//----- nvinfo : EIATTR_KPARAM_INFO
	.align		4
.L_1229:
        /*0028*/ 	.byte	0x04, 0x17
        /*002a*/ 	.short	(.L_1231 - .L_1230)
.L_1230:
        /*002c*/ 	.word	0x00000000
        /*0030*/ 	.short	0x0000
        /*0032*/ 	.short	0x0000
        /*0034*/ 	.byte	0x00, 0xf0, 0x11, 0x00


	//----- nvinfo : EIATTR_SPARSE_MMA_MASK
	.align		4
.L_1231:
        /*0038*/ 	.byte	0x03, 0x50
        /*003a*/ 	.short	0x0000


	//----- nvinfo : EIATTR_MAXREG_COUNT
	.align		4
        /*003c*/ 	.byte	0x03, 0x1b
        /*003e*/ 	.short	0x00ff


	//----- nvinfo : EIATTR_MERCURY_ISA_VERSION
	.align		4
        /*0040*/ 	.byte	0x03, 0x5f
        /*0042*/ 	.short	0x0101


	//----- nvinfo : EIATTR_EXIT_INSTR_OFFSETS
	.align		4
        /*0044*/ 	.byte	0x04, 0x1c
        /*0046*/ 	.short	(.L_1233 - .L_1232)


	//   ....[0]....
.L_1232:
        /*0048*/ 	.word	0x000012d0


	//   ....[1]....
        /*004c*/ 	.word	0x00002ea0


	//   ....[2]....
        /*0050*/ 	.word	0x00002ef0


	//----- nvinfo : EIATTR_MAX_THREADS
	.align		4
.L_1233:
        /*0054*/ 	.byte	0x04, 0x05
        /*0056*/ 	.short	(.L_1235 - .L_1234)
.L_1234:
        /*0058*/ 	.word	0x00000080
        /*005c*/ 	.word	0x00000001
        /*0060*/ 	.word	0x00000001


	//----- nvinfo : EIATTR_CRS_STACK_SIZE
	.align		4
.L_1235:
        /*0064*/ 	.byte	0x04, 0x1e
        /*0066*/ 	.short	(.L_1237 - .L_1236)
.L_1236:
        /*0068*/ 	.word	0x00000000


	//----- nvinfo : EIATTR_CBANK_PARAM_SIZE
	.align		4
.L_1237:
        /*006c*/ 	.byte	0x03, 0x19
        /*006e*/ 	.short	0x0018


	//----- nvinfo : EIATTR_PARAM_CBANK
	.align		4
        /*0070*/ 	.byte	0x04, 0x0a
        /*0072*/ 	.short	(.L_1239 - .L_1238)
	.align		4
.L_1238:
        /*0074*/ 	.word	index@(.nv.constant0._ZN2at6native29vectorized_elementwise_kernelILi2EZZZNS0_33launch_log_sigmoid_forward_kernelERNS_18TensorIteratorBaseEENKUlvE_clEvENKUlvE1_clEvEUlN3c104HalfEE_St5arrayIPcLm2EEEEviT0_T1_)
        /*0078*/ 	.short	0x0210
        /*007a*/ 	.short	0x0018


	//----- nvinfo : EIATTR_SW_WAR
	.align		4
.L_1239:
        /*007c*/ 	.byte	0x04, 0x36
        /*007e*/ 	.short	(.L_1241 - .L_1240)
.L_1240:
        /*0080*/ 	.word	0x00000008
.L_1241:


//--------------------- .nv.info._ZN2at6native29vectorized_elementwise_kernelILi4EZZZNS0_33launch_log_sigmoid_forward_kernelERNS_18TensorIteratorBaseEENKUlvE_clEvENKUlvE1_clEvEUlN3c104HalfEE_St5arrayIPcLm2EEEEviT0_T1_ --------------------------
	.section	.nv.info._ZN2at6native29vectorized_elementwise_kernelILi4EZZZNS0_33launch_log_sigmoid_forward_kernelERNS_18TensorIteratorBaseEENKUlvE_clEvENKUlvE1_clEvEUlN3c104HalfEE_St5arrayIPcLm2EEEEviT0_T1_,"",@"SHT_CUDA_INFO"
	.sectionflags	@""
	.align	4


	//----- nvinfo : EIATTR_CUDA_API_VERSION
	.align		4
        /*0000*/ 	.byte	0x04, 0x37
        /*0002*/ 	.short	(.L_1243 - .L_1242)
.L_1242:
        /*0004*/ 	.word	0x00000082


	//----- nvinfo : EIATTR_KPARAM_INFO
	.align		4
.L_1243:
        /*0008*/ 	.byte	0x04, 0x17
        /*000a*/ 	.short	(.L_1245 - .L_1244)
.L_1244:
        /*000c*/ 	.word	0x00000000
        /*0010*/ 	.short	0x0002
        /*0012*/ 	.short	0x0008
        /*0014*/ 	.byte	0x00, 0xf0, 0x41, 0x00


	//----- nvinfo : EIATTR_KPARAM_INFO
	.align		4
.L_1245:
        /*0018*/ 	.byte	0x04, 0x17
        /*001a*/ 	.short	(.L_1247 - .L_1246)
.L_1246:
        /*001c*/ 	.word	0x00000000
        /*0020*/ 	.short	0x0001
        /*0022*/ 	.short	0x0004
        /*0024*/ 	.byte	0x00, 0xf0, 0x05, 0x00


	//----- nvinfo : EIATTR_KPARAM_INFO
	.align		4
.L_1247:
        /*0028*/ 	.byte	0x04, 0x17
        /*002a*/ 	.short	(.L_1249 - .L_1248)
.L_1248:
        /*002c*/ 	.word	0x00000000
        /*0030*/ 	.short	0x0000
        /*0032*/ 	.short	0x0000
        /*0034*/ 	.byte	0x00, 0xf0, 0x11, 0x00


	//----- nvinfo : EIATTR_SPARSE_MMA_MASK
	.align		4
.L_1249:
        /*0038*/ 	.byte	0x03, 0x50
        /*003a*/ 	.short	0x0000


	//----- nvinfo : EIATTR_MAXREG_COUNT
	.align		4
        /*003c*/ 	.byte	0x03, 0x1b
        /*003e*/ 	.short	0x00ff


	//----- nvinfo : EIATTR_MERCURY_ISA_VERSION
	.align		4
        /*0040*/ 	.byte	0x03, 0x5f
        /*0042*/ 	.short	0x0101


	//----- nvinfo : EIATTR_EXIT_INSTR_OFFSETS
	.align		4
        /*0044*/ 	.byte	0x04, 0x1c
        /*0046*/ 	.short	(.L_1251 - .L_1250)


	//   ....[0]....
.L_1250:
        /*0048*/ 	.word	0x00001290


	//   ....[1]....
        /*004c*/ 	.word	0x00002e70


	//   ....[2]....
        /*0050*/ 	.word	0x00002ec0


	//----- nvinfo : EIATTR_MAX_THREADS
	.align		4
.L_1251:
        /*0054*/ 	.byte	0x04, 0x05
        /*0056*/ 	.short	(.L_1253 - .L_1252)
.L_1252:
        /*0058*/ 	.word	0x00000080
        /*005c*/ 	.word	0x00000001
        /*0060*/ 	.word	0x00000001


	//----- nvinfo : EIATTR_CRS_STACK_SIZE
	.align		4
.L_1253:
        /*0064*/ 	.byte	0x04, 0x1e
        /*0066*/ 	.short	(.L_1255 - .L_1254)
.L_1254:
        /*0068*/ 	.word	0x00000000


	//----- nvinfo : EIATTR_CBANK_PARAM_SIZE
	.align		4
.L_1255:
        /*006c*/ 	.byte	0x03, 0x19
        /*006e*/ 	.short	0x0018


	//----- nvinfo : EIATTR_PARAM_CBANK
	.align		4
        /*0070*/ 	.byte	0x04, 0x0a
        /*0072*/ 	.short	(.L_1257 - .L_1256)
	.align		4
.L_1256:
        /*0074*/ 	.word	index@(.nv.constant0._ZN2at6native29vectorized_elementwise_kernelILi4EZZZNS0_33launch_log_sigmoid_forward_kernelERNS_18TensorIteratorBaseEENKUlvE_clEvENKUlvE1_clEvEUlN3c104HalfEE_St5arrayIPcLm2EEEEviT0_T1_)
        /*0078*/ 	.short	0x0210
        /*007a*/ 	.short	0x0018


	//----- nvinfo : EIATTR_SW_WAR
	.align		4
.L_1257:
        /*007c*/ 	.byte	0x04, 0x36
        /*007e*/ 	.short	(.L_1259 - .L_1258)
.L_1258:
        /*0080*/ 	.word	0x00000008
.L_1259:


//--------------------- .nv.info._ZN2at6native29vectorized_elementwise_kernelILi8EZZZNS0_33launch_log_sigmoid_forward_kernelERNS_18TensorIteratorBaseEENKUlvE_clEvENKUlvE1_clEvEUlN3c104HalfEE_St5arrayIPcLm2EEEEviT0_T1_ --------------------------
	.section	.nv.info._ZN2at6native29vectorized_elementwise_kernelILi8EZZZNS0_33launch_log_sigmoid_forward_kernelERNS_18TensorIteratorBaseEENKUlvE_clEvENKUlvE1_clEvEUlN3c104HalfEE_St5arrayIPcLm2EEEEviT0_T1_,"",@"SHT_CUDA_INFO"
	.sectionflags	@""
	.align	4


	//----- nvinfo : EIATTR_CUDA_API_VERSION
	.align		4
        /*0000*/ 	.byte	0x04, 0x37
        /*0002*/ 	.short	(.L_1261 - .L_1260)
.L_1260:
        /*0004*/ 	.word	0x00000082


	//----- nvinfo : EIATTR_KPARAM_INFO
	.align		4
.L_1261:
        /*0008*/ 	.byte	0x04, 0x17
        /*000a*/ 	.short	(.L_1263 - .L_1262)
.L_1262:
        /*000c*/ 	.word	0x00000000
        /*0010*/ 	.short	0x0002
        /*0012*/ 	.short	0x0008
        /*0014*/ 	.byte	0x00, 0xf0, 0x41, 0x00


	//----- nvinfo : EIATTR_KPARAM_INFO
	.align		4
.L_1263:
        /*0018*/ 	.byte	0x04, 0x17
        /*001a*/ 	.short	(.L_1265 - .L_1264)
.L_1264:
        /*001c*/ 	.word	0x00000000
        /*0020*/ 	.short	0x0001
        /*0022*/ 	.short	0x0004
        /*0024*/ 	.byte	0x00, 0xf0, 0x05, 0x00


	//----- nvinfo : EIATTR_KPARAM_INFO
	.align		4
.L_1265:
        /*0028*/ 	.byte	0x04, 0x17
        /*002a*/ 	.short	(.L_1267 - .L_1266)
.L_1266:
        /*002c*/ 	.word	0x00000000
        /*0030*/ 	.short	0x0000
        /*0032*/ 	.short	0x0000
        /*0034*/ 	.byte	0x00, 0xf0, 0x11, 0x00


	//----- nvinfo : EIATTR_SPARSE_MMA_MASK
	.align		4
.L_1267:
        /*0038*/ 	.byte	0x03, 0x50
        /*003a*/ 	.short	0x0000


	//----- nvinfo : EIATTR_MAXREG_COUNT
	.align		4
        /*003c*/ 	.byte	0x03, 0x1b
        /*003e*/ 	.short	0x00ff


	//----- nvinfo : EIATTR_MERCURY_ISA_VERSION
	.align		4
        /*0040*/ 	.byte	0x03, 0x5f
        /*0042*/ 	.short	0x0101


	//----- nvinfo : EIATTR_EXIT_INSTR_OFFSETS
	.align		4
        /*0044*/ 	.byte	0x04, 0x1c
        /*0046*/ 	.short	(.L_1269 - .L_1268)


	//   ....[0]....
.L_1268:
        /*0048*/ 	.word	0x00001270


	//   ....[1]....
        /*004c*/ 	.word	0x00002e50


	//   ....[2]....
        /*0050*/ 	.word	0x00002ea0


	//----- nvinfo : EIATTR_MAX_THREADS
	.align		4
.L_1269:
        /*0054*/ 	.byte	0x04, 0x05
        /*0056*/ 	.short	(.L_1271 - .L_1270)
.L_1270:
        /*0058*/ 	.word	0x00000080
        /*005c*/ 	.word	0x00000001
        /*0060*/ 	.word	0x00000001


	//----- nvinfo : EIATTR_CRS_STACK_SIZE
	.align		4
.L_1271:
        /*0064*/ 	.byte	0x04, 0x1e
        /*0066*/ 	.short	(.L_1273 - .L_1272)
.L_1272:
        /*0068*/ 	.word	0x00000000


	//----- nvinfo : EIATTR_CBANK_PARAM_SIZE
	.align		4
.L_1273:
        /*006c*/ 	.byte	0x03, 0x19
        /*006e*/ 	.short	0x0018


	//----- nvinfo : EIATTR_PARAM_CBANK
	.align		4
        /*0070*/ 	.byte	0x04, 0x0a
        /*0072*/ 	.short	(.L_1275 - .L_1274)
	.align		4
.L_1274:
        /*0074*/ 	.word	index@(.nv.constant0._ZN2at6native29vectorized_elementwise_kernelILi8EZZZNS0_33launch_log_sigmoid_forward_kernelERNS_18TensorIteratorBaseEENKUlvE_clEvENKUlvE1_clEvEUlN3c104HalfEE_St5arrayIPcLm2EEEEviT0_T1_)
        /*0078*/ 	.short	0x0210
        /*007a*/ 	.short	0x0018


	//----- nvinfo : EIATTR_SW_WAR
	.align		4
.L_1275:
        /*007c*/ 	.byte	0x04, 0x36
        /*007e*/ 	.short	(.L_1277 - .L_1276)
.L_1276:
        /*0080*/ 	.word	0x00000008
.L_1277:


//--------------------- .nv.info._ZN2at6native18elementwise_kernelILi128ELi4EZNS0_15gpu_kernel_implIZZZNS0_33launch_log_sigmoid_forward_kernelERNS_18TensorIteratorBaseEENKUlvE_clEvENKUlvE0_clEvEUlfE_EEvS4_RKT_EUliE_EEviT1_ --------------------------
	.section	.nv.info._ZN2at6native18elementwise_kernelILi128ELi4EZNS0_15gpu_kernel_implIZZZNS0_33launch_log_sigmoid_forward_kernelERNS_18TensorIteratorBaseEENKUlvE_clEvENKUlvE0_clEvEUlfE_EEvS4_RKT_EUliE_EEviT1_,"",@"SHT_CUDA_INFO"
	.sectionflags	@""
	.align	4


	//----- nvinfo : EIATTR_CUDA_API_VERSION
	.align		4
        /*0000*/ 	.byte	0x04, 0x37
        /*0002*/ 	.short	(.L_1279 - .L_1278)
.L_1278:
        /*0004*/ 	.word	0x00000082


	//----- nvinfo : EIATTR_KPARAM_INFO
	.align		4
.L_1279:
        /*0008*/ 	.byte	0x04, 0x17
        /*000a*/ 	.short	(.L_1281 - .L_1280)
.L_1280:
        /*000c*/ 	.word	0x00000000
        /*0010*/ 	.short	0x0001
        /*0012*/ 	.short	0x0008
        /*0014*/ 	.byte	0x00, 0xf0, 0x61, 0x08


	//----- nvinfo : EIATTR_KPARAM_INFO
	.align		4
.L_1281:
        /*0018*/ 	.byte	0x04, 0x17
        /*001a*/ 	.short	(.L_1283 - .L_1282)
.L_1282:
        /*001c*/ 	.word	0x00000000
        /*0020*/ 	.short	0x0000
        /*0022*/ 	.short	0x0000
        /*0024*/ 	.byte	0x00, 0xf0, 0x11, 0x00


	//----- nvinfo : EIATTR_SPARSE_MMA_MASK
	.align		4
.L_1283:
        /*0028*/ 	.byte	0x03, 0x50
        /*002a*/ 	.short	0x0000


	//----- nvinfo : EIATTR_MAXREG_COUNT
	.align		4
        /*002c*/ 	.byte	0x03, 0x1b
        /*002e*/ 	.short	0x0080


	//----- nvinfo : EIATTR_EXTERNS
	.align		4
        /*0030*/ 	.byte	0x04, 0x0f
        /*0032*/ 	.short	(.L_1285 - .L_1284)


	//   ....[0]....
	.align		4
.L_1284:
        /*0034*/ 	.word	index@(__assertfail)


	//----- nvinfo : EIATTR_MERCURY_ISA_VERSION
	.align		4
.L_1285:
        /*0038*/ 	.byte	0x03, 0x5f
        /*003a*/ 	.short	0x0101


	//----- nvinfo : EIATTR_SYSCALL_OFFSETS
	.align		4
        /*003c*/ 	.byte	0x04, 0x46
        /*003e*/ 	.short	(.L_1287 - .L_1286)


	//   ....[0]....
.L_1286:
        /*0040*/ 	.word	0x00002170


	//   ....[1]....
        /*0044*/ 	.word	0x000031f0


	//   ....[2]....
        /*0048*/ 	.word	0x00005380


	//   ....[3]....
        /*004c*/ 	.word	0x00006400


	//   ....[4]....
        /*0050*/ 	.word	0x00008580


	//   ....[5]....
        /*0054*/ 	.word	0x00009600


	//   ....[6]....
        /*0058*/ 	.word	0x0000b770


	//   ....[7]....
        /*005c*/ 	.word	0x0000c7f0


	//----- nvinfo : EIATTR_EXIT_INSTR_OFFSETS
	.align		4
.L_1287:
        /*0060*/ 	.byte	0x04, 0x1c
        /*0062*/ 	.short	(.L_1289 - .L_1288)


	//   ....[0]....
.L_1288:
        /*0064*/ 	.word	0x000096b0


	//   ....[1]....
        /*0068*/ 	.word	0x0000bb10


	//   ....[2]....
        /*006c*/ 	.word	0x0000bb50


	//   ....[3]....
        /*0070*/ 	.word	0x0000bbe0


	//   ....[4]....
        /*0074*/ 	.word	0x0000bc10


	//   ....[5]....
        /*0078*/ 	.word	0x0000bc40


	//   ....[6]....
        /*007c*/ 	.word	0x0000bcc0


	//   ....[7]....
        /*0080*/ 	.word	0x0000bcf0


	//   ....[8]....
        /*0084*/ 	.word	0x0000bd80


	//   ....[9]....
        /*0088*/ 	.word	0x0000bdc0


	//   ....[10]....
        /*008c*/ 	.word	0x0000be00


	//   ....[11]....
        /*0090*/ 	.word	0x0000bec0


	//   ....[12]....
        /*0094*/ 	.word	0x0000bf10


	//   ....[13]....
        /*0098*/ 	.word	0x0000c090


	//   ....[14]....
        /*009c*/ 	.word	0x0000c1e0


	//   ....[15]....
        /*00a0*/ 	.word	0x0000c210


	//   ....[16]....
        /*00a4*/ 	.word	0x0000c2c0


	//   ....[17]....
        /*00a8*/ 	.word	0x0000c430


	//   ....[18]....
        /*00ac*/ 	.word	0x0000c5a0


	//   ....[19]....
        /*00b0*/ 	.word	0x0000c6f0


	//   ....[20]....
        /*00b4*/ 	.word	0x0000c800


	//   ....[21]....
        /*00b8*/ 	.word	0x0000c830


	//   ....[22]....
        /*00bc*/ 	.word	0x0000c860


	//----- nvinfo : EIATTR_MAX_THREADS
	.align		4
.L_1289:
        /*00c0*/ 	.byte	0x04, 0x05
        /*00c2*/ 	.short	(.L_1291 - .L_1290)
.L_1290:
        /*00c4*/ 	.word	0x00000080
        /*00c8*/ 	.word	0x00000001
        /*00cc*/ 	.word	0x00000001


	//----- nvinfo : EIATTR_CRS_STACK_SIZE
	.align		4
.L_1291:
        /*00d0*/ 	.byte	0x04, 0x1e
        /*00d2*/ 	.short	(.L_1293 - .L_1292)
.L_1292:
        /*00d4*/ 	.word	0x00000000


	//----- nvinfo : EIATTR_CBANK_PARAM_SIZE
	.align		4
.L_1293:
        /*00d8*/ 	.byte	0x03, 0x19
        /*00da*/ 	.short	0x0220


	//----- nvinfo : EIATTR_PARAM_CBANK
	.align		4
        /*00dc*/ 	.byte	0x04, 0x0a
        /*00de*/ 	.short	(.L_1295 - .L_1294)
	.align		4
.L_1294:
        /*00e0*/ 	.word	index@(.nv.constant0._ZN2at6native18elementwise_kernelILi128ELi4EZNS0_15gpu_kernel_implIZZZNS0_33launch_log_sigmoid_forward_kernelERNS_18TensorIteratorBaseEENKUlvE_clEvENKUlvE0_clEvEUlfE_EEvS4_RKT_EUliE_EEviT1_)
        /*00e4*/ 	.short	0x0210
        /*00e6*/ 	.short	0x0220


	//----- nvinfo : EIATTR_SW_WAR
	.align		4
.L_1295:
        /*00e8*/ 	.byte	0x04, 0x36
        /*00ea*/ 	.short	(.L_1297 - .L_1296)
.L_1296:
        /*00ec*/ 	.word	0x00000008
.L_1297:


//--------------------- .nv.info._ZN2at6native27unrolled_elementwise_kernelIZZZNS0_33launch_log_sigmoid_forward_kernelERNS_18TensorIteratorBaseEENKUlvE_clEvENKUlvE0_clEvEUlfE_St5arrayIPcLm2EELi4E23TrivialOffsetCalculatorILi1EjESB_NS0_6memory12LoadWithCastILi1EEENSC_13StoreWithCastILi1EEEEEviT_T0_T2_T3_T4_T5_ --------------------------
	.section	.nv.info._ZN2at6native27unrolled_elementwise_kernelIZZZNS0_33launch_log_sigmoid_forward_kernelERNS_18TensorIteratorBaseEENKUlvE_clEvENKUlvE0_clEvEUlfE_St5arrayIPcLm2EELi4E23TrivialOffsetCalculatorILi1EjESB_NS0_6memory12LoadWithCastILi1EEENSC_13StoreWithCastILi1EEEEEviT_T0_T2_T3_T4_T5_,"",@"SHT_CUDA_INFO"
	.sectionflags	@""
	.align	4


	//----- nvinfo : EIATTR_CUDA_API_VERSION
	.align		4
        /*0000*/ 	.byte	0x04, 0x37
        /*0002*/ 	.short	(.L_1299 - .L_1298)
.L_1298:
        /*0004*/ 	.word	0x00000082


	//----- nvinfo : EIATTR_KPARAM_INFO
	.align		4
.L_1299:
        /*0008*/ 	.byte	0x04, 0x17
        /*000a*/ 	.short	(.L_1301 - .L_1300)
.L_1300:
        /*000c*/ 	.word	0x00000000
        /*0010*/ 	.short	0x0006
        /*0012*/ 	.short	0x0024
        /*0014*/ 	.byte	0x00, 0xf0, 0x21, 0x00


	//----- nvinfo : EIATTR_KPARAM_INFO
	.align		4
.L_1301:
        /*0018*/ 	.byte	0x04, 0x17
        /*001a*/ 	.short	(.L_1303 - .L_1302)
.L_1302:
        /*001c*/ 	.word	0x00000000
        /*0020*/ 	.short	0x0005
        /*0022*/ 	.short	0x001c
        /*0024*/ 	.byte	0x00, 0xf0, 0x21, 0x00


	//----- nvinfo : EIATTR_KPARAM_INFO
	.align		4
.L_1303:
        /*0028*/ 	.byte	0x04, 0x17
        /*002a*/ 	.short	(.L_1305 - .L_1304)
.L_1304:
        /*002c*/ 	.word	0x00000000
        /*0030*/ 	.short	0x0004
        /*0032*/ 	.short	0x0019
        /*0034*/ 	.byte	0x00, 0xf0, 0x05, 0x00


	//----- nvinfo : EIATTR_KPARAM_INFO
	.align		4
.L_1305:
        /*0038*/ 	.byte	0x04, 0x17
        /*003a*/ 	.short	(.L_1307 - .L_1306)
.L_1306:
        /*003c*/ 	.word	0x00000000
        /*0040*/ 	.short	0x0003
        /*0042*/ 	.short	0x0018
        /*0044*/ 	.byte	0x00, 0xf0, 0x05, 0x00


	//----- nvinfo : EIATTR_KPARAM_INFO
	.align		4
.L_1307:
        /*0048*/ 	.byte	0x04, 0x17
        /*004a*/ 	.short	(.L_1309 - .L_1308)
.L_1308:
        /*004c*/ 	.word	0x00000000
        /*0050*/ 	.short	0x0002
        /*0052*/ 	.short	0x0008
        /*0054*/ 	.byte	0x00, 0xf0, 0x41, 0x00


	//----- nvinfo : EIATTR_KPARAM_INFO
	.align		4
.L_1309:
        /*0058*/ 	.byte	0x04, 0x17
        /*005a*/ 	.short	(.L_1311 - .L_1310)
.L_1310:
        /*005c*/ 	.word	0x00000000
        /*0060*/ 	.short	0x0001
        /*0062*/ 	.short	0x0004
        /*0064*/ 	.byte	0x00, 0xf0, 0x05, 0x00


	//----- nvinfo : EIATTR_KPARAM_INFO
	.align		4
.L_1311:
        /*0068*/ 	.byte	0x04, 0x17
        /*006a*/ 	.short	(.L_1313 - .L_1312)
.L_1312:
        /*006c*/ 	.word	0x00000000
        /*0070*/ 	.short	0x0000
        /*0072*/ 	.short	0x0000
        /*0074*/ 	.byte	0x00, 0xf0, 0x11, 0x00


	//----- nvinfo : EIATTR_SPARSE_MMA_MASK
	.align		4
.L_1313:
        /*0078*/ 	.byte	0x03, 0x50
        /*007a*/ 	.short	0x0000


	//----- nvinfo : EIATTR_MAXREG_COUNT
	.align		4
        /*007c*/ 	.byte	0x03, 0x1b
        /*007e*/ 	.short	0x00ff


	//----- nvinfo : EIATTR_EXTERNS
	.align		4
        /*0080*/ 	.byte	0x04, 0x0f
        /*0082*/ 	.short	(.L_1315 - .L_1314)


	//   ....[0]....
	.align		4
.L_1314:
        /*0084*/ 	.word	index@(__assertfail)


	//----- nvinfo : EIATTR_MERCURY_ISA_VERSION
	.align		4
.L_1315:
        /*0088*/ 	.byte	0x03, 0x5f
        /*008a*/ 	.short	0x0101


	//----- nvinfo : EIATTR_SYSCALL_OFFSETS
	.align		4
        /*008c*/ 	.byte	0x04, 0x46
        /*008e*/ 	.short	(.L_1317 - .L_1316)


	//   ....[0]....
.L_1316:
        /*0090*/ 	.word	0x00000e70


	//   ....[1]....
        /*0094*/ 	.word	0x00001d20


	//   ....[2]....
        /*0098*/ 	.word	0x00002be0


	//   ....[3]....
        /*009c*/ 	.word	0x00003a40


	//   ....[4]....
        /*00a0*/ 	.word	0x00005430


	//   ....[5]....
        /*00a4*/ 	.word	0x00006330


	//   ....[6]....
        /*00a8*/ 	.word	0x000071f0


	//   ....[7]....
        /*00ac*/ 	.word	0x000080b0


	//----- nvinfo : EIATTR_EXIT_INSTR_OFFSETS
	.align		4
.L_1317:
        /*00b0*/ 	.byte	0x04, 0x1c
        /*00b2*/ 	.short	(.L_1319 - .L_1318)


	//   ....[0]....
.L_1318:
        /*00b4*/ 	.word	0x00007290


	//   ....[1]....
        /*00b8*/ 	.word	0x000073d0


	//   ....[2]....
        /*00bc*/ 	.word	0x00007410


	//   ....[3]....
        /*00c0*/ 	.word	0x000074a0


	//   ....[4]....
        /*00c4*/ 	.word	0x000074d0


	//   ....[5]....
        /*00c8*/ 	.word	0x00007500


	//   ....[6]....
        /*00cc*/ 	.word	0x00007580


	//   ....[7]....
        /*00d0*/ 	.word	0x000075b0


	//   ....[8]....
        /*00d4*/ 	.word	0x00007640


	//   ....[9]....
        /*00d8*/ 	.word	0x00007680


	//   ....[10]....
        /*00dc*/ 	.word	0x000076c0


	//   ....[11]....
        /*00e0*/ 	.word	0x00007780


	//   ....[12]....
        /*00e4*/ 	.word	0x000077d0


	//   ....[13]....
        /*00e8*/ 	.word	0x00007950


	//   ....[14]....
        /*00ec*/ 	.word	0x00007aa0


	//   ....[15]....
        /*00f0*/ 	.word	0x00007ad0


	//   ....[16]....
        /*00f4*/ 	.word	0x00007b80


	//   ....[17]....
        /*00f8*/ 	.word	0x00007cf0


	//   ....[18]....
        /*00fc*/ 	.word	0x00007e60


	//   ....[19]....
        /*0100*/ 	.word	0x00007fb0


	//   ....[20]....
        /*0104*/ 	.word	0x000080c0


	//   ....[21]....
        /*0108*/ 	.word	0x000080f0


	//   ....[22]....
        /*010c*/ 	.word	0x00008120


	//----- nvinfo : EIATTR_MAX_THREADS
	.align		4
.L_1319:
        /*0110*/ 	.byte	0x04, 0x05
        /*0112*/ 	.short	(.L_1321 - .L_1320)
.L_1320:
        /*0114*/ 	.word	0x00000080
        /*0118*/ 	.word	0x00000001
        /*011c*/ 	.word	0x00000001


	//----- nvinfo : EIATTR_CRS_STACK_SIZE
	.align		4
.L_1321:
        /*0120*/ 	.byte	0x04, 0x1e
        /*0122*/ 	.short	(.L_1323 - .L_1322)
.L_1322:
        /*0124*/ 	.word	0x00000000


	//----- nvinfo : EIATTR_CBANK_PARAM_SIZE
	.align		4
.L_1323:
        /*0128*/ 	.byte	0x03, 0x19
        /*012a*/ 	.short	0x002c


	//----- nvinfo : EIATTR_PARAM_CBANK
	.align		4
        /*012c*/ 	.byte	0x04, 0x0a
        /*012e*/ 	.short	(.L_1325 - .L_1324)
	.align		4
.L_1324:
        /*0130*/ 	.word	index@(.nv.constant0._ZN2at6native27unrolled_elementwise_kernelIZZZNS0_33launch_log_sigmoid_forward_kernelERNS_18TensorIteratorBaseEENKUlvE_clEvENKUlvE0_clEvEUlfE_St5arrayIPcLm2EELi4E23TrivialOffsetCalculatorILi1EjESB_NS0_6memory12LoadWithCastILi1EEENSC_13StoreWithCastILi1EEEEEviT_T0_T2_T3_T4_T5_)
        /*0134*/ 	.short	0x0210
        /*0136*/ 	.short	0x002c


	//----- nvinfo : EIATTR_SW_WAR
	.align		4
.L_1325:
        /*0138*/ 	.byte	0x04, 0x36
        /*013a*/ 	.short	(.L_1327 - .L_1326)
.L_1326:
        /*013c*/ 	.word	0x00000008
.L_1327:


//--------------------- .nv.info._ZN2at6native18elementwise_kernelILi128ELi2EZNS0_22gpu_kernel_impl_nocastIZZZNS0_33launch_log_sigmoid_forward_kernelERNS_18TensorIteratorBaseEENKUlvE_clEvENKUlvE0_clEvEUlfE_EEvS4_RKT_EUliE_EEviT1_ --------------------------
	.section	.nv.info._ZN2at6native18elementwise_kernelILi128ELi2EZNS0_22gpu_kernel_impl_nocastIZZZNS0_33launch_log_sigmoid_forward_kernelERNS_18TensorIteratorBaseEENKUlvE_clEvENKUlvE0_clEvEUlfE_EEvS4_RKT_EUliE_EEviT1_,"",@"SHT_CUDA_INFO"
	.sectionflags	@""
	.align	4


	//----- nvinfo : EIATTR_CUDA_API_VERSION
	.align		4
        /*0000*/ 	.byte	0x04, 0x37
        /*0002*/ 	.short	(.L_1329 - .L_1328)
.L_1328:
        /*0004*/ 	.word	0x00000082


	//----- nvinfo : EIATTR_KPARAM_INFO
	.align		4
.L_1329:
        /*0008*/ 	.byte	0x04, 0x17
        /*000a*/ 	.short	(.L_1331 - .L_1330)
.L_1330:
        /*000c*/ 	.word	0x00000000
        /*0010*/ 	.short	0x0001
        /*0012*/ 	.short	0x0008
        /*0014*/ 	.byte	0x00, 0xf0, 0x61, 0x08


	//----- nvinfo : EIATTR_KPARAM_INFO
	.align		4
.L_1331:
        /*0018*/ 	.byte	0x04, 0x17
        /*001a*/ 	.short	(.L_1333 - .L_1332)
.L_1332:
        /*001c*/ 	.word	0x00000000
        /*0020*/ 	.short	0x0000
        /*0022*/ 	.short	0x0000
        /*0024*/ 	.byte	0x00, 0xf0, 0x11, 0x00


	//----- nvinfo : EIATTR_SPARSE_MMA_MASK
	.align		4
.L_1333:
        /*0028*/ 	.byte	0x03, 0x50
        /*002a*/ 	.short	0x0000


	//----- nvinfo : EIATTR_MAXREG_COUNT
	.align		4
        /*002c*/ 	.byte	0x03, 0x1b
        /*002e*/ 	.short	0x0080


	//----- nvinfo : EIATTR_MERCURY_ISA_VERSION
	.align		4
        /*0030*/ 	.byte	0x03, 0x5f
        /*0032*/ 	.short	0x0101


	//----- nvinfo : EIATTR_EXIT_INSTR_OFFSETS
	.align		4
        /*0034*/ 	.byte	0x04, 0x1c
        /*0036*/ 	.short	(.L_1335 - .L_1334)


	//   ....[0]....
.L_1334:
        /*0038*/ 	.word	0x00001680


	//   ....[1]....
        /*003c*/ 	.word	0x00002c30


	//----- nvinfo : EIATTR_MAX_THREADS
	.align		4
.L_1335:
        /*0040*/ 	.byte	0x04, 0x05
        /*0042*/ 	.short	(.L_1337 - .L_1336)
.L_1336:
        /*0044*/ 	.word	0x00000080
        /*0048*/ 	.word	0x00000001
        /*004c*/ 	.word	0x00000001


	//----- nvinfo : EIATTR_CRS_STACK_SIZE
	.align		4
.L_1337:
        /*0050*/ 	.byte	0x04, 0x1e
        /*0052*/ 	.short	(.L_1339 - .L_1338)
.L_1338:
        /*0054*/ 	.word	0x00000000


	//----- nvinfo : EIATTR_CBANK_PARAM_SIZE
	.align		4
.L_1339:
        /*0058*/ 	.byte	0x03, 0x19
        /*005a*/ 	.short	0x0220


	//----- nvinfo : EIATTR_PARAM_CBANK
	.align		4
        /*005c*/ 	.byte	0x04, 0x0a
        /*005e*/ 	.short	(.L_1341 - .L_1340)
	.align		4
.L_1340:
        /*0060*/ 	.word	index@(.nv.constant0._ZN2at6native18elementwise_kernelILi128ELi2EZNS0_22gpu_kernel_impl_nocastIZZZNS0_33launch_log_sigmoid_forward_kernelERNS_18TensorIteratorBaseEENKUlvE_clEvENKUlvE0_clEvEUlfE_EEvS4_RKT_EUliE_EEviT1_)
        /*0064*/ 	.short	0x0210
        /*0066*/ 	.short	0x0220


	//----- nvinfo : EIATTR_SW_WAR
	.align		4
.L_1341:
        /*0068*/ 	.byte	0x04, 0x36
        /*006a*/ 	.short	(.L_1343 - .L_1342)
.L_1342:
        /*006c*/ 	.word	0x00000008
.L_1343:


//--------------------- .nv.info._ZN2at6native27unrolled_elementwise_kernelIZZZNS0_33launch_log_sigmoid_forward_kernelERNS_18TensorIteratorBaseEENKUlvE_clEvENKUlvE0_clEvEUlfE_St5arrayIPcLm2EELi4E23TrivialOffsetCalculatorILi1EjESB_NS0_6memory15LoadWithoutCastENSC_16StoreWithoutCastEEEviT_T0_T2_T3_T4_T5_ --------------------------
	.section	.nv.info._ZN2at6native27unrolled_elementwise_kernelIZZZNS0_33launch_log_sigmoid_forward_kernelERNS_18TensorIteratorBaseEENKUlvE_clEvENKUlvE0_clEvEUlfE_St5arrayIPcLm2EELi4E23TrivialOffsetCalculatorILi1EjESB_NS0_6memory15LoadWithoutCastENSC_16StoreWithoutCastEEEviT_T0_T2_T3_T4_T5_,"",@"SHT_CUDA_INFO"
	.sectionflags	@""
	.align	4


	//----- nvinfo : EIATTR_CUDA_API_VERSION
	.align		4
        /*0000*/ 	.byte	0x04, 0x37
        /*0002*/ 	.short	(.L_1345 - .L_1344)
.L_1344:
        /*0004*/ 	.word	0x00000082


	//----- nvinfo : EIATTR_KPARAM_INFO
	.align		4
.L_1345:
        /*0008*/ 	.byte	0x04, 0x17
        /*000a*/ 	.short	(.L_1347 - .L_1346)
.L_1346:
        /*000c*/ 	.word	0x00000000
        /*0010*/ 	.short	0x0006
        /*0012*/ 	.short	0x001b
        /*0014*/ 	.byte	0x00, 0xf0, 0x05, 0x00


	//----- nvinfo : EIATTR_KPARAM_INFO
	.align		4
.L_1347:
        /*0018*/ 	.byte	0x04, 0x17
        /*001a*/ 	.short	(.L_1349 - .L_1348)
.L_1348:
        /*001c*/ 	.word	0x00000000
        /*0020*/ 	.short	0x0005
        /*0022*/ 	.short	0x001a
        /*0024*/ 	.byte	0x00, 0xf0, 0x05, 0x00


	//----- nvinfo : EIATTR_KPARAM_INFO
	.align		4
.L_1349:
        /*0028*/ 	.byte	0x04, 0x17
        /*002a*/ 	.short	(.L_1351 - .L_1350)
.L_1350:
        /*002c*/ 	.word	0x00000000
        /*0030*/ 	.short	0x0004
        /*0032*/ 	.short	0x0019
        /*0034*/ 	.byte	0x00, 0xf0, 0x05, 0x00


	//----- nvinfo : EIATTR_KPARAM_INFO
	.align		4
.L_1351:
        /*0038*/ 	.byte	0x04, 0x17
        /*003a*/ 	.short	(.L_1353 - .L_1352)
.L_1352:
        /*003c*/ 	.word	0x00000000
        /*0040*/ 	.short	0x0003
        /*0042*/ 	.short	0x0018
        /*0044*/ 	.byte	0x00, 0xf0, 0x05, 0x00


	//----- nvinfo : EIATTR_KPARAM_INFO
	.align		4
.L_1353:
        /*0048*/ 	.byte	0x04, 0x17
        /*004a*/ 	.short	(.L_1355 - .L_1354)
.L_1354:
        /*004c*/ 	.word	0x00000000
        /*0050*/ 	.short	0x0002
        /*0052*/ 	.short	0x0008
        /*0054*/ 	.byte	0x00, 0xf0, 0x41, 0x00


	//----- nvinfo : EIATTR_KPARAM_INFO
	.align		4
.L_1355:
        /*0058*/ 	.byte	0x04, 0x17
        /*005a*/ 	.short	(.L_1357 - .L_1356)
.L_1356:
        /*005c*/ 	.word	0x00000000
        /*0060*/ 	.short	0x0001
        /*0062*/ 	.short	0x0004
        /*0064*/ 	.byte	0x00, 0xf0, 0x05, 0x00


	//----- nvinfo : EIATTR_KPARAM_INFO
	.align		4
.L_1357:
        /*0068*/ 	.byte	0x04, 0x17
        /*006a*/ 	.short	(.L_1359 - .L_1358)
.L_1358:
        /*006c*/ 	.word	0x00000000
        /*0070*/ 	.short	0x0000
        /*0072*/ 	.short	0x0000
        /*0074*/ 	.byte	0x00, 0xf0, 0x11, 0x00


	//----- nvinfo : EIATTR_SPARSE_MMA_MASK
	.align		4
.L_1359:
        /*0078*/ 	.byte	0x03, 0x50
        /*007a*/ 	.short	0x0000


	//----- nvinfo : EIATTR_MAXREG_COUNT
	.align		4
        /*007c*/ 	.byte	0x03, 0x1b
        /*007e*/ 	.short	0x00ff


	//----- nvinfo : EIATTR_MERCURY_ISA_VERSION
	.align		4
        /*0080*/ 	.byte	0x03, 0x5f
        /*0082*/ 	.short	0x0101


	//----- nvinfo : EIATTR_EXIT_INSTR_OFFSETS
	.align		4
        /*0084*/ 	.byte	0x04, 0x1c
        /*0086*/ 	.short	(.L_1361 - .L_1360)


	//   ....[0]....
.L_1360:
        /*0088*/ 	.word	0x00000d40


	//   ....[1]....
        /*008c*/ 	.word	0x00000d90


	//----- nvinfo : EIATTR_MAX_THREADS
	.align		4
.L_1361:
        /*0090*/ 	.byte	0x04, 0x05
        /*0092*/ 	.short	(.L_1363 - .L_1362)
.L_1362:
        /*0094*/ 	.word	0x00000080
        /*0098*/ 	.word	0x00000001
        /*009c*/ 	.word	0x00000001


	//----- nvinfo : EIATTR_CRS_STACK_SIZE
	.align		4
.L_1363:
        /*00a0*/ 	.byte	0x04, 0x1e
        /*00a2*/ 	.short	(.L_1365 - .L_1364)
.L_1364:
        /*00a4*/ 	.word	0x00000000


	//----- nvinfo : EIATTR_CBANK_PARAM_SIZE
	.align		4
.L_1365:
        /*00a8*/ 	.byte	0x03, 0x19
        /*00aa*/ 	.short	0x001c


	//----- nvinfo : EIATTR_PARAM_CBANK
	.align		4
        /*00ac*/ 	.byte	0x04, 0x0a
        /*00ae*/ 	.short	(.L_1367 - .L_1366)
	.align		4
.L_1366:
        /*00b0*/ 	.word	index@(.nv.constant0._ZN2at6native27unrolled_elementwise_kernelIZZZNS0_33launch_log_sigmoid_forward_kernelERNS_18TensorIteratorBaseEENKUlvE_clEvENKUlvE0_clEvEUlfE_St5arrayIPcLm2EELi4E23TrivialOffsetCalculatorILi1EjESB_NS0_6memory15LoadWithoutCastENSC_16StoreWithoutCastEEEviT_T0_T2_T3_T4_T5_)
        /*00b4*/ 	.short	0x0210
        /*00b6*/ 	.short	0x001c


	//----- nvinfo : EIATTR_SW_WAR
	.align		4
.L_1367:
        /*00b8*/ 	.byte	0x04, 0x36
        /*00ba*/ 	.short	(.L_1369 - .L_1368)
.L_1368:
        /*00bc*/ 	.word	0x00000008
.L_1369:


//--------------------- .nv.info._ZN2at6native29vectorized_elementwise_kernelILi2EZZZNS0_33launch_log_sigmoid_forward_kernelERNS_18TensorIteratorBaseEENKUlvE_clEvENKUlvE0_clEvEUlfE_St5arrayIPcLm2EEEEviT0_T1_ --------------------------
	.section	.nv.info._ZN2at6native29vectorized_elementwise_kernelILi2EZZZNS0_33launch_log_sigmoid_forward_kernelERNS_18TensorIteratorBaseEENKUlvE_clEvENKUlvE0_clEvEUlfE_St5arrayIPcLm2EEEEviT0_T1_,"",@"SHT_CUDA_INFO"
	.sectionflags	@""
	.align	4


	//----- nvinfo : EIATTR_CUDA_API_VERSION
	.align		4
        /*0000*/ 	.byte	0x04, 0x37
        /*0002*/ 	.short	(.L_1371 - .L_1370)
.L_1370:
        /*0004*/ 	.word	0x00000082


	//----- nvinfo : EIATTR_KPARAM_INFO
	.align		4
.L_1371:
        /*0008*/ 	.byte	0x04, 0x17
        /*000a*/ 	.short	(.L_1373 - .L_1372)
.L_1372:
        /*000c*/ 	.word	0x00000000
        /*0010*/ 	.short	0x0002
        /*0012*/ 	.short	0x0008
        /*0014*/ 	.byte	0x00, 0xf0, 0x41, 0x00


	//----- nvinfo : EIATTR_KPARAM_INFO
	.align		4
.L_1373:
        /*0018*/ 	.byte	0x04, 0x17
        /*001a*/ 	.short	(.L_1375 - .L_1374)
.L_1374:
        /*001c*/ 	.word	0x00000000
        /*0020*/ 	.short	0x0001
        /*0022*/ 	.short	0x0004
        /*0024*/ 	.byte	0x00, 0xf0, 0x05, 0x00


	//----- nvinfo : EIATTR_KPARAM_INFO
	.align		4
.L_1375:
        /*0028*/ 	.byte	0x04, 0x17
        /*002a*/ 	.short	(.L_1377 - .L_1376)
.L_1376:
        /*002c*/ 	.word	0x00000000
        /*0030*/ 	.short	0x0000
        /*0032*/ 	.short	0x0000
        /*0034*/ 	.byte	0x00, 0xf0, 0x11, 0x00


	//----- nvinfo : EIATTR_SPARSE_MMA_MASK
	.align		4
.L_1377:
        /*0038*/ 	.byte	0x03, 0x50
        /*003a*/ 	.short	0x0000


	//----- nvinfo : EIATTR_MAXREG_COUNT
	.align		4
        /*003c*/ 	.byte	0x03, 0x1b
        /*003e*/ 	.short	0x00ff


	//----- nvinfo : EIATTR_MERCURY_ISA_VERSION
	.align		4
        /*0040*/ 	.byte	0x03, 0x5f
        /*0042*/ 	.short	0x0101


	//----- nvinfo : EIATTR_EXIT_INSTR_OFFSETS
	.align		4
        /*0044*/ 	.byte	0x04, 0x1c
        /*0046*/ 	.short	(.L_1379 - .L_1378)


	//   ....[0]....
.L_1378:
        /*0048*/ 	.word	0x00001210


	//   ....[1]....
        /*004c*/ 	.word	0x00002cd0


	//   ....[2]....
        /*0050*/ 	.word	0x00002d20


	//----- nvinfo : EIATTR_MAX_THREADS
	.align		4
.L_1379:
        /*0054*/ 	.byte	0x04, 0x05
        /*0056*/ 	.short	(.L_1381 - .L_1380)
.L_1380:
        /*0058*/ 	.word	0x00000080
        /*005c*/ 	.word	0x00000001
        /*0060*/ 	.word	0x00000001


	//----- nvinfo : EIATTR_CRS_STACK_SIZE
	.align		4
.L_1381:
        /*0064*/ 	.byte	0x04, 0x1e
        /*0066*/ 	.short	(.L_1383 - .L_1382)
.L_1382:
        /*0068*/ 	.word	0x00000000


	//----- nvinfo : EIATTR_CBANK_PARAM_SIZE
	.align		4
.L_1383:
        /*006c*/ 	.byte	0x03, 0x19
        /*006e*/ 	.short	0x0018


	//----- nvinfo : EIATTR_PARAM_CBANK
	.align		4
        /*0070*/ 	.byte	0x04, 0x0a
        /*0072*/ 	.short	(.L_1385 - .L_1384)
	.align		4
.L_1384:
        /*0074*/ 	.word	index@(.nv.constant0._ZN2at6native29vectorized_elementwise_kernelILi2EZZZNS0_33launch_log_sigmoid_forward_kernelERNS_18TensorIteratorBaseEENKUlvE_clEvENKUlvE0_clEvEUlfE_St5arrayIPcLm2EEEEviT0_T1_)
        /*0078*/ 	.short	0x0210
        /*007a*/ 	.short	0x0018


	//----- nvinfo : EIATTR_SW_WAR
	.align		4
.L_1385:
        /*007c*/ 	.byte	0x04, 0x36
        /*007e*/ 	.short	(.L_1387 - .L_1386)
.L_1386:
        /*0080*/ 	.word	0x00000008
.L_1387:


//--------------------- .nv.info._ZN2at6native29vectorized_elementwise_kernelILi4EZZZNS0_33launch_log_sigmoid_forward_kernelERNS_18TensorIteratorBaseEENKUlvE_clEvENKUlvE0_clEvEUlfE_St5arrayIPcLm2EEEEviT0_T1_ --------------------------
	.section	.nv.info._ZN2at6native29vectorized_elementwise_kernelILi4EZZZNS0_33launch_log_sigmoid_forward_kernelERNS_18TensorIteratorBaseEENKUlvE_clEvENKUlvE0_clEvEUlfE_St5arrayIPcLm2EEEEviT0_T1_,"",@"SHT_CUDA_INFO"
	.sectionflags	@""
	.align	4


	//----- nvinfo : EIATTR_CUDA_API_VERSION
	.align		4
        /*0000*/ 	.byte	0x04, 0x37
        /*0002*/ 	.short	(.L_1389 - .L_1388)
.L_1388:
        /*0004*/ 	.word	0x00000082


	//----- nvinfo : EIATTR_KPARAM_INFO
	.align		4
.L_1389:
        /*0008*/ 	.byte	0x04, 0x17
        /*000a*/ 	.short	(.L_1391 - .L_1390)
.L_1390:
        /*000c*/ 	.word	0x00000000
        /*0010*/ 	.short	0x0002
        /*0012*/ 	.short	0x0008
        /*0014*/ 	.byte	0x00, 0xf0, 0x41, 0x00


	//----- nvinfo : EIATTR_KPARAM_INFO
	.align		4
.L_1391:
        /*0018*/ 	.byte	0x04, 0x17
        /*001a*/ 	.short	(.L_1393 - .L_1392)
.L_1392:
        /*001c*/ 	.word	0x00000000
        /*0020*/ 	.short	0x0001
        /*0022*/ 	.short	0x0004
        /*0024*/ 	.byte	0x00, 0xf0, 0x05, 0x00


	//----- nvinfo : EIATTR_KPARAM_INFO
	.align		4
.L_1393:
        /*0028*/ 	.byte	0x04, 0x17
        /*002a*/ 	.short	(.L_1395 - .L_1394)
.L_1394:
        /*002c*/ 	.word	0x00000000
        /*0030*/ 	.short	0x0000
        /*0032*/ 	.short	0x0000
        /*0034*/ 	.byte	0x00, 0xf0, 0x11, 0x00


	//----- nvinfo : EIATTR_SPARSE_MMA_MASK
	.align		4
.L_1395:
        /*0038*/ 	.byte	0x03, 0x50
        /*003a*/ 	.short	0x0000


	//----- nvinfo : EIATTR_MAXREG_COUNT
	.align		4
        /*003c*/ 	.byte	0x03, 0x1b
        /*003e*/ 	.short	0x00ff


	//----- nvinfo : EIATTR_MERCURY_ISA_VERSION
	.align		4
        /*0040*/ 	.byte	0x03, 0x5f
        /*0042*/ 	.short	0x0101


	//----- nvinfo : EIATTR_EXIT_INSTR_OFFSETS
	.align		4
        /*0044*/ 	.byte	0x04, 0x1c
        /*0046*/ 	.short	(.L_1397 - .L_1396)


	//   ....[0]....
.L_1396:
        /*0048*/ 	.word	0x000011d0


	//   ....[1]....
        /*004c*/ 	.word	0x00002c90


	//   ....[2]....
        /*0050*/ 	.word	0x00002ce0


	//----- nvinfo : EIATTR_MAX_THREADS
	.align		4
.L_1397:
        /*0054*/ 	.byte	0x04, 0x05
        /*0056*/ 	.short	(.L_1399 - .L_1398)
.L_1398:
        /*0058*/ 	.word	0x00000080
        /*005c*/ 	.word	0x00000001
        /*0060*/ 	.word	0x00000001


	//----- nvinfo : EIATTR_CRS_STACK_SIZE
	.align		4
.L_1399:
        /*0064*/ 	.byte	0x04, 0x1e
        /*0066*/ 	.short	(.L_1401 - .L_1400)
.L_1400:
        /*0068*/ 	.word	0x00000000


	//----- nvinfo : EIATTR_CBANK_PARAM_SIZE
	.align		4
.L_1401:
        /*006c*/ 	.byte	0x03, 0x19
        /*006e*/ 	.short	0x0018


	//----- nvinfo : EIATTR_PARAM_CBANK
	.align		4
        /*0070*/ 	.byte	0x04, 0x0a
        /*0072*/ 	.short	(.L_1403 - .L_1402)
	.align		4
.L_1402:
        /*0074*/ 	.word	index@(.nv.constant0._ZN2at6native29vectorized_elementwise_kernelILi4EZZZNS0_33launch_log_sigmoid_forward_kernelERNS_18TensorIteratorBaseEENKUlvE_clEvENKUlvE0_clEvEUlfE_St5arrayIPcLm2EEEEviT0_T1_)
        /*0078*/ 	.short	0x0210
        /*007a*/ 	.short	0x0018


	//----- nvinfo : EIATTR_SW_WAR
	.align		4
.L_1403:
        /*007c*/ 	.byte	0x04, 0x36
        /*007e*/ 	.short	(.L_1405 - .L_1404)
.L_1404:
        /*0080*/ 	.word	0x00000008
.L_1405:


//--------------------- .nv.info._ZN2at6native29vectorized_elementwise_kernelILi8EZZZNS0_33launch_log_sigmoid_forward_kernelERNS_18TensorIteratorBaseEENKUlvE_clEvENKUlvE0_clEvEUlfE_St5arrayIPcLm2EEEEviT0_T1_ --------------------------
	.section	.nv.info._ZN2at6native29vectorized_elementwise_kernelILi8EZZZNS0_33launch_log_sigmoid_forward_kernelERNS_18TensorIteratorBaseEENKUlvE_clEvENKUlvE0_clEvEUlfE_St5arrayIPcLm2EEEEviT0_T1_,"",@"SHT_CUDA_INFO"
	.sectionflags	@""
	.align	4


	//----- nvinfo : EIATTR_CUDA_API_VERSION
	.align		4
        /*0000*/ 	.byte	0x04, 0x37
        /*0002*/ 	.short	(.L_1407 - .L_1406)
.L_1406:
        /*0004*/ 	.word	0x00000082


	//----- nvinfo : EIATTR_KPARAM_INFO
	.align		4
.L_1407:
        /*0008*/ 	.byte	0x04, 0x17
        /*000a*/ 	.short	(.L_1409 - .L_1408)
.L_1408:
        /*000c*/ 	.word	0x00000000
        /*0010*/ 	.short	0x0002
        /*0012*/ 	.short	0x0008
        /*0014*/ 	.byte	0x00, 0xf0, 0x41, 0x00


	//----- nvinfo : EIATTR_KPARAM_INFO
	.align		4
.L_1409:
        /*0018*/ 	.byte	0x04, 0x17
        /*001a*/ 	.short	(.L_1411 - .L_1410)
.L_1410:
        /*001c*/ 	.word	0x00000000
        /*0020*/ 	.short	0x0001
        /*0022*/ 	.short	0x0004
        /*0024*/ 	.byte	0x00, 0xf0, 0x05, 0x00


	//----- nvinfo : EIATTR_KPARAM_INFO
	.align		4
.L_1411:
        /*0028*/ 	.byte	0x04, 0x17
        /*002a*/ 	.short	(.L_1413 - .L_1412)
.L_1412:
        /*002c*/ 	.word	0x00000000
        /*0030*/ 	.short	0x0000
        /*0032*/ 	.short	0x0000
        /*0034*/ 	.byte	0x00, 0xf0, 0x11, 0x00


	//----- nvinfo : EIATTR_SPARSE_MMA_MASK
	.align		4
.L_1413:
        /*0038*/ 	.byte	0x03, 0x50
        /*003a*/ 	.short	0x0000


	//----- nvinfo : EIATTR_MAXREG_COUNT
	.align		4
        /*003c*/ 	.byte	0x03, 0x1b
        /*003e*/ 	.short	0x00ff


	//----- nvinfo : EIATTR_MERCURY_ISA_VERSION
	.align		4
        /*0040*/ 	.byte	0x03, 0x5f
        /*0042*/ 	.short	0x0101


	//----- nvinfo : EIATTR_EXIT_INSTR_OFFSETS
	.align		4
        /*0044*/ 	.byte	0x04, 0x1c
        /*0046*/ 	.short	(.L_1415 - .L_1414)


	//   ....[0]....
.L_1414:
        /*0048*/ 	.word	0x000011d0


	//   ....[1]....
        /*004c*/ 	.word	0x00002c90


	//   ....[2]....
        /*0050*/ 	.word	0x00002ce0


	//----- nvinfo : EIATTR_MAX_THREADS
	.align		4
.L_1415:
        /*0054*/ 	.byte	0x04, 0x05
        /*0056*/ 	.short	(.L_1417 - .L_1416)
.L_1416:
        /*0058*/ 	.word	0x00000080
        /*005c*/ 	.word	0x00000001
        /*0060*/ 	.word	0x00000001


	//----- nvinfo : EIATTR_CRS_STACK_SIZE
	.align		4
.L_1417:
        /*0064*/ 	.byte	0x04, 0x1e
        /*0066*/ 	.short	(.L_1419 - .L_1418)
.L_1418:
        /*0068*/ 	.word	0x00000000


	//----- nvinfo : EIATTR_CBANK_PARAM_SIZE
	.align		4
.L_1419:
        /*006c*/ 	.byte	0x03, 0x19
        /*006e*/ 	.short	0x0018


	//----- nvinfo : EIATTR_PARAM_CBANK
	.align		4
        /*0070*/ 	.byte	0x04, 0x0a
        /*0072*/ 	.short	(.L_1421 - .L_1420)
	.align		4
.L_1420:
        /*0074*/ 	.word	index@(.nv.constant0._ZN2at6native29vectorized_elementwise_kernelILi8EZZZNS0_33launch_log_sigmoid_forward_kernelERNS_18TensorIteratorBaseEENKUlvE_clEvENKUlvE0_clEvEUlfE_St5arrayIPcLm2EEEEviT0_T1_)
        /*0078*/ 	.short	0x0210
        /*007a*/ 	.short	0x0018


	//----- nvinfo : EIATTR_SW_WAR
	.align		4
.L_1421:
        /*007c*/ 	.byte	0x04, 0x36
        /*007e*/ 	.short	(.L_1423 - .L_1422)
.L_1422:
        /*0080*/ 	.word	0x00000008
.L_1423:


//--------------------- .nv.info._ZN2at6native18elementwise_kernelILi128ELi4EZNS0_15gpu_kernel_implIZZZNS0_33launch_log_sigmoid_forward_kernelERNS_18TensorIteratorBaseEENKUlvE_clEvENKUlvE_clEvEUldE_EEvS4_RKT_EUliE_EEviT1_ --------------------------
	.section	.nv.info._ZN2at6native18elementwise_kernelILi128ELi4EZNS0_15gpu_kernel_implIZZZNS0_33launch_log_sigmoid_forward_kernelERNS_18TensorIteratorBaseEENKUlvE_clEvENKUlvE_clEvEUldE_EEvS4_RKT_EUliE_EEviT1_,"",@"SHT_CUDA_INFO"
	.sectionflags	@""
	.align	4


	//----- nvinfo : EIATTR_CUDA_API_VERSION
	.align		4
        /*0000*/ 	.byte	0x04, 0x37
        /*0002*/ 	.short	(.L_1425 - .L_1424)
.L_1424:
        /*0004*/ 	.word	0x00000082


	//----- nvinfo : EIATTR_KPARAM_INFO
	.align		4
.L_1425:
        /*0008*/ 	.byte	0x04, 0x17
        /*000a*/ 	.short	(.L_1427 - .L_1426)
.L_1426:
        /*000c*/ 	.word	0x00000000
        /*0010*/ 	.short	0x0001
        /*0012*/ 	.short	0x0008
        /*0014*/ 	.byte	0x00, 0xf0, 0x61, 0x08


	//----- nvinfo : EIATTR_KPARAM_INFO
	.align		4
.L_1427:
        /*0018*/ 	.byte	0x04, 0x17
        /*001a*/ 	.short	(.L_1429 - .L_1428)
.L_1428:
        /*001c*/ 	.word	0x00000000
        /*0020*/ 	.short	0x0000
        /*0022*/ 	.short	0x0000
        /*0024*/ 	.byte	0x00, 0xf0, 0x11, 0x00


	//----- nvinfo : EIATTR_SPARSE_MMA_MASK
	.align		4
.L_1429:
        /*0028*/ 	.byte	0x03, 0x50
        /*002a*/ 	.short	0x0000


	//----- nvinfo : EIATTR_MAXREG_COUNT
	.align		4
        /*002c*/ 	.byte	0x03, 0x1b
        /*002e*/ 	.short	0x0080


	//----- nvinfo : EIATTR_EXTERNS
	.align		4
        /*0030*/ 	.byte	0x04, 0x0f
        /*0032*/ 	.short	(.L_1431 - .L_1430)


	//   ....[0]....
	.align		4
.L_1430:
        /*0034*/ 	.word	index@(__assertfail)


	//----- nvinfo : EIATTR_MERCURY_ISA_VERSION
	.align		4
.L_1431:
        /*0038*/ 	.byte	0x03, 0x5f
        /*003a*/ 	.short	0x0101


	//----- nvinfo : EIATTR_SYSCALL_OFFSETS
	.align		4
        /*003c*/ 	.byte	0x04, 0x46
        /*003e*/ 	.short	(.L_1433 - .L_1432)


	//   ....[0]....
.L_1432:
        /*0040*/ 	.word	0x00002240


	//   ....[1]....
        /*0044*/ 	.word	0x00004070


	//   ....[2]....
        /*0048*/ 	.word	0x00006300


	//   ....[3]....
        /*004c*/ 	.word	0x00008110


	//   ....[4]....
        /*0050*/ 	.word	0x0000a390


	//   ....[5]....
        /*0054*/ 	.word	0x0000c1a0


	//   ....[6]....
        /*0058*/ 	.word	0x0000e410


	//   ....[7]....
        /*005c*/ 	.word	0x00010220


	//----- nvinfo : EIATTR_EXIT_INSTR_OFFSETS
	.align		4
.L_1433:
        /*0060*/ 	.byte	0x04, 0x1c
        /*0062*/ 	.short	(.L_1435 - .L_1434)


	//   ....[0]....
.L_1434:
        /*0064*/ 	.word	0x0000c250


	//   ....[1]....
        /*0068*/ 	.word	0x0000f260


	//   ....[2]....
        /*006c*/ 	.word	0x0000f2a0


	//   ....[3]....
        /*0070*/ 	.word	0x0000f330


	//   ....[4]....
        /*0074*/ 	.word	0x0000f360


	//   ....[5]....
        /*0078*/ 	.word	0x0000f390


	//   ....[6]....
        /*007c*/ 	.word	0x0000f460


	//   ....[7]....
        /*0080*/ 	.word	0x0000f4e0


	//   ....[8]....
        /*0084*/ 	.word	0x0000f5c0


	//   ....[9]....
        /*0088*/ 	.word	0x0000f650


	//   ....[10]....
        /*008c*/ 	.word	0x0000f670


	//   ....[11]....
        /*0090*/ 	.word	0x0000f730


	//   ....[12]....
        /*0094*/ 	.word	0x0000f760


	//   ....[13]....
        /*0098*/ 	.word	0x0000f930


	//   ....[14]....
        /*009c*/ 	.word	0x0000fad0


	//   ....[15]....
        /*00a0*/ 	.word	0x0000fb50


	//   ....[16]....
        /*00a4*/ 	.word	0x0000fc00


	//   ....[17]....
        /*00a8*/ 	.word	0x0000fdc0


	//   ....[18]....
        /*00ac*/ 	.word	0x0000ff80


	//   ....[19]....
        /*00b0*/ 	.word	0x00010120


	//   ....[20]....
        /*00b4*/ 	.word	0x00010230


	//   ....[21]....
        /*00b8*/ 	.word	0x00010260


	//   ....[22]....
        /*00bc*/ 	.word	0x00010290


	//----- nvinfo : EIATTR_MAX_THREADS
	.align		4
.L_1435:
        /*00c0*/ 	.byte	0x04, 0x05
        /*00c2*/ 	.short	(.L_1437 - .L_1436)
.L_1436:
        /*00c4*/ 	.word	0x00000080
        /*00c8*/ 	.word	0x00000001
        /*00cc*/ 	.word	0x00000001


	//----- nvinfo : EIATTR_CRS_STACK_SIZE
	.align		4
.L_1437:
        /*00d0*/ 	.byte	0x04, 0x1e
        /*00d2*/ 	.short	(.L_1439 - .L_1438)
.L_1438:
        /*00d4*/ 	.word	0x00000000


	//----- nvinfo : EIATTR_CBANK_PARAM_SIZE
	.align		4
.L_1439:
        /*00d8*/ 	.byte	0x03, 0x19
        /*00da*/ 	.short	0x0220


	//----- nvinfo : EIATTR_PARAM_CBANK
	.align		4
        /*00dc*/ 	.byte	0x04, 0x0a
        /*00de*/ 	.short	(.L_1441 - .L_1440)
	.align		4
.L_1440:
        /*00e0*/ 	.word	index@(.nv.constant0._ZN2at6native18elementwise_kernelILi128ELi4EZNS0_15gpu_kernel_implIZZZNS0_33launch_log_sigmoid_forward_kernelERNS_18TensorIteratorBaseEENKUlvE_clEvENKUlvE_clEvEUldE_EEvS4_RKT_EUliE_EEviT1_)
        /*00e4*/ 	.short	0x0210
        /*00e6*/ 	.short	0x0220


	//----- nvinfo : EIATTR_SW_WAR
	.align		4
.L_1441:
        /*00e8*/ 	.byte	0x04, 0x36
        /*00ea*/ 	.short	(.L_1443 - .L_1442)
.L_1442:
        /*00ec*/ 	.word	0x00000008
.L_1443:


//--------------------- .nv.info._ZN2at6native27unrolled_elementwise_kernelIZZZNS0_33launch_log_sigmoid_forward_kernelERNS_18TensorIteratorBaseEENKUlvE_clEvENKUlvE_clEvEUldE_St5arrayIPcLm2EELi4E23TrivialOffsetCalculatorILi1EjESB_NS0_6memory12LoadWithCastILi1EEENSC_13StoreWithCastILi1EEEEEviT_T0_T2_T3_T4_T5_ --------------------------
	.section	.nv.info._ZN2at6native27unrolled_elementwise_kernelIZZZNS0_33launch_log_sigmoid_forward_kernelERNS_18TensorIteratorBaseEENKUlvE_clEvENKUlvE_clEvEUldE_St5arrayIPcLm2EELi4E23TrivialOffsetCalculatorILi1EjESB_NS0_6memory12LoadWithCastILi1EEENSC_13StoreWithCastILi1EEEEEviT_T0_T2_T3_T4_T5_,"",@"SHT_CUDA_INFO"
	.sectionflags	@""
	.align	4


	//----- nvinfo : EIATTR_CUDA_API_VERSION
	.align		4
        /*0000*/ 	.byte	0x04, 0x37
        /*0002*/ 	.short	(.L_1445 - .L_1444)
.L_1444:
        /*0004*/ 	.word	0x00000082


	//----- nvinfo : EIATTR_KPARAM_INFO
	.align		4
.L_1445:
        /*0008*/ 	.byte	0x04, 0x17
        /*000a*/ 	.short	(.L_1447 - .L_1446)
.L_1446:
        /*000c*/ 	.word	0x00000000
        /*0010*/ 	.short	0x0006
        /*0012*/ 	.short	0x0024
        /*0014*/ 	.byte	0x00, 0xf0, 0x21, 0x00


	//----- nvinfo : EIATTR_KPARAM_INFO
	.align		4
.L_1447:
        /*0018*/ 	.byte	0x04, 0x17
        /*001a*/ 	.short	(.L_1449 - .L_1448)
.L_1448:
        /*001c*/ 	.word	0x00000000
        /*0020*/ 	.short	0x0005
        /*0022*/ 	.short	0x001c
        /*0024*/ 	.byte	0x00, 0xf0, 0x21, 0x00


	//----- nvinfo : EIATTR_KPARAM_INFO
	.align		4
.L_1449:
        /*0028*/ 	.byte	0x04, 0x17
        /*002a*/ 	.short	(.L_1451 - .L_1450)
.L_1450:
        /*002c*/ 	.word	0x00000000
        /*0030*/ 	.short	0x0004
        /*0032*/ 	.short	0x0019
        /*0034*/ 	.byte	0x00, 0xf0, 0x05, 0x00


	//----- nvinfo : EIATTR_KPARAM_INFO
	.align		4
.L_1451:
        /*0038*/ 	.byte	0x04, 0x17
        /*003a*/ 	.short	(.L_1453 - .L_1452)
.L_1452:
        /*003c*/ 	.word	0x00000000
        /*0040*/ 	.short	0x0003
        /*0042*/ 	.short	0x0018
        /*0044*/ 	.byte	0x00, 0xf0, 0x05, 0x00


	//----- nvinfo : EIATTR_KPARAM_INFO
	.align		4
.L_1453:
        /*0048*/ 	.byte	0x04, 0x17
        /*004a*/ 	.short	(.L_1455 - .L_1454)
.L_1454:
        /*004c*/ 	.word	0x00000000
        /*0050*/ 	.short	0x0002
        /*0052*/ 	.short	0x0008
        /*0054*/ 	.byte	0x00, 0xf0, 0x41, 0x00


	//----- nvinfo : EIATTR_KPARAM_INFO
	.align		4
.L_1455:
        /*0058*/ 	.byte	0x04, 0x17
        /*005a*/ 	.short	(.L_1457 - .L_1456)
.L_1456:
        /*005c*/ 	.word	0x00000000
        /*0060*/ 	.short	0x0001
        /*0062*/ 	.short	0x0004
        /*0064*/ 	.byte	0x00, 0xf0, 0x05, 0x00


	//----- nvinfo : EIATTR_KPARAM_INFO
	.align		4
.L_1457:
        /*0068*/ 	.byte	0x04, 0x17
        /*006a*/ 	.short	(.L_1459 - .L_1458)
.L_1458:
        /*006c*/ 	.word	0x00000000
        /*0070*/ 	.short	0x0000
        /*0072*/ 	.short	0x0000
        /*0074*/ 	.byte	0x00, 0xf0, 0x11, 0x00


	//----- nvinfo : EIATTR_SPARSE_MMA_MASK
	.align		4
.L_1459:
        /*0078*/ 	.byte	0x03, 0x50
        /*007a*/ 	.short	0x0000


	//----- nvinfo : EIATTR_MAXREG_COUNT
	.align		4
        /*007c*/ 	.byte	0x03, 0x1b
        /*007e*/ 	.short	0x00ff


	//----- nvinfo : EIATTR_EXTERNS
	.align		4
        /*0080*/ 	.byte	0x04, 0x0f
        /*0082*/ 	.short	(.L_1461 - .L_1460)


	//   ....[0]....
	.align		4
.L_1460:
        /*0084*/ 	.word	index@(__assertfail)


	//----- nvinfo : EIATTR_MERCURY_ISA_VERSION
	.align		4
.L_1461:
        /*0088*/ 	.byte	0x03, 0x5f
        /*008a*/ 	.short	0x0101


	//----- nvinfo : EIATTR_SYSCALL_OFFSETS
	.align		4
        /*008c*/ 	.byte	0x04, 0x46
        /*008e*/ 	.short	(.L_1463 - .L_1462)


	//   ....[0]....
.L_1462:
        /*0090*/ 	.word	0x00000f80


	//   ....[1]....
        /*0094*/ 	.word	0x00001f20


	//   ....[2]....
        /*0098*/ 	.word	0x00002ed0


	//   ....[3]....
        /*009c*/ 	.word	0x00003e50


	//   ....[4]....
        /*00a0*/ 	.word	0x000086c0


	//   ....[5]....
        /*00a4*/ 	.word	0x00009880


	//   ....[6]....
        /*00a8*/ 	.word	0x0000aa00


	//   ....[7]....
        /*00ac*/ 	.word	0x0000bba0


	//----- nvinfo : EIATTR_EXIT_INSTR_OFFSETS
	.align		4
.L_1463:
        /*00b0*/ 	.byte	0x04, 0x1c
        /*00b2*/ 	.short	(.L_1465 - .L_1464)


	//   ....[0]....
.L_1464:
        /*00b4*/ 	.word	0x0000aaa0


	//   ....[1]....
        /*00b8*/ 	.word	0x0000abe0


	//   ....[2]....
        /*00bc*/ 	.word	0x0000ac20


	//   ....[3]....
        /*00c0*/ 	.word	0x0000acb0


	//   ....[4]....
        /*00c4*/ 	.word	0x0000ace0


	//   ....[5]....
        /*00c8*/ 	.word	0x0000ad10


	//   ....[6]....
        /*00cc*/ 	.word	0x0000ade0


	//   ....[7]....
        /*00d0*/ 	.word	0x0000ae60


	//   ....[8]....
        /*00d4*/ 	.word	0x0000af40


	//   ....[9]....
        /*00d8*/ 	.word	0x0000afd0


	//   ....[10]....
        /*00dc*/ 	.word	0x0000aff0


	//   ....[11]....
        /*00e0*/ 	.word	0x0000b0b0


	//   ....[12]....
        /*00e4*/ 	.word	0x0000b0e0


	//   ....[13]....
        /*00e8*/ 	.word	0x0000b2b0


	//   ....[14]....
        /*00ec*/ 	.word	0x0000b450


	//   ....[15]....
        /*00f0*/ 	.word	0x0000b4d0


	//   ....[16]....
        /*00f4*/ 	.word	0x0000b580


	//   ....[17]....
        /*00f8*/ 	.word	0x0000b740


	//   ....[18]....
        /*00fc*/ 	.word	0x0000b900


	//   ....[19]....
        /*0100*/ 	.word	0x0000baa0


	//   ....[20]....
        /*0104*/ 	.word	0x0000bbb0


	//   ....[21]....
        /*0108*/ 	.word	0x0000bbe0


	//   ....[22]....
        /*010c*/ 	.word	0x0000bc10


	//----- nvinfo : EIATTR_MAX_THREADS
	.align		4
.L_1465:
        /*0110*/ 	.byte	0x04, 0x05
        /*0112*/ 	.short	(.L_1467 - .L_1466)
.L_1466:
        /*0114*/ 	.word	0x00000080
        /*0118*/ 	.word	0x00000001
        /*011c*/ 	.word	0x00000001


	//----- nvinfo : EIATTR_CRS_STACK_SIZE
	.align		4
.L_1467:
        /*0120*/ 	.byte	0x04, 0x1e
        /*0122*/ 	.short	(.L_1469 - .L_1468)
.L_1468:
        /*0124*/ 	.word	0x00000000


	//----- nvinfo : EIATTR_CBANK_PARAM_SIZE
	.align		4
.L_1469:
        /*0128*/ 	.byte	0x03, 0x19
        /*012a*/ 	.short	0x002c


	//----- nvinfo : EIATTR_PARAM_CBANK
	.align		4
        /*012c*/ 	.byte	0x04, 0x0a
        /*012e*/ 	.short	(.L_1471 - .L_1470)
	.align		4
.L_1470:
        /*0130*/ 	.word	index@(.nv.constant0._ZN2at6native27unrolled_elementwise_kernelIZZZNS0_33launch_log_sigmoid_forward_kernelERNS_18TensorIteratorBaseEENKUlvE_clEvENKUlvE_clEvEUldE_St5arrayIPcLm2EELi4E23TrivialOffsetCalculatorILi1EjESB_NS0_6memory12LoadWithCastILi1EEENSC_13StoreWithCastILi1EEEEEviT_T0_T2_T3_T4_T5_)
        /*0134*/ 	.short	0x0210
        /*0136*/ 	.short	0x002c


	//----- nvinfo : EIATTR_SW_WAR
	.align		4
.L_1471:
        /*0138*/ 	.byte	0x04, 0x36
        /*013a*/ 	.short	(.L_1473 - .L_1472)
.L_1472:
        /*013c*/ 	.word	0x00000008
.L_1473:


//--------------------- .nv.info._ZN2at6native18elementwise_kernelILi128ELi2EZNS0_22gpu_kernel_impl_nocastIZZZNS0_33launch_log_sigmoid_forward_kernelERNS_18TensorIteratorBaseEENKUlvE_clEvENKUlvE_clEvEUldE_EEvS4_RKT_EUliE_EEviT1_ --------------------------
	.section	.nv.info._ZN2at6native18elementwise_kernelILi128ELi2EZNS0_22gpu_kernel_impl_nocastIZZZNS0_33launch_log_sigmoid_forward_kernelERNS_18TensorIteratorBaseEENKUlvE_clEvENKUlvE_clEvEUldE_EEvS4_RKT_EUliE_EEviT1_,"",@"SHT_CUDA_INFO"
	.sectionflags	@""
	.align	4


	//----- nvinfo : EIATTR_CUDA_API_VERSION
	.align		4
        /*0000*/ 	.byte	0x04, 0x37
        /*0002*/ 	.short	(.L_1475 - .L_1474)
.L_1474:
        /*0004*/ 	.word	0x00000082


	//----- nvinfo : EIATTR_KPARAM_INFO
	.align		4
.L_1475:
        /*0008*/ 	.byte	0x04, 0x17
        /*000a*/ 	.short	(.L_1477 - .L_1476)
.L_1476:
        /*000c*/ 	.word	0x00000000
        /*0010*/ 	.short	0x0001
        /*0012*/ 	.short	0x0008
        /*0014*/ 	.byte	0x00, 0xf0, 0x61, 0x08


	//----- nvinfo : EIATTR_KPARAM_INFO
	.align		4
.L_1477:
        /*0018*/ 	.byte	0x04, 0x17
        /*001a*/ 	.short	(.L_1479 - .L_1478)
.L_1478:
        /*001c*/ 	.word	0x00000000
        /*0020*/ 	.short	0x0000
        /*0022*/ 	.short	0x0000
        /*0024*/ 	.byte	0x00, 0xf0, 0x11, 0x00


	//----- nvinfo : EIATTR_SPARSE_MMA_MASK
	.align		4
.L_1479:
        /*0028*/ 	.byte	0x03, 0x50
        /*002a*/ 	.short	0x0000


	//----- nvinfo : EIATTR_MAXREG_COUNT
	.align		4
        /*002c*/ 	.byte	0x03, 0x1b
        /*002e*/ 	.short	0x0080


	//----- nvinfo : EIATTR_MERCURY_ISA_VERSION
	.align		4
        /*0030*/ 	.byte	0x03, 0x5f
        /*0032*/ 	.short	0x0101


	//----- nvinfo : EIATTR_EXIT_INSTR_OFFSETS
	.align		4
        /*0034*/ 	.byte	0x04, 0x1c
        /*0036*/ 	.short	(.L_1481 - .L_1480)


	//   ....[0]....
.L_1480:
        /*0038*/ 	.word	0x00002150


	//   ....[1]....
        /*003c*/ 	.word	0x000041d0


	//----- nvinfo : EIATTR_MAX_THREADS
	.align		4
.L_1481:
        /*0040*/ 	.byte	0x04, 0x05
        /*0042*/ 	.short	(.L_1483 - .L_1482)
.L_1482:
        /*0044*/ 	.word	0x00000080
        /*0048*/ 	.word	0x00000001
        /*004c*/ 	.word	0x00000001


	//----- nvinfo : EIATTR_CRS_STACK_SIZE
	.align		4
.L_1483:
        /*0050*/ 	.byte	0x04, 0x1e
        /*0052*/ 	.short	(.L_1485 - .L_1484)
.L_1484:
        /*0054*/ 	.word	0x00000000


	//----- nvinfo : EIATTR_CBANK_PARAM_SIZE
	.align		4
.L_1485:
        /*0058*/ 	.byte	0x03, 0x19
        /*005a*/ 	.short	0x0220


	//----- nvinfo : EIATTR_PARAM_CBANK
	.align		4
        /*005c*/ 	.byte	0x04, 0x0a
        /*005e*/ 	.short	(.L_1487 - .L_1486)
	.align		4
.L_1486:
        /*0060*/ 	.word	index@(.nv.constant0._ZN2at6native18elementwise_kernelILi128ELi2EZNS0_22gpu_kernel_impl_nocastIZZZNS0_33launch_log_sigmoid_forward_kernelERNS_18TensorIteratorBaseEENKUlvE_clEvENKUlvE_clEvEUldE_EEvS4_RKT_EUliE_EEviT1_)
        /*0064*/ 	.short	0x0210
        /*0066*/ 	.short	0x0220


	//----- nvinfo : EIATTR_SW_WAR
	.align		4
.L_1487:
        /*0068*/ 	.byte	0x04, 0x36
        /*006a*/ 	.short	(.L_1489 - .L_1488)
.L_1488:
        /*006c*/ 	.word	0x00000008
.L_1489:


//--------------------- .nv.info._ZN2at6native27unrolled_elementwise_kernelIZZZNS0_33launch_log_sigmoid_forward_kernelERNS_18TensorIteratorBaseEENKUlvE_clEvENKUlvE_clEvEUldE_St5arrayIPcLm2EELi4E23TrivialOffsetCalculatorILi1EjESB_NS0_6memory15LoadWithoutCastENSC_16StoreWithoutCastEEEviT_T0_T2_T3_T4_T5_ --------------------------
	.section	.nv.info._ZN2at6native27unrolled_elementwise_kernelIZZZNS0_33launch_log_sigmoid_forward_kernelERNS_18TensorIteratorBaseEENKUlvE_clEvENKUlvE_clEvEUldE_St5arrayIPcLm2EELi4E23TrivialOffsetCalculatorILi1EjESB_NS0_6memory15LoadWithoutCastENSC_16StoreWithoutCastEEEviT_T0_T2_T3_T4_T5_,"",@"SHT_CUDA_INFO"
	.sectionflags	@""
	.align	4


	//----- nvinfo : EIATTR_CUDA_API_VERSION
	.align		4
        /*0000*/ 	.byte	0x04, 0x37
        /*0002*/ 	.short	(.L_1491 - .L_1490)
.L_1490:
        /*0004*/ 	.word	0x00000082


	//----- nvinfo : EIATTR_KPARAM_INFO
	.align		4
.L_1491:
        /*0008*/ 	.byte	0x04, 0x17
        /*000a*/ 	.short	(.L_1493 - .L_1492)
.L_1492:
        /*000c*/ 	.word	0x00000000
        /*0010*/ 	.short	0x0006
        /*0012*/ 	.short	0x001b
        /*0014*/ 	.byte	0x00, 0xf0, 0x05, 0x00


	//----- nvinfo : EIATTR_KPARAM_INFO
	.align		4
.L_1493:
        /*0018*/ 	.byte	0x04, 0x17
        /*001a*/ 	.short	(.L_1495 - .L_1494)
.L_1494:
        /*001c*/ 	.word	0x00000000
        /*0020*/ 	.short	0x0005
        /*0022*/ 	.short	0x001a
        /*0024*/ 	.byte	0x00, 0xf0, 0x05, 0x00


	//----- nvinfo : EIATTR_KPARAM_INFO
	.align		4
.L_1495:
        /*0028*/ 	.byte	0x04, 0x17
        /*002a*/ 	.short	(.L_1497 - .L_1496)
.L_1496:
        /*002c*/ 	.word	0x00000000
        /*0030*/ 	.short	0x0004
        /*0032*/ 	.short	0x0019
        /*0034*/ 	.byte	0x00, 0xf0, 0x05, 0x00


	//----- nvinfo : EIATTR_KPARAM_INFO
	.align		4
.L_1497:
        /*0038*/ 	.byte	0x04, 0x17
        /*003a*/ 	.short	(.L_1499 - .L_1498)
.L_1498:
        /*003c*/ 	.word	0x00000000
        /*0040*/ 	.short	0x0003
        /*0042*/ 	.short	0x0018
        /*0044*/ 	.byte	0x00, 0xf0, 0x05, 0x00


	//----- nvinfo : EIATTR_KPARAM_INFO
	.align		4
.L_1499:
        /*0048*/ 	.byte	0x04, 0x17
        /*004a*/ 	.short	(.L_1501 - .L_1500)
.L_1500:
        /*004c*/ 	.word	0x00000000
        /*0050*/ 	.short	0x0002
        /*0052*/ 	.short	0x0008
        /*0054*/ 	.byte	0x00, 0xf0, 0x41, 0x00


	//----- nvinfo : EIATTR_KPARAM_INFO
	.align		4
.L_1501:
        /*0058*/ 	.byte	0x04, 0x17
        /*005a*/ 	.short	(.L_1503 - .L_1502)
.L_1502:
        /*005c*/ 	.word	0x00000000
        /*0060*/ 	.short	0x0001
        /*0062*/ 	.short	0x0004
        /*0064*/ 	.byte	0x00, 0xf0, 0x05, 0x00


	//----- nvinfo : EIATTR_KPARAM_INFO
	.align		4
.L_1503:
        /*0068*/ 	.byte	0x04, 0x17
        /*006a*/ 	.short	(.L_1505 - .L_1504)
.L_1504:
        /*006c*/ 	.word	0x00000000
        /*0070*/ 	.short	0x0000
        /*0072*/ 	.short	0x0000
        /*0074*/ 	.byte	0x00, 0xf0, 0x11, 0x00


	//----- nvinfo : EIATTR_SPARSE_MMA_MASK
	.align		4
.L_1505:
        /*0078*/ 	.byte	0x03, 0x50
        /*007a*/ 	.short	0x0000


	//----- nvinfo : EIATTR_MAXREG_COUNT
	.align		4
        /*007c*/ 	.byte	0x03, 0x1b
        /*007e*/ 	.short	0x00ff


	//----- nvinfo : EIATTR_MERCURY_ISA_VERSION
	.align		4
        /*0080*/ 	.byte	0x03, 0x5f
        /*0082*/ 	.short	0x0101


	//----- nvinfo : EIATTR_EXIT_INSTR_OFFSETS
	.align		4
        /*0084*/ 	.byte	0x04, 0x1c
        /*0086*/ 	.short	(.L_1507 - .L_1506)


	//   ....[0]....
.L_1506:
        /*0088*/ 	.word	0x00003930


	//   ....[1]....
        /*008c*/ 	.word	0x00003980


	//----- nvinfo : EIATTR_MAX_THREADS
	.align		4
.L_1507:
        /*0090*/ 	.byte	0x04, 0x05
        /*0092*/ 	.short	(.L_1509 - .L_1508)
.L_1508:
        /*0094*/ 	.word	0x00000080
        /*0098*/ 	.word	0x00000001
        /*009c*/ 	.word	0x00000001


	//----- nvinfo : EIATTR_CRS_STACK_SIZE
	.align		4
.L_1509:
        /*00a0*/ 	.byte	0x04, 0x1e
        /*00a2*/ 	.short	(.L_1511 - .L_1510)
.L_1510:
        /*00a4*/ 	.word	0x00000000


	//----- nvinfo : EIATTR_CBANK_PARAM_SIZE
	.align		4
.L_1511:
        /*00a8*/ 	.byte	0x03, 0x19
        /*00aa*/ 	.short	0x001c


	//----- nvinfo : EIATTR_PARAM_CBANK
	.align		4
        /*00ac*/ 	.byte	0x04, 0x0a
        /*00ae*/ 	.short	(.L_1513 - .L_1512)
	.align		4
.L_1512:
        /*00b0*/ 	.word	index@(.nv.constant0._ZN2at6native27unrolled_elementwise_kernelIZZZNS0_33launch_log_sigmoid_forward_kernelERNS_18TensorIteratorBaseEENKUlvE_clEvENKUlvE_clEvEUldE_St5arrayIPcLm2EELi4E23TrivialOffsetCalculatorILi1EjESB_NS0_6memory15LoadWithoutCastENSC_16StoreWithoutCastEEEviT_T0_T2_T3_T4_T5_)
        /*00b4*/ 	.short	0x0210
        /*00b6*/ 	.short	0x001c


	//----- nvinfo : EIATTR_SW_WAR
	.align		4
.L_1513:
        /*00b8*/ 	.byte	0x04, 0x36
        /*00ba*/ 	.short	(.L_1515 - .L_1514)
.L_1514:
        /*00bc*/ 	.word	0x00000008
.L_1515:


//--------------------- .nv.info._ZN2at6native29vectorized_elementwise_kernelILi2EZZZNS0_33launch_log_sigmoid_forward_kernelERNS_18TensorIteratorBaseEENKUlvE_clEvENKUlvE_clEvEUldE_St5arrayIPcLm2EEEEviT0_T1_ --------------------------
	.section	.nv.info._ZN2at6native29vectorized_elementwise_kernelILi2EZZZNS0_33launch_log_sigmoid_forward_kernelERNS_18TensorIteratorBaseEENKUlvE_clEvENKUlvE_clEvEUldE_St5arrayIPcLm2EEEEviT0_T1_,"",@"SHT_CUDA_INFO"
	.sectionflags	@""
	.align	4


	//----- nvinfo : EIATTR_CUDA_API_VERSION
	.align		4
        /*0000*/ 	.byte	0x04, 0x37
        /*0002*/ 	.short	(.L_1517 - .L_1516)
.L_1516:
        /*0004*/ 	.word	0x00000082


	//----- nvinfo : EIATTR_KPARAM_INFO
	.align		4
.L_1517:
        /*0008*/ 	.byte	0x04, 0x17
        /*000a*/ 	.short	(.L_1519 - .L_1518)
.L_1518:
        /*000c*/ 	.word	0x00000000
        /*0010*/ 	.short	0x0002
        /*0012*/ 	.short	0x0008
        /*0014*/ 	.byte	0x00, 0xf0, 0x41, 0x00


	//----- nvinfo : EIATTR_KPARAM_INFO
	.align		4
.L_1519:
        /*0018*/ 	.byte	0x04, 0x17
        /*001a*/ 	.short	(.L_1521 - .L_1520)
.L_1520:
        /*001c*/ 	.word	0x00000000
        /*0020*/ 	.short	0x0001
        /*0022*/ 	.short	0x0004
        /*0024*/ 	.byte	0x00, 0xf0, 0x05, 0x00


	//----- nvinfo : EIATTR_KPARAM_INFO
	.align		4
.L_1521:
        /*0028*/ 	.byte	0x04, 0x17
        /*002a*/ 	.short	(.L_1523 - .L_1522)
.L_1522:
        /*002c*/ 	.word	0x00000000
        /*0030*/ 	.short	0x0000
        /*0032*/ 	.short	0x0000
        /*0034*/ 	.byte	0x00, 0xf0, 0x11, 0x00


	//----- nvinfo : EIATTR_SPARSE_MMA_MASK
	.align		4
.L_1523:
        /*0038*/ 	.byte	0x03, 0x50
        /*003a*/ 	.short	0x0000


	//----- nvinfo : EIATTR_MAXREG_COUNT
	.align		4
        /*003c*/ 	.byte	0x03, 0x1b
        /*003e*/ 	.short	0x00ff


	//----- nvinfo : EIATTR_MERCURY_ISA_VERSION
	.align		4
        /*0040*/ 	.byte	0x03, 0x5f
        /*0042*/ 	.short	0x0101


	//----- nvinfo : EIATTR_EXIT_INSTR_OFFSETS
	.align		4
        /*0044*/ 	.byte	0x04, 0x1c
        /*0046*/ 	.short	(.L_1525 - .L_1524)


	//   ....[0]....
.L_1524:
        /*0048*/ 	.word	0x00006910


	//   ....[1]....
        /*004c*/ 	.word	0x0000dae0


	//   ....[2]....
        /*0050*/ 	.word	0x0000db30


	//----- nvinfo : EIATTR_MAX_THREADS
	.align		4
.L_1525:
        /*0054*/ 	.byte	0x04, 0x05
        /*0056*/ 	.short	(.L_1527 - .L_1526)
.L_1526:
        /*0058*/ 	.word	0x00000080
        /*005c*/ 	.word	0x00000001
        /*0060*/ 	.word	0x00000001


	//----- nvinfo : EIATTR_CRS_STACK_SIZE
	.align		4
.L_1527:
        /*0064*/ 	.byte	0x04, 0x1e
        /*0066*/ 	.short	(.L_1529 - .L_1528)
.L_1528:
        /*0068*/ 	.word	0x00000000


	//----- nvinfo : EIATTR_CBANK_PARAM_SIZE
	.align		4
.L_1529:
        /*006c*/ 	.byte	0x03, 0x19
        /*006e*/ 	.short	0x0018


	//----- nvinfo : EIATTR_PARAM_CBANK
	.align		4
        /*0070*/ 	.byte	0x04, 0x0a
        /*0072*/ 	.short	(.L_1531 - .L_1530)
	.align		4
.L_1530:
        /*0074*/ 	.word	index@(.nv.constant0._ZN2at6native29vectorized_elementwise_kernelILi2EZZZNS0_33launch_log_sigmoid_forward_kernelERNS_18TensorIteratorBaseEENKUlvE_clEvENKUlvE_clEvEUldE_St5arrayIPcLm2EEEEviT0_T1_)
        /*0078*/ 	.short	0x0210
        /*007a*/ 	.short	0x0018


	//----- nvinfo : EIATTR_SW_WAR
	.align		4
.L_1531:
        /*007c*/ 	.byte	0x04, 0x36
        /*007e*/ 	.short	(.L_1533 - .L_1532)
.L_1532:
        /*0080*/ 	.word	0x00000008
.L_1533:


//--------------------- .nv.info._ZN2at6native29vectorized_elementwise_kernelILi4EZZZNS0_33launch_log_sigmoid_forward_kernelERNS_18TensorIteratorBaseEENKUlvE_clEvENKUlvE_clEvEUldE_St5arrayIPcLm2EEEEviT0_T1_ --------------------------
	.section	.nv.info._ZN2at6native29vectorized_elementwise_kernelILi4EZZZNS0_33launch_log_sigmoid_forward_kernelERNS_18TensorIteratorBaseEENKUlvE_clEvENKUlvE_clEvEUldE_St5arrayIPcLm2EEEEviT0_T1_,"",@"SHT_CUDA_INFO"
	.sectionflags	@""
	.align	4


	//----- nvinfo : EIATTR_CUDA_API_VERSION
	.align		4
        /*0000*/ 	.byte	0x04, 0x37
        /*0002*/ 	.short	(.L_1535 - .L_1534)
.L_1534:
        /*0004*/ 	.word	0x00000082


	//----- nvinfo : EIATTR_KPARAM_INFO
	.align		4
.L_1535:
        /*0008*/ 	.byte	0x04, 0x17
        /*000a*/ 	.short	(.L_1537 - .L_1536)
.L_1536:
        /*000c*/ 	.word	0x00000000
        /*0010*/ 	.short	0x0002
        /*0012*/ 	.short	0x0008
        /*0014*/ 	.byte	0x00, 0xf0, 0x41, 0x00


	//----- nvinfo : EIATTR_KPARAM_INFO
	.align		4
.L_1537:
        /*0018*/ 	.byte	0x04, 0x17
        /*001a*/ 	.short	(.L_1539 - .L_1538)
.L_1538:
        /*001c*/ 	.word	0x00000000
        /*0020*/ 	.short	0x0001
        /*0022*/ 	.short	0x0004
        /*0024*/ 	.byte	0x00, 0xf0, 0x05, 0x00


	//----- nvinfo : EIATTR_KPARAM_INFO
	.align		4
.L_1539:
        /*0028*/ 	.byte	0x04, 0x17
        /*002a*/ 	.short	(.L_1541 - .L_1540)
.L_1540:
        /*002c*/ 	.word	0x00000000
        /*0030*/ 	.short	0x0000
        /*0032*/ 	.short	0x0000
        /*0034*/ 	.byte	0x00, 0xf0, 0x11, 0x00


	//----- nvinfo : EIATTR_SPARSE_MMA_MASK
	.align		4
.L_1541:
        /*0038*/ 	.byte	0x03, 0x50
        /*003a*/ 	.short	0x0000


	//----- nvinfo : EIATTR_MAXREG_COUNT
	.align		4
        /*003c*/ 	.byte	0x03, 0x1b
        /*003e*/ 	.short	0x00ff


	//----- nvinfo : EIATTR_MERCURY_ISA_VERSION
	.align		4
        /*0040*/ 	.byte	0x03, 0x5f
        /*0042*/ 	.short	0x0101


	//----- nvinfo : EIATTR_EXIT_INSTR_OFFSETS
	.align		4
        /*0044*/ 	.byte	0x04, 0x1c
        /*0046*/ 	.short	(.L_1543 - .L_1542)


	//   ....[0]....
.L_1542:
        /*0048*/ 	.word	0x00006910


	//   ....[1]....
        /*004c*/ 	.word	0x0000dae0


	//   ....[2]....
        /*0050*/ 	.word	0x0000db30


	//----- nvinfo : EIATTR_MAX_THREADS
	.align		4
.L_1543:
        /*0054*/ 	.byte	0x04, 0x05
        /*0056*/ 	.short	(.L_1545 - .L_1544)
.L_1544:
        /*0058*/ 	.word	0x00000080
        /*005c*/ 	.word	0x00000001
        /*0060*/ 	.word	0x00000001


	//----- nvinfo : EIATTR_CRS_STACK_SIZE
	.align		4
.L_1545:
        /*0064*/ 	.byte	0x04, 0x1e
        /*0066*/ 	.short	(.L_1547 - .L_1546)
.L_1546:
        /*0068*/ 	.word	0x00000000


	//----- nvinfo : EIATTR_CBANK_PARAM_SIZE
	.align		4
.L_1547:
        /*006c*/ 	.byte	0x03, 0x19
        /*006e*/ 	.short	0x0018


	//----- nvinfo : EIATTR_PARAM_CBANK
	.align		4
        /*0070*/ 	.byte	0x04, 0x0a
        /*0072*/ 	.short	(.L_1549 - .L_1548)
	.align		4
.L_1548:
        /*0074*/ 	.word	index@(.nv.constant0._ZN2at6native29vectorized_elementwise_kernelILi4EZZZNS0_33launch_log_sigmoid_forward_kernelERNS_18TensorIteratorBaseEENKUlvE_clEvENKUlvE_clEvEUldE_St5arrayIPcLm2EEEEviT0_T1_)
        /*0078*/ 	.short	0x0210
        /*007a*/ 	.short	0x0018


	//----- nvinfo : EIATTR_SW_WAR
	.align		4
.L_1549:
        /*007c*/ 	.byte	0x04, 0x36
        /*007e*/ 	.short	(.L_1551 - .L_1550)
.L_1550:
        /*0080*/ 	.word	0x00000008
.L_1551:


//--------------------- .nv.info._ZN2at6native29vectorized_elementwise_kernelILi8EZZZNS0_33launch_log_sigmoid_forward_kernelERNS_18TensorIteratorBaseEENKUlvE_clEvENKUlvE_clEvEUldE_St5arrayIPcLm2EEEEviT0_T1_ --------------------------
	.section	.nv.info._ZN2at6native29vectorized_elementwise_kernelILi8EZZZNS0_33launch_log_sigmoid_forward_kernelERNS_18TensorIteratorBaseEENKUlvE_clEvENKUlvE_clEvEUldE_St5arrayIPcLm2EEEEviT0_T1_,"",@"SHT_CUDA_INFO"
	.sectionflags	@""
	.align	4


	//----- nvinfo : EIATTR_CUDA_API_VERSION
	.align		4
        /*0000*/ 	.byte	0x04, 0x37
        /*0002*/ 	.short	(.L_1553 - .L_1552)
.L_1552:
        /*0004*/ 	.word	0x00000082


	//----- nvinfo : EIATTR_KPARAM_INFO
	.align		4
.L_1553:
        /*0008*/ 	.byte	0x04, 0x17
        /*000a*/ 	.short	(.L_1555 - .L_1554)
.L_1554:
        /*000c*/ 	.word	0x00000000
        /*0010*/ 	.short	0x0002
        /*0012*/ 	.short	0x0008
        /*0014*/ 	.byte	0x00, 0xf0, 0x41, 0x00


	//----- nvinfo : EIATTR_KPARAM_INFO
	.align		4
.L_1555:
        /*0018*/ 	.byte	0x04, 0x17
        /*001a*/ 	.short	(.L_1557 - .L_1556)
.L_1556:
        /*001c*/ 	.word	0x00000000
        /*0020*/ 	.short	0x0001
        /*0022*/ 	.short	0x0004
        /*0024*/ 	.byte	0x00, 0xf0, 0x05, 0x00


	//----- nvinfo : EIATTR_KPARAM_INFO
	.align		4
.L_1557:
        /*0028*/ 	.byte	0x04, 0x17
        /*002a*/ 	.short	(.L_1559 - .L_1558)
.L_1558:
        /*002c*/ 	.word	0x00000000
        /*0030*/ 	.short	0x0000
        /*0032*/ 	.short	0x0000
        /*0034*/ 	.byte	0x00, 0xf0, 0x11, 0x00


	//----- nvinfo : EIATTR_SPARSE_MMA_MASK
	.align		4
.L_1559:
        /*0038*/ 	.byte	0x03, 0x50
        /*003a*/ 	.short	0x0000


	//----- nvinfo : EIATTR_MAXREG_COUNT
	.align		4
        /*003c*/ 	.byte	0x03, 0x1b
        /*003e*/ 	.short	0x00ff


	//----- nvinfo : EIATTR_MERCURY_ISA_VERSION
	.align		4
        /*0040*/ 	.byte	0x03, 0x5f
        /*0042*/ 	.short	0x0101


	//----- nvinfo : EIATTR_EXIT_INSTR_OFFSETS
	.align		4
        /*0044*/ 	.byte	0x04, 0x1c
        /*0046*/ 	.short	(.L_1561 - .L_1560)


	//   ....[0]....
.L_1560:
        /*0048*/ 	.word	0x00006910


	//   ....[1]....
        /*004c*/ 	.word	0x0000dae0


	//   ....[2]....
        /*0050*/ 	.word	0x0000db30


	//----- nvinfo : EIATTR_MAX_THREADS
	.align		4
.L_1561:
        /*0054*/ 	.byte	0x04, 0x05
        /*0056*/ 	.short	(.L_1563 - .L_1562)
.L_1562:
        /*0058*/ 	.word	0x00000080
        /*005c*/ 	.word	0x00000001
        /*0060*/ 	.word	0x00000001


	//----- nvinfo : EIATTR_CRS_STACK_SIZE
	.align		4
.L_1563:
        /*0064*/ 	.byte	0x04, 0x1e
        /*0066*/ 	.short	(.L_1565 - .L_1564)
.L_1564:
        /*0068*/ 	.word	0x00000000


	//----- nvinfo : EIATTR_CBANK_PARAM_SIZE
	.align		4
.L_1565:
        /*006c*/ 	.byte	0x03, 0x19
        /*006e*/ 	.short	0x0018


	//----- nvinfo : EIATTR_PARAM_CBANK
	.align		4
        /*0070*/ 	.byte	0x04, 0x0a
        /*0072*/ 	.short	(.L_1567 - .L_1566)
	.align		4
.L_1566:
        /*0074*/ 	.word	index@(.nv.constant0._ZN2at6native29vectorized_elementwise_kernelILi8EZZZNS0_33launch_log_sigmoid_forward_kernelERNS_18TensorIteratorBaseEENKUlvE_clEvENKUlvE_clEvEUldE_St5arrayIPcLm2EEEEviT0_T1_)
        /*0078*/ 	.short	0x0210
        /*007a*/ 	.short	0x0018


	//----- nvinfo : EIATTR_SW_WAR
	.align		4
.L_1567:
        /*007c*/ 	.byte	0x04, 0x36
        /*007e*/ 	.short	(.L_1569 - .L_1568)
.L_1568:
        /*0080*/ 	.word	0x00000008
.L_1569:


//--------------------- .nv.callgraph             --------------------------
	.section	.nv.callgraph,"",@"SHT_CUDA_CALLGRAPH"
	.align	4
	.sectionentsize	8
	.align		4
        /*0000*/ 	.word	0x00000000
	.align		4
        /*0004*/ 	.word	0xffffffff
	.align		4
        /*0008*/ 	.word	index@(_ZN2at6native18elementwise_kernelILi128ELi4EZNS0_15gpu_kernel_implIZZZNS0_62_GLOBAL__N__e6aa1b1b_29_ActivationLogSigmoidKernel_cu_9d16a0dc27log_sigmoid_backward_kernelERNS_14TensorIteratorEENKUlvE_clEvENKUlvE2_clEvEUlN3c108BFloat16ES9_E_EEvRNS_18TensorIteratorBaseERKT_EUliE_EEviT1_)
	.align		4
        /*000c*/ 	.word	index@(__assertfail)
	.align		4
        /*0010*/ 	.word	index@(_ZN2at6native27unrolled_elementwise_kernelIZZZNS0_62_GLOBAL__N__e6aa1b1b_29_ActivationLogSigmoidKernel_cu_9d16a0dc27log_sigmoid_backward_kernelERNS_14TensorIteratorEENKUlvE_clEvENKUlvE2_clEvEUlN3c108BFloat16ES8_E_St5arrayIPcLm3EELi4E23TrivialOffsetCalculatorILi2EjESD_ILi1EjENS0_6memory12LoadWithCastILi2EEENSG_13StoreWithCastILi1EEEEEviT_T0_T2_T3_T4_T5_)
	.align		4
        /*0014*/ 	.word	index@(__assertfail)
	.align		4
        /*0018*/ 	.word	index@(_ZN2at6native18elementwise_kernelILi128ELi4EZNS0_15gpu_kernel_implIZZZNS0_62_GLOBAL__N__e6aa1b1b_29_ActivationLogSigmoidKernel_cu_9d16a0dc27log_sigmoid_backward_kernelERNS_14TensorIteratorEENKUlvE_clEvENKUlvE1_clEvEUlN3c104HalfES9_E_EEvRNS_18TensorIteratorBaseERKT_EUliE_EEviT1_)
	.align		4
        /*001c*/ 	.word	index@(__assertfail)
	.align		4
        /*0020*/ 	.word	index@(_ZN2at6native27unrolled_elementwise_kernelIZZZNS0_62_GLOBAL__N__e6aa1b1b_29_ActivationLogSigmoidKernel_cu_9d16a0dc27log_sigmoid_backward_kernelERNS_14TensorIteratorEENKUlvE_clEvENKUlvE1_clEvEUlN3c104HalfES8_E_St5arrayIPcLm3EELi4E23TrivialOffsetCalculatorILi2EjESD_ILi1EjENS0_6memory12LoadWithCastILi2EEENSG_13StoreWithCastILi1EEEEEviT_T0_T2_T3_T4_T5_)
	.align		4
        /*0024*/ 	.word	index@(__assertfail)
	.align		4
        /*0028*/ 	.word	index@(_ZN2at6native18elementwise_kernelILi128ELi4EZNS0_15gpu_kernel_implIZZZNS0_62_GLOBAL__N__e6aa1b1b_29_ActivationLogSigmoidKernel_cu_9d16a0dc27log_sigmoid_backward_kernelERNS_14TensorIteratorEENKUlvE_clEvENKUlvE0_clEvEUlffE_EEvRNS_18TensorIteratorBaseERKT_EUliE_EEviT1_)
	.align		4
        /*002c*/ 	.word	index@(__assertfail)
	.align		4
        /*0030*/ 	.word	index@(_ZN2at6native27unrolled_elementwise_kernelIZZZNS0_62_GLOBAL__N__e6aa1b1b_29_ActivationLogSigmoidKernel_cu_9d16a0dc27log_sigmoid_backward_kernelERNS_14TensorIteratorEENKUlvE_clEvENKUlvE0_clEvEUlffE_St5arrayIPcLm3EELi4E23TrivialOffsetCalculatorILi2EjESB_ILi1EjENS0_6memory12LoadWithCastILi2EEENSE_13StoreWithCastILi1EEEEEviT_T0_T2_T3_T4_T5_)
	.align		4
        /*0034*/ 	.word	index@(__assertfail)
	.align		4
        /*0038*/ 	.word	index@(_ZN2at6native18elementwise_kernelILi128ELi4EZNS0_15gpu_kernel_implIZZZNS0_62_GLOBAL__N__e6aa1b1b_29_ActivationLogSigmoidKernel_cu_9d16a0dc27log_sigmoid_backward_kernelERNS_14TensorIteratorEENKUlvE_clEvENKUlvE_clEvEUlddE_EEvRNS_18TensorIteratorBaseERKT_EUliE_EEviT1_)
	.align		4
        /*003c*/ 	.word	index@(__assertfail)
	.align		4
        /*0040*/ 	.word	index@(_ZN2at6native27unrolled_elementwise_kernelIZZZNS0_62_GLOBAL__N__e6aa1b1b_29_ActivationLogSigmoidKernel_cu_9d16a0dc27log_sigmoid_backward_kernelERNS_14TensorIteratorEENKUlvE_clEvENKUlvE_clEvEUlddE_St5arrayIPcLm3EELi4E23TrivialOffsetCalculatorILi2EjESB_ILi1EjENS0_6memory12LoadWithCastILi2EEENSE_13StoreWithCastILi1EEEEEviT_T0_T2_T3_T4_T5_)
	.align		4
        /*0044*/ 	.word	index@(__assertfail)
	.align		4
        /*0048*/ 	.word	index@(_ZN2at6native18elementwise_kernelILi128ELi4EZNS0_15gpu_kernel_implIZZZNS0_33launch_log_sigmoid_forward_kernelERNS_18TensorIteratorBaseEENKUlvE_clEvENKUlvE2_clEvEUlN3c108BFloat16EE_EEvS4_RKT_EUliE_EEviT1_)
	.align		4
        /*004c*/ 	.word	index@(__assertfail)
	.align		4
        /*0050*/ 	.word	index@(_ZN2at6native27unrolled_elementwise_kernelIZZZNS0_33launch_log_sigmoid_forward_kernelERNS_18TensorIteratorBaseEENKUlvE_clEvENKUlvE2_clEvEUlN3c108BFloat16EE_St5arrayIPcLm2EELi4E23TrivialOffsetCalculatorILi1EjESD_NS0_6memory12LoadWithCastILi1EEENSE_13StoreWithCastILi1EEEEEviT_T0_T2_T3_T4_T5_)
	.align		4
        /*0054*/ 	.word	index@(__assertfail)
	.align		4
        /*0058*/ 	.word	index@(_ZN2at6native18elementwise_kernelILi128ELi4EZNS0_15gpu_kernel_implIZZZNS0_33launch_log_sigmoid_forward_kernelERNS_18TensorIteratorBaseEENKUlvE_clEvENKUlvE1_clEvEUlN3c104HalfEE_EEvS4_RKT_EUliE_EEviT1_)
	.align		4
        /*005c*/ 	.word	index@(__assertfail)
	.align		4
        /*0060*/ 	.word	index@(_ZN2at6native27unrolled_elementwise_kernelIZZZNS0_33launch_log_sigmoid_forward_kernelERNS_18TensorIteratorBaseEENKUlvE_clEvENKUlvE1_clEvEUlN3c104HalfEE_St5arrayIPcLm2EELi4E23TrivialOffsetCalculatorILi1EjESD_NS0_6memory12LoadWithCastILi1EEENSE_13StoreWithCastILi1EEEEEviT_T0_T2_T3_T4_T5_)
	.align		4
        /*0064*/ 	.word	index@(__assertfail)
	.align		4
        /*0068*/ 	.word	index@(_ZN2at6native18elementwise_kernelILi128ELi4EZNS0_15gpu_kernel_implIZZZNS0_33launch_log_sigmoid_forward_kernelERNS_18TensorIteratorBaseEENKUlvE_clEvENKUlvE0_clEvEUlfE_EEvS4_RKT_EUliE_EEviT1_)
	.align		4
        /*006c*/ 	.word	index@(__assertfail)
	.align		4
        /*0070*/ 	.word	index@(_ZN2at6native27unrolled_elementwise_kernelIZZZNS0_33launch_log_sigmoid_forward_kernelERNS_18TensorIteratorBaseEENKUlvE_clEvENKUlvE0_clEvEUlfE_St5arrayIPcLm2EELi4E23TrivialOffsetCalculatorILi1EjESB_NS0_6memory12LoadWithCastILi1EEENSC_13StoreWithCastILi1EEEEEviT_T0_T2_T3_T4_T5_)
	.align		4
        /*0074*/ 	.word	index@(__assertfail)
	.align		4
        /*0078*/ 	.word	index@(_ZN2at6native18elementwise_kernelILi128ELi4EZNS0_15gpu_kernel_implIZZZNS0_33launch_log_sigmoid_forward_kernelERNS_18TensorIteratorBaseEENKUlvE_clEvENKUlvE_clEvEUldE_EEvS4_RKT_EUliE_EEviT1_)
	.align		4
        /*007c*/ 	.word	index@(__assertfail)
	.align		4
        /*0080*/ 	.word	index@(_ZN2at6native27unrolled_elementwise_kernelIZZZNS0_33launch_log_sigmoid_forward_kernelERNS_18TensorIteratorBaseEENKUlvE_clEvENKUlvE_clEvEUldE_St5arrayIPcLm2EELi4E23TrivialOffsetCalculatorILi1EjESB_NS0_6memory12LoadWithCastILi1EEENSC_13StoreWithCastILi1EEEEEviT_T0_T2_T3_T4_T5_)
	.align		4
        /*0084*/ 	.word	index@(__assertfail)
	.align		4
        /*0088*/ 	.word	0x00000000
	.align		4
        /*008c*/ 	.word	0xfffffffe
	.align		4
        /*0090*/ 	.word	0x00000000
	.align		4
        /*0094*/ 	.word	0xfffffffd
	.align		4
        /*0098*/ 	.word	0x00000000
	.align		4
        /*009c*/ 	.word	0xfffffffc


//--------------------- .nv.constant4             --------------------------
	.section	.nv.constant4,"a",@progbits
	.align	8
	.align		8
.nv.constant4:
        /*0000*/ 	.dword	__assertfail
	.align		8
        /*0008*/ 	.dword	__unnamed_1
	.align		8
        /*0010*/ 	.dword	__unnamed_2
	.align		8
        /*0018*/ 	.dword	__unnamed_3
	.align		8
        /*0020*/ 	.dword	__unnamed_4
	.align		8
        /*0028*/ 	.dword	__unnamed_5
	.align		8
        /*0030*/ 	.dword	__unnamed_6
	.align		8
        /*0038*/ 	.dword	__unnamed_7
	.align		8
        /*0040*/ 	.dword	__unnamed_8
	.align		8
        /*0048*/ 	.dword	_ZN60_INTERNAL_e6aa1b1b_29_ActivationLogSigmoidKernel_cu_9d16a0dc4cuda3std3__462_GLOBAL__N__e6aa1b1b_29_ActivationLogSigmoidKernel_cu_9d16a0dc6ignoreE
	.align		8
        /*0050*/ 	.dword	_ZN60_INTERNAL_e6aa1b1b_29_ActivationLogSigmoidKernel_cu_9d16a0dc4cuda3std3__45__cpo5beginE
	.align		8
        /*0058*/ 	.dword	_ZN60_INTERNAL_e6aa1b1b_29_ActivationLogSigmoidKernel_cu_9d16a0dc4cuda3std3__45__cpo3endE
	.align		8
        /*0060*/ 	.dword	_ZN60_INTERNAL_e6aa1b1b_29_ActivationLogSigmoidKernel_cu_9d16a0dc4cuda3std3__45__cpo6cbeginE
	.align		8
        /*0068*/ 	.dword	_ZN60_INTERNAL_e6aa1b1b_29_ActivationLogSigmoidKernel_cu_9d16a0dc4cuda3std3__45__cpo4cendE
	.align		8
        /*0070*/ 	.dword	_ZN60_INTERNAL_e6aa1b1b_29_ActivationLogSigmoidKernel_cu_9d16a0dc4cuda3std3__45__cpo6rbeginE
	.align		8
        /*0078*/ 	.dword	_ZN60_INTERNAL_e6aa1b1b_29_ActivationLogSigmoidKernel_cu_9d16a0dc4cuda3std3__45__cpo4rendE
	.align		8
        /*0080*/ 	.dword	_ZN60_INTERNAL_e6aa1b1b_29_ActivationLogSigmoidKernel_cu_9d16a0dc4cuda3std3__45__cpo7crbeginE
	.align		8
        /*0088*/ 	.dword	_ZN60_INTERNAL_e6aa1b1b_29_ActivationLogSigmoidKernel_cu_9d16a0dc4cuda3std3__45__cpo5crendE
	.align		8
        /*0090*/ 	.dword	_ZN60_INTERNAL_e6aa1b1b_29_ActivationLogSigmoidKernel_cu_9d16a0dc4cuda3std3__419piecewise_constructE
	.align		8
        /*0098*/ 	.dword	_ZN60_INTERNAL_e6aa1b1b_29_ActivationLogSigmoidKernel_cu_9d16a0dc4cuda3std3__48in_placeE
	.align		8
        /*00a0*/ 	.dword	_ZN60_INTERNAL_e6aa1b1b_29_ActivationLogSigmoidKernel_cu_9d16a0dc4cuda3std3__420unreachable_sentinelE
	.align		8
        /*00a8*/ 	.dword	_ZN60_INTERNAL_e6aa1b1b_29_ActivationLogSigmoidKernel_cu_9d16a0dc4cuda3std6ranges3__45__cpo4swapE
	.align		8
        /*00b0*/ 	.dword	_ZN60_INTERNAL_e6aa1b1b_29_ActivationLogSigmoidKernel_cu_9d16a0dc4cuda3std6ranges3__45__cpo9iter_moveE
	.align		8
        /*00b8*/ 	.dword	_ZN60_INTERNAL_e6aa1b1b_29_ActivationLogSigmoidKernel_cu_9d16a0dc4cuda3std6ranges3__45__cpo5beginE
	.align		8
        /*00c0*/ 	.dword	_ZN60_INTERNAL_e6aa1b1b_29_ActivationLogSigmoidKernel_cu_9d16a0dc4cuda3std6ranges3__45__cpo3endE
	.align		8
        /*00c8*/ 	.dword	_ZN60_INTERNAL_e6aa1b1b_29_ActivationLogSigmoidKernel_cu_9d16a0dc4cuda3std6ranges3__45__cpo6cbeginE
	.align		8
        /*00d0*/ 	.dword	_ZN60_INTERNAL_e6aa1b1b_29_ActivationLogSigmoidKernel_cu_9d16a0dc4cuda3std6ranges3__45__cpo4cendE
	.align		8
        /*00d8*/ 	.dword	_ZN60_INTERNAL_e6aa1b1b_29_ActivationLogSigmoidKernel_cu_9d16a0dc4cuda3std6ranges3__45__cpo7advanceE
	.align		8
        /*00e0*/ 	.dword	_ZN60_INTERNAL_e6aa1b1b_29_ActivationLogSigmoidKernel_cu_9d16a0dc4cuda3std6ranges3__45__cpo9iter_swapE
	.align		8
        /*00e8*/ 	.dword	_ZN60_INTERNAL_e6aa1b1b_29_ActivationLogSigmoidKernel_cu_9d16a0dc4cuda3std6ranges3__45__cpo4nextE
	.align		8
        /*00f0*/ 	.dword	_ZN60_INTERNAL_e6aa1b1b_29_ActivationLogSigmoidKernel_cu_9d16a0dc4cuda3std6ranges3__45__cpo4prevE
	.align		8
        /*00f8*/ 	.dword	_ZN60_INTERNAL_e6aa1b1b_29_ActivationLogSigmoidKernel_cu_9d16a0dc4cuda3std6ranges3__45__cpo4dataE
	.align		8
        /*0100*/ 	.dword	_ZN60_INTERNAL_e6aa1b1b_29_ActivationLogSigmoidKernel_cu_9d16a0dc4cuda3std6ranges3__45__cpo5cdataE
	.align		8
        /*0108*/ 	.dword	_ZN60_INTERNAL_e6aa1b1b_29_ActivationLogSigmoidKernel_cu_9d16a0dc4cuda3std6ranges3__45__cpo4sizeE
	.align		8
        /*0110*/ 	.dword	_ZN60_INTERNAL_e6aa1b1b_29_ActivationLogSigmoidKernel_cu_9d16a0dc4cuda3std6ranges3__45__cpo5ssizeE
	.align		8
        /*0118*/ 	.dword	_ZN60_INTERNAL_e6aa1b1b_29_ActivationLogSigmoidKernel_cu_9d16a0dc4cuda3std6ranges3__45__cpo8distanceE
	.align		8
        /*0120*/ 	.dword	_ZN60_INTERNAL_e6aa1b1b_29_ActivationLogSigmoidKernel_cu_9d16a0dc6thrust23THRUST_300001_SM_900_NS6system6detail10sequential3seqE
	.align		8
        /*0128*/ 	.dword	$str$6
	.align		8
        /*0130*/ 	.dword	$str$7


//--------------------- .text._ZN2at6native18elementwise_kernelILi128ELi4EZNS0_15gpu_kernel_implIZZZNS0_62_GLOBAL__N__e6aa1b1b_29_ActivationLogSigmoidKernel_cu_9d16a0dc27log_sigmoid_backward_kernelERNS_14TensorIteratorEENKUlvE_clEvENKUlvE2_clEvEUlN3c108BFloat16ES9_E_EEvRNS_18TensorIteratorBaseERKT_EUliE_EEviT1_ --------------------------
	.section	.text._ZN2at6native18elementwise_kernelILi128ELi4EZNS0_15gpu_kernel_implIZZZNS0_62_GLOBAL__N__e6aa1b1b_29_ActivationLogSigmoidKernel_cu_9d16a0dc27log_sigmoid_backward_kernelERNS_14TensorIteratorEENKUlvE_clEvENKUlvE2_clEvEUlN3c108BFloat16ES9_E_EEvRNS_18TensorIteratorBaseERKT_EUliE_EEviT1_,"ax",@progbits
	.align	128
        .global         _ZN2at6native18elementwise_kernelILi128ELi4EZNS0_15gpu_kernel_implIZZZNS0_62_GLOBAL__N__e6aa1b1b_29_ActivationLogSigmoidKernel_cu_9d16a0dc27log_sigmoid_backward_kernelERNS_14TensorIteratorEENKUlvE_clEvENKUlvE2_clEvEUlN3c108BFloat16ES9_E_EEvRNS_18TensorIteratorBaseERKT_EUliE_EEviT1_
        .type           _ZN2at6native18elementwise_kernelILi128ELi4EZNS0_15gpu_kernel_implIZZZNS0_62_GLOBAL__N__e6aa1b1b_29_ActivationLogSigmoidKernel_cu_9d16a0dc27log_sigmoid_backward_kernelERNS_14TensorIteratorEENKUlvE_clEvENKUlvE2_clEvEUlN3c108BFloat16ES9_E_EEvRNS_18TensorIteratorBaseERKT_EUliE_EEviT1_,@function
        .size           _ZN2at6native18elementwise_kernelILi128ELi4EZNS0_15gpu_kernel_implIZZZNS0_62_GLOBAL__N__e6aa1b1b_29_ActivationLogSigmoidKernel_cu_9d16a0dc27log_sigmoid_backward_kernelERNS_14TensorIteratorEENKUlvE_clEvENKUlvE2_clEvEUlN3c108BFloat16ES9_E_EEvRNS_18TensorIteratorBaseERKT_EUliE_EEviT1_,(.L_x_7341 - _ZN2at6native18elementwise_kernelILi128ELi4EZNS0_15gpu_kernel_implIZZZNS0_62_GLOBAL__N__e6aa1b1b_29_ActivationLogSigmoidKernel_cu_9d16a0dc27log_sigmoid_backward_kernelERNS_14TensorIteratorEENKUlvE_clEvENKUlvE2_clEvEUlN3c108BFloat16ES9_E_EEvRNS_18TensorIteratorBaseERKT_EUliE_EEviT1_)
        .other          _ZN2at6native18elementwise_kernelILi128ELi4EZNS0_15gpu_kernel_implIZZZNS0_62_GLOBAL__N__e6aa1b1b_29_ActivationLogSigmoidKernel_cu_9d16a0dc27log_sigmoid_backward_kernelERNS_14TensorIteratorEENKUlvE_clEvENKUlvE2_clEvEUlN3c108BFloat16ES9_E_EEvRNS_18TensorIteratorBaseERKT_EUliE_EEviT1_,@"STO_CUDA_ENTRY STV_DEFAULT"
_ZN2at6native18elementwise_kernelILi128ELi4EZNS0_15gpu_kernel_implIZZZNS0_62_GLOBAL__N__e6aa1b1b_29_ActivationLogSigmoidKernel_cu_9d16a0dc27log_sigmoid_backward_kernelERNS_14TensorIteratorEENKUlvE_clEvENKUlvE2_clEvEUlN3c108BFloat16ES9_E_EEvRNS_18TensorIteratorBaseERKT_EUliE_EEviT1_:
.text._ZN2at6native18elementwise_kernelILi128ELi4EZNS0_15gpu_kernel_implIZZZNS0_62_GLOBAL__N__e6aa1b1b_29_ActivationLogSigmoidKernel_cu_9d16a0dc27log_sigmoid_backward_kernelERNS_14TensorIteratorEENKUlvE_clEvENKUlvE2_clEvEUlN3c108BFloat16ES9_E_EEvRNS_18TensorIteratorBaseERKT_EUliE_EEviT1_:
[----:B------:R-:W0:Y:S01]  /*0000*/  LDC R1, c[0x0][0x28] ;  /* 0x00000a00ff017b82 */ /* 0x000e220000000800 */
[----:B------:R-:W1:Y:S01]  /*0010*/  S2R R18, SR_CTAID.X ;  /* 0x0000000000127919 */ /* 0x000e620000002500 */
[----:B------:R-:W-:Y:S01]  /*0020*/  ULDC UR4, c[0x0][0x210] ;  /* 0x0000840000047ab9 */ /* 0x000fe20000000800 */
[----:B------:R-:W-:Y:S01]  /*0030*/  ULDC.64 UR36, c[0x0][0x208] ;  /* 0x0000820000247ab9 */ /* 0x000fe20000000a00 */
[----:B------:R-:W-:Y:S01]  /*0040*/  BSSY B6, `(.L_x_0) ;  /* 0x0000477000067945 */ /* 0x000fe20003800000 */
[----:B------:R-:W1:Y:S02]  /*0050*/  S2R R23, SR_TID.X ;  /* 0x0000000000177919 */ /* 0x000e640000002100 */
[----:B-1----:R-:W-:-:S05]  /*0060*/  IMAD R19, R18, 0x200, R23 ;  /* 0x0000020012137824 */ /* 0x002fca00078e0217 */
[----:B------:R-:W-:-:S13]  /*0070*/  ISETP.GE.AND P0, PT, R19, UR4, PT ;  /* 0x0000000413007c0c */ /* 0x000fda000bf06270 */
[----:B0-----:R-:W-:Y:S05]  /*0080*/  @P0 BRA `(.L_x_1) ;  /* 0x0000004400c80947 */ /* 0x001fea0003800000 */
[----:B------:R-:W0:Y:S01]  /*0090*/  LDC R6, c[0x0][0x218] ;  /* 0x00008600ff067b82 */ /* 0x000e220000000800 */
[----:B------:R-:W-:Y:S02]  /*00a0*/  IMAD.MOV.U32 R22, RZ, RZ, RZ ;  /* 0x000000ffff167224 */ /* 0x000fe400078e00ff */
[----:B------:R-:W-:Y:S02]  /*00b0*/  IMAD.MOV.U32 R0, RZ, RZ, RZ ;  /* 0x000000ffff007224 */ /* 0x000fe400078e00ff */
[----:B------:R-:W-:Y:S01]  /*00c0*/  IMAD.MOV.U32 R16, RZ, RZ, RZ ;  /* 0x000000ffff107224 */ /* 0x000fe200078e00ff */
[----:B0-----:R-:W-:-:S13]  /*00d0*/  ISETP.NE.AND P0, PT, R6, RZ, PT ;  /* 0x000000ff0600720c */ /* 0x001fda0003f05270 */
[----:B------:R-:W-:Y:S05]  /*00e0*/  @!P0 BRA `(.L_x_2) ;  /* 0x0000001400788947 */ /* 0x000fea0003800000 */
[----:B------:R-:W-:Y:S01]  /*00f0*/  IMAD.MOV.U32 R2, RZ, RZ, RZ ;  /* 0x000000ffff027224 */ /* 0x000fe200078e00ff */
[----:B------:R-:W-:Y:S01]  /*0100*/  ULDC.64 UR4, c[0x0][0x220] ;  /* 0x0000880000047ab9 */ /* 0x000fe20000000a00 */
[----:B------:R-:W-:Y:S01]  /*0110*/  IMAD.MOV.U32 R3, RZ, RZ, R19 ;  /* 0x000000ffff037224 */ /* 0x000fe200078e0013 */
[----:B------:R-:W-:Y:S01]  /*0120*/  ISETP.NE.AND P0, PT, R6, 0x1, PT ;  /* 0x000000010600780c */ /* 0x000fe20003f05270 */
[----:B------:R-:W-:Y:S01]  /*0130*/  ULDC UR6, c[0x0][0x350] ;  /* 0x0000d40000067ab9 */ /* 0x000fe20000000800 */
[----:B------:R-:W-:Y:S01]  /*0140*/  IMAD.HI.U32 R4, R19, UR4, R2 ;  /* 0x0000000413047c27 */ /* 0x000fe2000f8e0002 */
[----:B------:R-:W-:-:S04]  /*0150*/  ULDC UR4, c[0x0][0x21c] ;  /* 0x0000870000047ab9 */ /* 0x000fc80000000800 */
[----:B------:R-:W-:-:S05]  /*0160*/  SHF.R.U32.HI R5, RZ, UR5, R4 ;  /* 0x00000005ff057c19 */ /* 0x000fca0008011604 */
[----:B------:R-:W-:-:S04]  /*0170*/  IMAD.MOV R0, RZ, RZ, -R5 ;  /* 0x000000ffff007224 */ /* 0x000fc800078e0a05 */
[----:B------:R-:W-:Y:S01]  /*0180*/  IMAD R19, R0, UR4, R19 ;  /* 0x0000000400137c24 */ /* 0x000fe2000f8e0213 */
[----:B------:R-:W-:-:S03]  /*0190*/  ULDC.64 UR4, c[0x0][0x348] ;  /* 0x0000d20000047ab9 */ /* 0x000fc60000000a00 */
[C---:B------:R-:W-:Y:S02]  /*01a0*/  IMAD R16, R19.reuse, UR4, RZ ;  /* 0x0000000413107c24 */ /* 0x040fe4000f8e02ff */
[C---:B------:R-:W-:Y:S02]  /*01b0*/  IMAD R0, R19.reuse, UR5, RZ ;  /* 0x0000000513007c24 */ /* 0x040fe4000f8e02ff */
[----:B------:R-:W-:Y:S01]  /*01c0*/  IMAD R22, R19, UR6, RZ ;  /* 0x0000000613167c24 */ /* 0x000fe2000f8e02ff */
[----:B------:R-:W-:Y:S06]  /*01d0*/  @!P0 BRA `(.L_x_2) ;  /* 0x00000014003c8947 */ /* 0x000fec0003800000 */
[----:B------:R-:W-:Y:S01]  /*01e0*/  IMAD.MOV.U32 R4, RZ, RZ, RZ ;  /* 0x000000ffff047224 */ /* 0x000fe200078e00ff */
[----:B------:R-:W-:Y:S01]  /*01f0*/  ULDC.64 UR8, c[0x0][0x228] ;  /* 0x00008a0000087ab9 */ /* 0x000fe20000000a00 */
[----:B------:R-:W-:Y:S01]  /*0200*/  ULDC UR4, c[0x0][0x230] ;  /* 0x00008c0000047ab9 */ /* 0x000fe20000000800 */
[----:B------:R-:W-:Y:S01]  /*0210*/  ISETP.NE.AND P0, PT, R6, 0x2, PT ;  /* 0x000000020600780c */ /* 0x000fe20003f05270 */
[----:B------:R-:W-:-:S05]  /*0220*/  IMAD.HI.U32 R2, R5, UR9, R4 ;  /* 0x0000000905027c27 */ /* 0x000fca000f8e0004 */
[----:B------:R-:W-:Y:S01]  /*0230*/  SHF.R.U32.HI R3, RZ, UR4, R2 ;  /* 0x00000004ff037c19 */ /* 0x000fe20008011602 */
[----:B------:R-:W-:-:S04]  /*0240*/  ULDC UR4, c[0x0][0x354] ;  /* 0x0000d50000047ab9 */ /* 0x000fc80000000800 */
[----:B------:R-:W-:-:S04]  /*0250*/  IMAD.MOV R4, RZ, RZ, -R3 ;  /* 0x000000ffff047224 */ /* 0x000fc800078e0a03 */
[----:B------:R-:W-:Y:S01]  /*0260*/  IMAD R5, R4, UR8, R5 ;  /* 0x0000000804057c24 */ /* 0x000fe2000f8e0205 */
[----:B------:R-:W-:-:S03]  /*0270*/  ULDC.64 UR8, c[0x0][0x358] ;  /* 0x0000d60000087ab9 */ /* 0x000fc60000000a00 */
[C---:B------:R-:W-:Y:S02]  /*0280*/  IMAD R22, R5.reuse, UR9, RZ ;  /* 0x0000000905167c24 */ /* 0x040fe4000f8e02ff */
[C---:B------:R-:W-:Y:S02]  /*0290*/  IMAD R16, R5.reuse, UR4, R16 ;  /* 0x0000000405107c24 */ /* 0x040fe4000f8e0210 */
[----:B------:R-:W-:Y:S02]  /*02a0*/  IMAD R0, R5, UR8, R0 ;  /* 0x0000000805007c24 */ /* 0x000fe4000f8e0200 */
[----:B------:R-:W-:Y:S01]  /*02b0*/  IMAD R22, R19, UR6, R22 ;  /* 0x0000000613167c24 */ /* 0x000fe2000f8e0216 */
[----:B------:R-:W-:Y:S06]  /*02c0*/  @!P0 BRA `(.L_x_2) ;  /* 0x0000001400008947 */ /* 0x000fec0003800000 */
[----:B------:R-:W-:Y:S01]  /*02d0*/  IMAD.MOV.U32 R2, RZ, RZ, RZ ;  /* 0x000000ffff027224 */ /* 0x000fe200078e00ff */
[----:B------:R-:W-:Y:S01]  /*02e0*/  ULDC.64 UR4, c[0x0][0x238] ;  /* 0x00008e0000047ab9 */ /* 0x000fe20000000a00 */
        /* <DEDUP_REMOVED lines=8> */
[C---:B------:R-:W-:Y:S02]  /*0370*/  IMAD R16, R3.reuse, UR4, R16 ;  /* 0x0000000403107c24 */ /* 0x040fe4000f8e0210 */
[C---:B------:R-:W-:Y:S02]  /*0380*/  IMAD R0, R3.reuse, UR5, R0 ;  /* 0x0000000503007c24 */ /* 0x040fe4000f8e0200 */
[----:B------:R-:W-:Y:S01]  /*0390*/  IMAD R22, R3, UR6, R22 ;  /* 0x0000000603167c24 */ /* 0x000fe2000f8e0216 */
        /* <DEDUP_REMOVED lines=297> */
[----:B------:R-:W-:Y:S02]  /*1630*/  ULDC UR6, c[0x0][0x470] ;  /* 0x00011c0000067ab9 */ /* 0x000fe40000000800 */
        /* <DEDUP_REMOVED lines=8> */
[----:B------:R-:W-:-:S07]  /*16c0*/  IMAD R22, R3, UR6, R22 ;  /* 0x0000000603167c24 */ /* 0x000fce000f8e0216 */
.L_x_2:
[----:B------:R-:W0:Y:S01]  /*16d0*/  LDC.U8 R5, c[0x0][0x492] ;  /* 0x00012480ff057b82 */ /* 0x000e220000000000 */
[----:B------:R-:W-:Y:S01]  /*16e0*/  ULDC.64 UR4, c[0x0][0x478] ;  /* 0x00011e0000047ab9 */ /* 0x000fe20000000a00 */
[----:B------:R-:W-:Y:S01]  /*16f0*/  ULDC.64 UR6, c[0x0][0x480] ;  /* 0x0001200000067ab9 */ /* 0x000fe20000000a00 */
[----:B------:R-:W-:Y:S02]  /*1700*/  IADD3 R16, P1, R16, UR4, RZ ;  /* 0x0000000410107c10 */ /* 0x000fe4000ff3e0ff */
[----:B------:R-:W-:-:S03]  /*1710*/  IADD3 R2, P2, R0, UR6, RZ ;  /* 0x0000000600027c10 */ /* 0x000fc6000ff5e0ff */
[----:B------:R-:W-:Y:S02]  /*1720*/  IMAD.X R17, RZ, RZ, UR5, P1 ;  /* 0x00000005ff117e24 */ /* 0x000fe400088e06ff */
[----:B------:R-:W-:Y:S01]  /*1730*/  IMAD.X R3, RZ, RZ, UR7, P2 ;  /* 0x00000007ff037e24 */ /* 0x000fe200090e06ff */
[----:B0-----:R-:W-:-:S04]  /*1740*/  PRMT R4, R5, 0x9910, RZ ;  /* 0x0000991005047816 */ /* 0x001fc800000000ff */
[----:B------:R-:W-:-:S13]  /*1750*/  ISETP.GT.AND P0, PT, R4, 0x9, PT ;  /* 0x000000090400780c */ /* 0x000fda0003f04270 */
[----:B------:R-:W-:Y:S05]  /*1760*/  @P0 BRA `(.L_x_3) ;  /* 0x0000000400300947 */ /* 0x000fea0003800000 */
[----:B------:R-:W-:-:S13]  /*1770*/  ISETP.GT.AND P0, PT, R4, 0x4, PT ;  /* 0x000000040400780c */ /* 0x000fda0003f04270 */
[----:B------:R-:W-:Y:S05]  /*1780*/  @P0 BRA `(.L_x_4) ;  /* 0x0000000000940947 */ /* 0x000fea0003800000 */
[----:B------:R-:W-:-:S13]  /*1790*/  ISETP.GT.AND P0, PT, R4, 0x1, PT ;  /* 0x000000010400780c */ /* 0x000fda0003f04270 */
[----:B------:R-:W-:Y:S05]  /*17a0*/  @P0 BRA `(.L_x_5) ;  /* 0x0000000000380947 */ /* 0x000fea0003800000 */
[----:B------:R-:W-:-:S13]  /*17b0*/  ISETP.NE.AND P0, PT, R5, RZ, PT ;  /* 0x000000ff0500720c */ /* 0x000fda0003f05270 */
[----:B------:R-:W-:Y:S05]  /*17c0*/  @!P0 BRA `(.L_x_6) ;  /* 0x00000000001c8947 */ /* 0x000fea0003800000 */
[----:B------:R-:W-:-:S13]  /*17d0*/  ISETP.NE.AND P0, PT, R4, 0x1, PT ;  /* 0x000000010400780c */ /* 0x000fda0003f05270 */
[----:B------:R-:W-:Y:S05]  /*17e0*/  @P0 BRA `(.L_x_7) ;  /* 0x0000000c00840947 */ /* 0x000fea0003800000 */
[----:B------:R-:W2:Y:S02]  /*17f0*/  LDG.E.S8 R2, desc[UR36][R2.64] ;  /* 0x0000002402027981 */ /* 0x000ea4000c1e1300 */
[----:B--2---:R-:W0:Y:S02]  /*1800*/  I2F.S16 R0, R2 ;  /* 0x0000000200007306 */ /* 0x004e240000101400 */
[----:B0-----:R-:W-:-:S04]  /*1810*/  F2FP.BF16.F32.PACK_AB R0, RZ, R0 ;  /* 0x00000000ff00723e */ /* 0x001fc800000010ff */
[----:B------:R-:W-:Y:S01]  /*1820*/  PRMT R19, R0, 0x7610, R19 ;  /* 0x0000761000137816 */ /* 0x000fe20000000013 */
[----:B------:R-:W-:Y:S06]  /*1830*/  BRA `(.L_x_8) ;  /* 0x0000000c00dc7947 */ /* 0x000fec0003800000 */
.L_x_6:
[----:B------:R-:W2:Y:S02]  /*1840*/  LDG.E.U8 R2, desc[UR36][R2.64] ;  /* 0x0000002402027981 */ /* 0x000ea4000c1e1100 */
[----:B--2---:R-:W-:-:S04]  /*1850*/  I2FP.F32.U32 R0, R2 ;  /* 0x0000000200007245 */ /* 0x004fc80000201000 */
[----:B------:R-:W-:-:S04]  /*1860*/  F2FP.BF16.F32.PACK_AB R0, RZ, R0 ;  /* 0x00000000ff00723e */ /* 0x000fc800000010ff */
[----:B------:R-:W-:Y:S01]  /*1870*/  PRMT R19, R0, 0x7610, R19 ;  /* 0x0000761000137816 */ /* 0x000fe20000000013 */
[----:B------:R-:W-:Y:S06]  /*1880*/  BRA `(.L_x_8) ;  /* 0x0000000c00c87947 */ /* 0x000fec0003800000 */
.L_x_5:
[----:B------:R-:W-:-:S13]  /*1890*/  ISETP.NE.AND P0, PT, R4, 0x2, PT ;  /* 0x000000020400780c */ /* 0x000fda0003f05270 */
[----:B------:R-:W-:Y:S05]  /*18a0*/  @!P0 BRA `(.L_x_9) ;  /* 0x0000000000388947 */ /* 0x000fea0003800000 */
[----:B------:R-:W-:-:S13]  /*18b0*/  ISETP.NE.AND P0, PT, R4, 0x3, PT ;  /* 0x000000030400780c */ /* 0x000fda0003f05270 */
[----:B------:R-:W-:Y:S05]  /*18c0*/  @!P0 BRA `(.L_x_10) ;  /* 0x00000000001c8947 */ /* 0x000fea0003800000 */
[----:B------:R-:W-:-:S13]  /*18d0*/  ISETP.NE.AND P0, PT, R4, 0x4, PT ;  /* 0x000000040400780c */ /* 0x000fda0003f05270 */
[----:B------:R-:W-:Y:S05]  /*18e0*/  @P0 BRA `(.L_x_7) ;  /* 0x0000000c00440947 */ /* 0x000fea0003800000 */
[----:B------:R-:W2:Y:S02]  /*18f0*/  LDG.E.64 R2, desc[UR36][R2.64] ;  /* 0x0000002402027981 */ /* 0x000ea4000c1e1b00 */
[----:B--2---:R-:W0:Y:S02]  /*1900*/  I2F.S64 R0, R2 ;  /* 0x0000000200007312 */ /* 0x004e240000301400 */
[----:B0-----:R-:W-:-:S04]  /*1910*/  F2FP.BF16.F32.PACK_AB R0, RZ, R0 ;  /* 0x00000000ff00723e */ /* 0x001fc800000010ff */
[----:B------:R-:W-:Y:S01]  /*1920*/  PRMT R19, R0, 0x7610, R19 ;  /* 0x0000761000137816 */ /* 0x000fe20000000013 */
[----:B------:R-:W-:Y:S06]  /*1930*/  BRA `(.L_x_8) ;  /* 0x0000000c009c7947 */ /* 0x000fec0003800000 */
.L_x_10:
[----:B------:R-:W2:Y:S02]  /*1940*/  LDG.E R2, desc[UR36][R2.64] ;  /* 0x0000002402027981 */ /* 0x000ea4000c1e1900 */
[----:B--2---:R-:W-:-:S04]  /*1950*/  I2FP.F32.S32 R0, R2 ;  /* 0x0000000200007245 */ /* 0x004fc80000201400 */
[----:B------:R-:W-:-:S04]  /*1960*/  F2FP.BF16.F32.PACK_AB R0, RZ, R0 ;  /* 0x00000000ff00723e */ /* 0x000fc800000010ff */
[----:B------:R-:W-:Y:S01]  /*1970*/  PRMT R19, R0, 0x7610, R19 ;  /* 0x0000761000137816 */ /* 0x000fe20000000013 */
[----:B------:R-:W-:Y:S06]  /*1980*/  BRA `(.L_x_8) ;  /* 0x0000000c00887947 */ /* 0x000fec0003800000 */
.L_x_9:
[----:B------:R-:W2:Y:S02]  /*1990*/  LDG.E.U16 R2, desc[UR36][R2.64] ;  /* 0x0000002402027981 */ /* 0x000ea4000c1e1500 */
[----:B--2---:R-:W0:Y:S02]  /*19a0*/  I2F.S16 R0, R2 ;  /* 0x0000000200007306 */ /* 0x004e240000101400 */
[----:B0-----:R-:W-:-:S04]  /*19b0*/  F2FP.BF16.F32.PACK_AB R0, RZ, R0 ;  /* 0x00000000ff00723e */ /* 0x001fc800000010ff */
[----:B------:R-:W-:Y:S01]  /*19c0*/  PRMT R19, R0, 0x7610, R19 ;  /* 0x0000761000137816 */ /* 0x000fe20000000013 */
[----:B------:R-:W-:Y:S06]  /*19d0*/  BRA `(.L_x_8) ;  /* 0x0000000c00747947 */ /* 0x000fec0003800000 */
.L_x_4:
[----:B------:R-:W-:-:S13]  /*19e0*/  ISETP.GT.AND P0, PT, R4, 0x6, PT ;  /* 0x000000060400780c */ /* 0x000fda0003f04270 */
[----:B------:R-:W-:Y:S05]  /*19f0*/  @P0 BRA `(.L_x_11) ;  /* 0x0000000000300947 */ /* 0x000fea0003800000 */
[----:B------:R-:W-:-:S13]  /*1a00*/  ISETP.NE.AND P0, PT, R4, 0x5, PT ;  /* 0x000000050400780c */ /* 0x000fda0003f05270 */
[----:B------:R-:W-:Y:S05]  /*1a10*/  @!P0 BRA `(.L_x_12) ;  /* 0x0000000000148947 */ /* 0x000fea0003800000 */
[----:B------:R-:W-:-:S13]  /*1a20*/  ISETP.NE.AND P0, PT, R4, 0x6, PT ;  /* 0x000000060400780c */ /* 0x000fda0003f05270 */
[----:B------:R-:W-:Y:S05]  /*1a30*/  @P0 BRA `(.L_x_7) ;  /* 0x0000000800f00947 */ /* 0x000fea0003800000 */
[----:B------:R-:W2:Y:S02]  /*1a40*/  LDG.E R2, desc[UR36][R2.64] ;  /* 0x0000002402027981 */ /* 0x000ea4000c1e1900 */
[----:B--2---:R-:W-:Y:S01]  /*1a50*/  F2FP.BF16.F32.PACK_AB R19, RZ, R2 ;  /* 0x00000002ff13723e */ /* 0x004fe200000010ff */
[----:B------:R-:W-:Y:S06]  /*1a60*/  BRA `(.L_x_8) ;  /* 0x0000000c00507947 */ /* 0x000fec0003800000 */
.L_x_12:
[----:B------:R-:W2:Y:S02]  /*1a70*/  LDG.E.U16 R0, desc[UR36][R2.64] ;  /* 0x0000002402007981 */ /* 0x000ea4000c1e1500 */
[----:B--2---:R-:W-:-:S05]  /*1a80*/  HADD2.F32 R0, -RZ, R0.H0_H0 ;  /* 0x20000000ff007230 */ /* 0x004fca0000004100 */
[----:B------:R-:W-:-:S04]  /*1a90*/  F2FP.BF16.F32.PACK_AB R0, RZ, R0 ;  /* 0x00000000ff00723e */ /* 0x000fc800000010ff */
[----:B------:R-:W-:Y:S01]  /*1aa0*/  PRMT R19, R0, 0x7610, R19 ;  /* 0x0000761000137816 */ /* 0x000fe20000000013 */
[----:B------:R-:W-:Y:S06]  /*1ab0*/  BRA `(.L_x_8) ;  /* 0x0000000c003c7947 */ /* 0x000fec0003800000 */
.L_x_11:
[----:B------:R-:W-:-:S13]  /*1ac0*/  ISETP.NE.AND P0, PT, R4, 0x7, PT ;  /* 0x000000070400780c */ /* 0x000fda0003f05270 */
[----:B------:R-:W-:Y:S05]  /*1ad0*/  @!P0 BRA `(.L_x_13) ;  /* 0x0000000000308947 */ /* 0x000fea0003800000 */
[----:B------:R-:W-:-:S13]  /*1ae0*/  ISETP.NE.AND P0, PT, R4, 0x8, PT ;  /* 0x000000080400780c */ /* 0x000fda0003f05270 */
[----:B------:R-:W-:Y:S05]  /*1af0*/  @!P0 BRA `(.L_x_14) ;  /* 0x0000000000148947 */ /* 0x000fea0003800000 */
[----:B------:R-:W-:-:S13]  /*1b00*/  ISETP.NE.AND P0, PT, R4, 0x9, PT ;  /* 0x000000090400780c */ /* 0x000fda0003f05270 */
[----:B------:R-:W-:Y:S05]  /*1b10*/  @P0 BRA `(.L_x_7) ;  /* 0x0000000800b80947 */ /* 0x000fea0003800000 */
[----:B------:R-:W2:Y:S02]  /*1b20*/  LDG.E R2, desc[UR36][R2.64] ;  /* 0x0000002402027981 */ /* 0x000ea4000c1e1900 */
[----:B--2---:R-:W-:Y:S01]  /*1b30*/  F2FP.BF16.F32.PACK_AB R19, RZ, R2 ;  /* 0x00000002ff13723e */ /* 0x004fe200000010ff */
[----:B------:R-:W-:Y:S06]  /*1b40*/  BRA `(.L_x_8) ;  /* 0x0000000c00187947 */ /* 0x000fec0003800000 */
.L_x_14:
[----:B------:R-:W2:Y:S02]  /*1b50*/  LDG.E.U16 R2, desc[UR36][R2.64] ;  /* 0x0000002402027981 */ /* 0x000ea4000c1e1500 */
[----:B--2---:R-:W-:-:S05]  /*1b60*/  HADD2.F32 R0, -RZ, R2.H0_H0 ;  /* 0x20000002ff007230 */ /* 0x004fca0000004100 */
[----:B------:R-:W-:-:S04]  /*1b70*/  F2FP.BF16.F32.PACK_AB R0, RZ, R0 ;  /* 0x00000000ff00723e */ /* 0x000fc800000010ff */
[----:B------:R-:W-:Y:S01]  /*1b80*/  PRMT R19, R0, 0x7610, R19 ;  /* 0x0000761000137816 */ /* 0x000fe20000000013 */
[----:B------:R-:W-:Y:S06]  /*1b90*/  BRA `(.L_x_8) ;  /* 0x0000000c00047947 */ /* 0x000fec0003800000 */
.L_x_13:
[----:B------:R-:W2:Y:S01]  /*1ba0*/  LDG.E.64 R2, desc[UR36][R2.64] ;  /* 0x0000002402027981 */ /* 0x000ea2000c1e1b00 */
[----:B------:R-:W-:Y:S01]  /*1bb0*/  UMOV UR4, 0xf0000000 ;  /* 0xf000000000047882 */ /* 0x000fe20000000000 */
[----:B------:R-:W-:Y:S01]  /*1bc0*/  UMOV UR5, 0x380fffff ;  /* 0x380fffff00057882 */ /* 0x000fe20000000000 */
[----:B--2---:R-:W0:Y:S01]  /*1bd0*/  F2F.F32.F64 R0, R2 ;  /* 0x0000000200007310 */ /* 0x004e220000301000 */
[----:B------:R-:W-:-:S14]  /*1be0*/  DSETP.GEU.AND P0, PT, |R2|, UR4, PT ;  /* 0x0000000402007e2a */ /* 0x000fdc000bf0e200 */
[----:B0-----:R-:W-:-:S05]  /*1bf0*/  @!P0 FMUL R0, R0, 1.175494350822287508e-38 ;  /* 0x0080000000008820 */ /* 0x001fca0000400000 */
[----:B------:R-:W-:-:S04]  /*1c00*/  F2FP.BF16.F32.PACK_AB R0, RZ, R0 ;  /* 0x00000000ff00723e */ /* 0x000fc800000010ff */
[----:B------:R-:W-:Y:S01]  /*1c10*/  PRMT R19, R0, 0x7610, R19 ;  /* 0x0000761000137816 */ /* 0x000fe20000000013 */
[----:B------:R-:W-:Y:S06]  /*1c20*/  BRA `(.L_x_8) ;  /* 0x0000000800e07947 */ /* 0x000fec0003800000 */
.L_x_3:
[----:B------:R-:W-:-:S13]  /*1c30*/  ISETP.GT.AND P0, PT, R4, 0x18, PT ;  /* 0x000000180400780c */ /* 0x000fda0003f04270 */
[----:B------:R-:W-:Y:S05]  /*1c40*/  @P0 BRA `(.L_x_15) ;  /* 0x0000000400080947 */ /* 0x000fea0003800000 */
[----:B------:R-:W-:-:S13]  /*1c50*/  ISETP.GT.AND P0, PT, R4, 0xe, PT ;  /* 0x0000000e0400780c */ /* 0x000fda0003f04270 */
[----:B------:R-:W-:Y:S05]  /*1c60*/  @P0 BRA `(.L_x_16) ;  /* 0x00000000004c0947 */ /* 0x000fea0003800000 */
[----:B------:R-:W-:-:S13]  /*1c70*/  ISETP.NE.AND P0, PT, R4, 0xa, PT ;  /* 0x0000000a0400780c */ /* 0x000fda0003f05270 */
[----:B------:R-:W-:Y:S05]  /*1c80*/  @!P0 BRA `(.L_x_17) ;  /* 0x0000000000208947 */ /* 0x000fea0003800000 */
[----:B------:R-:W-:-:S13]  /*1c90*/  ISETP.NE.AND P0, PT, R4, 0xb, PT ;  /* 0x0000000b0400780c */ /* 0x000fda0003f05270 */
[----:B------:R-:W-:Y:S05]  /*1ca0*/  @P0 BRA `(.L_x_7) ;  /* 0x0000000800540947 */ /* 0x000fea0003800000 */
[----:B------:R-:W2:Y:S02]  /*1cb0*/  LDG.E.U8 R2, desc[UR36][R2.64] ;  /* 0x0000002402027981 */ /* 0x000ea4000c1e1100 */
[----:B--2---:R-:W-:-:S04]  /*1cc0*/  ISETP.NE.AND P0, PT, R2, RZ, PT ;  /* 0x000000ff0200720c */ /* 0x004fc80003f05270 */
[----:B------:R-:W-:-:S04]  /*1cd0*/  FSEL R0, RZ, 1, !P0 ;  /* 0x3f800000ff007808 */ /* 0x000fc80004000000 */
[----:B------:R-:W-:-:S04]  /*1ce0*/  F2FP.BF16.F32.PACK_AB R0, RZ, R0 ;  /* 0x00000000ff00723e */ /* 0x000fc800000010ff */
[----:B------:R-:W-:Y:S01]  /*1cf0*/  PRMT R19, R0, 0x7610, R19 ;  /* 0x0000761000137816 */ /* 0x000fe20000000013 */
[----:B------:R-:W-:Y:S06]  /*1d00*/  BRA `(.L_x_8) ;  /* 0x0000000800a87947 */ /* 0x000fec0003800000 */
.L_x_17:
        /* <DEDUP_REMOVED lines=9> */
.L_x_16:
[----:B------:R-:W-:-:S13]  /*1da0*/  ISETP.NE.AND P0, PT, R4, 0xf, PT ;  /* 0x0000000f0400780c */ /* 0x000fda0003f05270 */
[----:B------:R-:W-:Y:S05]  /*1db0*/  @!P0 BRA `(.L_x_18) ;  /* 0x0000000000a48947 */ /* 0x000fea0003800000 */
[----:B------:R-:W-:-:S13]  /*1dc0*/  ISETP.NE.AND P0, PT, R4, 0x17, PT ;  /* 0x000000170400780c */ /* 0x000fda0003f05270 */
[----:B------:R-:W-:Y:S05]  /*1dd0*/  @!P0 BRA `(.L_x_19) ;  /* 0x0000000000608947 */ /* 0x000fea0003800000 */
[----:B------:R-:W-:-:S13]  /*1de0*/  ISETP.NE.AND P0, PT, R4, 0x18, PT ;  /* 0x000000180400780c */ /* 0x000fda0003f05270 */
[----:B------:R-:W-:Y:S05]  /*1df0*/  @P0 BRA `(.L_x_7) ;  /* 0x0000000800000947 */ /* 0x000fea0003800000 */
[----:B------:R-:W2:Y:S01]  /*1e00*/  LDG.E.U8 R0, desc[UR36][R2.64] ;  /* 0x0000002402007981 */ /* 0x000ea2000c1e1100 */
[----:B------:R-:W-:Y:S02]  /*1e10*/  IMAD.MOV.U32 R8, RZ, RZ, -0x800000 ;  /* 0xff800000ff087424 */ /* 0x000fe400078e00ff */
[----:B--2---:R-:W-:-:S05]  /*1e20*/  IMAD.SHL.U32 R0, R0, 0x1000000, RZ ;  /* 0x0100000000007824 */ /* 0x004fca00078e00ff */
[----:B------:R-:W-:-:S04]  /*1e30*/  LOP3.LUT R4, R0, 0x7f000000, RZ, 0xc0, !PT ;  /* 0x7f00000000047812 */ /* 0x000fc800078ec0ff */
[----:B------:R-:W0:Y:S01]  /*1e40*/  FLO.U32 R5, R4 ;  /* 0x0000000400057300 */ /* 0x000e2200000e0000 */
[C---:B------:R-:W-:Y:S02]  /*1e50*/  VIADD R6, R4.reuse, 0x1000000 ;  /* 0x0100000004067836 */ /* 0x040fe40000000000 */
[----:B------:R-:W-:-:S03]  /*1e60*/  VIADD R2, R4, 0xffffffff ;  /* 0xffffffff04027836 */ /* 0x000fc60000000000 */
[----:B------:R-:W-:Y:S02]  /*1e70*/  SHF.R.S32.HI R6, RZ, 0x8, R6 ;  /* 0x00000008ff067819 */ /* 0x000fe40000011406 */
[----:B------:R-:W-:Y:S02]  /*1e80*/  SHF.R.S32.HI R2, RZ, 0x1f, R2 ;  /* 0x0000001fff027819 */ /* 0x000fe40000011402 */
[----:B0-----:R-:W-:-:S04]  /*1e90*/  IADD3 R5, -R5, 0x1f, RZ ;  /* 0x0000001f05057810 */ /* 0x001fc80007ffe1ff */
[C---:B------:R-:W-:Y:S01]  /*1ea0*/  ISETP.GT.U32.AND P0, PT, R5.reuse, 0x4, PT ;  /* 0x000000040500780c */ /* 0x040fe20003f04070 */
[----:B------:R-:W-:-:S05]  /*1eb0*/  VIADD R5, R5, 0xfffffffc ;  /* 0xfffffffc05057836 */ /* 0x000fca0000000000 */
[----:B------:R-:W-:-:S05]  /*1ec0*/  SEL R5, R5, RZ, P0 ;  /* 0x000000ff05057207 */ /* 0x000fca0000000000 */
[----:B------:R-:W-:Y:S01]  /*1ed0*/  IMAD R8, R5, R8, 0x3c000000 ;  /* 0x3c00000005087424 */ /* 0x000fe200078e0208 */
[----:B------:R-:W-:-:S04]  /*1ee0*/  SHF.L.U32 R5, R4, R5, RZ ;  /* 0x0000000504057219 */ /* 0x000fc800000006ff */
[----:B------:R-:W-:-:S04]  /*1ef0*/  LEA.HI R5, R5, R8, RZ, 0x1c ;  /* 0x0000000805057211 */ /* 0x000fc800078fe0ff */
[----:B------:R-:W-:-:S04]  /*1f00*/  LOP3.LUT R5, R5, 0x7f800000, R6, 0xf8, !PT ;  /* 0x7f80000005057812 */ /* 0x000fc800078ef806 */
[----:B------:R-:W-:-:S04]  /*1f10*/  LOP3.LUT R5, R5, R2, RZ, 0x30, !PT ;  /* 0x0000000205057212 */ /* 0x000fc800078e30ff */
[----:B------:R-:W-:-:S04]  /*1f20*/  LOP3.LUT R5, R5, 0x80000000, R0, 0xf8, !PT ;  /* 0x8000000005057812 */ /* 0x000fc800078ef800 */
[----:B------:R-:W-:-:S04]  /*1f30*/  F2FP.BF16.F32.PACK_AB R5, RZ, R5 ;  /* 0x00000005ff05723e */ /* 0x000fc800000010ff */
[----:B------:R-:W-:Y:S01]  /*1f40*/  PRMT R19, R5, 0x7610, R19 ;  /* 0x0000761005137816 */ /* 0x000fe20000000013 */
[----:B------:R-:W-:Y:S06]  /*1f50*/  BRA `(.L_x_8) ;  /* 0x0000000800147947 */ /* 0x000fec0003800000 */
.L_x_19:
[----:B------:R-:W2:Y:S02]  /*1f60*/  LDG.E.U8 R2, desc[UR36][R2.64] ;  /* 0x0000002402027981 */ /* 0x000ea4000c1e1100 */
[C---:B--2---:R-:W-:Y:S02]  /*1f70*/  IMAD.SHL.U32 R0, R2.reuse, 0x2000000, RZ ;  /* 0x0200000002007824 */ /* 0x044fe400078e00ff */
[----:B------:R-:W-:-:S03]  /*1f80*/  IMAD.SHL.U32 R5, R2, 0x1000000, RZ ;  /* 0x0100000002057824 */ /* 0x000fc600078e00ff */
[----:B------:R-:W-:-:S13]  /*1f90*/  ISETP.GE.U32.AND P0, PT, R0, 0x8000000, PT ;  /* 0x080000000000780c */ /* 0x000fda0003f06070 */
[C---:B------:R-:W-:Y:S02]  /*1fa0*/  @!P0 IMAD.SHL.U32 R0, R2.reuse, 0x100, RZ ;  /* 0x0000010002008824 */ /* 0x040fe400078e00ff */
[----:B------:R-:W-:-:S03]  /*1fb0*/  @P0 IMAD.SHL.U32 R4, R2, 0x200000, RZ ;  /* 0x0020000002040824 */ /* 0x000fc600078e00ff */
[----:B------:R-:W-:Y:S02]  /*1fc0*/  @!P0 LOP3.LUT R0, R0, 0x7f00, RZ, 0xc0, !PT ;  /* 0x00007f0000008812 */ /* 0x000fe400078ec0ff */
[----:B------:R-:W-:Y:S02]  /*1fd0*/  @P0 LOP3.LUT R4, R4, 0x70000000, RZ, 0xfc, !PT ;  /* 0x7000000004040812 */ /* 0x000fe400078efcff */
[----:B------:R-:W-:-:S03]  /*1fe0*/  @!P0 LOP3.LUT R0, R0, 0x3f000000, RZ, 0xfc, !PT ;  /* 0x3f00000000008812 */ /* 0x000fc600078efcff */
[----:B------:R-:W-:Y:S02]  /*1ff0*/  @P0 FMUL.FTZ R4, R4, 1.9259299443872358531e-34 ;  /* 0x0780000004040820 */ /* 0x000fe40000410000 */
[----:B------:R-:W-:-:S05]  /*2000*/  @!P0 FADD.FTZ R4, R0, -0.5 ;  /* 0xbf00000000048421 */ /* 0x000fca0000010000 */
[----:B------:R-:W-:-:S04]  /*2010*/  LOP3.LUT R4, R4, 0x80000000, R5, 0xf8, !PT ;  /* 0x8000000004047812 */ /* 0x000fc800078ef805 */
[----:B------:R-:W-:-:S04]  /*2020*/  F2FP.BF16.F32.PACK_AB R4, RZ, R4 ;  /* 0x00000004ff04723e */ /* 0x000fc800000010ff */
[----:B------:R-:W-:Y:S01]  /*2030*/  PRMT R19, R4, 0x7610, R19 ;  /* 0x0000761004137816 */ /* 0x000fe20000000013 */
[----:B------:R-:W-:Y:S06]  /*2040*/  BRA `(.L_x_8) ;  /* 0x0000000400d87947 */ /* 0x000fec0003800000 */
.L_x_18:
[----:B------:R0:W5:Y:S01]  /*2050*/  LDG.E.U16 R19, desc[UR36][R2.64] ;  /* 0x0000002402137981 */ /* 0x000162000c1e1500 */
[----:B------:R-:W-:Y:S05]  /*2060*/  BRA `(.L_x_8) ;  /* 0x0000000400d07947 */ /* 0x000fea0003800000 */
.L_x_15:
[----:B------:R-:W-:-:S13]  /*2070*/  ISETP.GT.AND P0, PT, R4, 0x1b, PT ;  /* 0x0000001b0400780c */ /* 0x000fda0003f04270 */
[----:B------:R-:W-:Y:S05]  /*2080*/  @P0 BRA `(.L_x_20) ;  /* 0x0000000400140947 */ /* 0x000fea0003800000 */
[----:B------:R-:W-:-:S13]  /*2090*/  ISETP.NE.AND P0, PT, R4, 0x19, PT ;  /* 0x000000190400780c */ /* 0x000fda0003f05270 */
[----:B------:R-:W-:Y:S05]  /*20a0*/  @!P0 BRA `(.L_x_21) ;  /* 0x0000000000988947 */ /* 0x000fea0003800000 */
[----:B------:R-:W-:-:S13]  /*20b0*/  ISETP.NE.AND P0, PT, R4, 0x1a, PT ;  /* 0x0000001a0400780c */ /* 0x000fda0003f05270 */
[----:B------:R-:W-:Y:S05]  /*20c0*/  @!P0 BRA `(.L_x_22) ;  /* 0x00000000001c8947 */ /* 0x000fea0003800000 */
[----:B------:R-:W-:-:S13]  /*20d0*/  ISETP.NE.AND P0, PT, R4, 0x1b, PT ;  /* 0x0000001b0400780c */ /* 0x000fda0003f05270 */
[----:B------:R-:W-:Y:S05]  /*20e0*/  @P0 BRA `(.L_x_7) ;  /* 0x0000000400440947 */ /* 0x000fea0003800000 */
[----:B------:R-:W2:Y:S02]  /*20f0*/  LDG.E.U16 R0, desc[UR36][R2.64] ;  /* 0x0000002402007981 */ /* 0x000ea4000c1e1500 */
[----:B--2---:R-:W-:-:S04]  /*2100*/  I2FP.F32.U32 R0, R0 ;  /* 0x0000000000007245 */ /* 0x004fc80000201000 */
[----:B------:R-:W-:-:S04]  /*2110*/  F2FP.BF16.F32.PACK_AB R0, RZ, R0 ;  /* 0x00000000ff00723e */ /* 0x000fc800000010ff */
[----:B------:R-:W-:Y:S01]  /*2120*/  PRMT R19, R0, 0x7610, R19 ;  /* 0x0000761000137816 */ /* 0x000fe20000000013 */
[----:B------:R-:W-:Y:S06]  /*2130*/  BRA `(.L_x_8) ;  /* 0x00000004009c7947 */ /* 0x000fec0003800000 */
.L_x_22:
[----:B------:R-:W2:Y:S01]  /*2140*/  LDG.E.U8 R2, desc[UR36][R2.64] ;  /* 0x0000002402027981 */ /* 0x000ea2000c1e1100 */
[----:B------:R-:W-:Y:S01]  /*2150*/  BSSY B0, `(.L_x_23) ;  /* 0x0000018000007945 */ /* 0x000fe20003800000 */
[----:B------:R-:W-:Y:S01]  /*2160*/  IMAD.MOV.U32 R0, RZ, RZ, RZ ;  /* 0x000000ffff007224 */ /* 0x000fe200078e00ff */
[----:B--2---:R-:W-:-:S13]  /*2170*/  ISETP.NE.AND P0, PT, R2, RZ, PT ;  /* 0x000000ff0200720c */ /* 0x004fda0003f05270 */
[----:B------:R-:W-:Y:S05]  /*2180*/  @!P0 BRA `(.L_x_24) ;  /* 0x0000000000508947 */ /* 0x000fea0003800000 */
[----:B------:R-:W-:-:S13]  /*2190*/  ISETP.NE.AND P0, PT, R2, 0x80, PT ;  /* 0x000000800200780c */ /* 0x000fda0003f05270 */
[----:B------:R-:W-:Y:S01]  /*21a0*/  @!P0 IMAD.MOV.U32 R0, RZ, RZ, 0x7f800001 ;  /* 0x7f800001ff008424 */ /* 0x000fe200078e00ff */
[----:B------:R-:W-:Y:S06]  /*21b0*/  @!P0 BRA `(.L_x_24) ;  /* 0x0000000000448947 */ /* 0x000fec0003800000 */
[C---:B------:R-:W-:Y:S01]  /*21c0*/  LOP3.LUT P0, R0, R2.reuse, 0x78, RZ, 0xc0, !PT ;  /* 0x0000007802007812 */ /* 0x040fe2000780c0ff */
[----:B------:R-:W-:Y:S01]  /*21d0*/  BSSY B1, `(.L_x_25) ;  /* 0x000000c000017945 */ /* 0x000fe20003800000 */
[----:B------:R-:W-:Y:S02]  /*21e0*/  SHF.R.U32.HI R3, RZ, 0x7, R2 ;  /* 0x00000007ff037819 */ /* 0x000fe40000011602 */
[----:B------:R-:W-:Y:S02]  /*21f0*/  LOP3.LUT R2, R2, 0x7, RZ, 0xc0, !PT ;  /* 0x0000000702027812 */ /* 0x000fe400078ec0ff */
[----:B------:R-:W-:Y:S01]  /*2200*/  SHF.R.U32.HI R0, RZ, 0x3, R0 ;  /* 0x00000003ff007819 */ /* 0x000fe20000011600 */
[----:B------:R-:W-:-:S06]  /*2210*/  IMAD.U32 R4, R3, -0x80000000, RZ ;  /* 0x8000000003047824 */ /* 0x000fcc00078e00ff */
[----:B------:R-:W-:Y:S05]  /*2220*/  @P0 BRA `(.L_x_26) ;  /* 0x0000000000180947 */ /* 0x000fea0003800000 */
[----:B------:R-:W0:Y:S02]  /*2230*/  FLO.U32 R3, R2 ;  /* 0x0000000200037300 */ /* 0x000e2400000e0000 */
[----:B0-----:R-:W-:-:S04]  /*2240*/  IADD3 R3, -R3, 0x1f, RZ ;  /* 0x0000001f03037810 */ /* 0x001fc80007ffe1ff */
[----:B------:R-:W-:Y:S01]  /*2250*/  IADD3 R0, R0, 0x1d, -R3 ;  /* 0x0000001d00007810 */ /* 0x000fe20007ffe803 */
[----:B------:R-:W-:-:S05]  /*2260*/  VIADD R5, R3, 0xffffffe4 ;  /* 0xffffffe403057836 */ /* 0x000fca0000000000 */
[----:B------:R-:W-:-:S04]  /*2270*/  SHF.L.U32 R5, R2, R5, RZ ;  /* 0x0000000502057219 */ /* 0x000fc800000006ff */
[----:B------:R-:W-:-:S07]  /*2280*/  LOP3.LUT R2, R5, 0x7, RZ, 0xc0, !PT ;  /* 0x0000000705027812 */ /* 0x000fce00078ec0ff */
.L_x_26:
[----:B------:R-:W-:Y:S05]  /*2290*/  BSYNC B1 ;  /* 0x0000000000017941 */ /* 0x000fea0003800000 */
.L_x_25:
[----:B------:R-:W-:Y:S01]  /*22a0*/  LEA R3, R0, 0x3b800000, 0x17 ;  /* 0x3b80000000037811 */ /* 0x000fe200078eb8ff */
[----:B------:R-:W-:-:S05]  /*22b0*/  IMAD.SHL.U32 R0, R2, 0x100000, RZ ;  /* 0x0010000002007824 */ /* 0x000fca00078e00ff */
[----:B------:R-:W-:-:S07]  /*22c0*/  LOP3.LUT R0, R3, R0, R4, 0xfe, !PT ;  /* 0x0000000003007212 */ /* 0x000fce00078efe04 */
.L_x_24:
[----:B------:R-:W-:Y:S05]  /*22d0*/  BSYNC B0 ;  /* 0x0000000000007941 */ /* 0x000fea0003800000 */
.L_x_23:
[----:B------:R-:W-:-:S04]  /*22e0*/  F2FP.BF16.F32.PACK_AB R0, RZ, R0 ;  /* 0x00000000ff00723e */ /* 0x000fc800000010ff */
[----:B------:R-:W-:Y:S01]  /*22f0*/  PRMT R19, R0, 0x7610, R19 ;  /* 0x0000761000137816 */ /* 0x000fe20000000013 */
[----:B------:R-:W-:Y:S06]  /*2300*/  BRA `(.L_x_8) ;  /* 0x0000000400287947 */ /* 0x000fec0003800000 */
.L_x_21:
        /* <DEDUP_REMOVED lines=21> */
.L_x_30:
[----:B------:R-:W-:Y:S05]  /*2460*/  BSYNC B1 ;  /* 0x0000000000017941 */ /* 0x000fea0003800000 */
.L_x_29:
[----:B------:R-:W-:Y:S01]  /*2470*/  LEA R3, R0, 0x37800000, 0x17 ;  /* 0x3780000000037811 */ /* 0x000fe200078eb8ff */
[----:B------:R-:W-:-:S05]  /*2480*/  IMAD.SHL.U32 R0, R2, 0x200000, RZ ;  /* 0x0020000002007824 */ /* 0x000fca00078e00ff */
[----:B------:R-:W-:-:S07]  /*2490*/  LOP3.LUT R0, R3, R0, R4, 0xfe, !PT ;  /* 0x0000000003007212 */ /* 0x000fce00078efe04 */
.L_x_28:
[----:B------:R-:W-:Y:S05]  /*24a0*/  BSYNC B0 ;  /* 0x0000000000007941 */ /* 0x000fea0003800000 */
.L_x_27:
[----:B------:R-:W-:-:S04]  /*24b0*/  F2FP.BF16.F32.PACK_AB R0, RZ, R0 ;  /* 0x00000000ff00723e */ /* 0x000fc800000010ff */
[----:B------:R-:W-:Y:S01]  /*24c0*/  PRMT R19, R0, 0x7610, R19 ;  /* 0x0000761000137816 */ /* 0x000fe20000000013 */
[----:B------:R-:W-:Y:S06]  /*24d0*/  BRA `(.L_x_8) ;  /* 0x0000000000b47947 */ /* 0x000fec0003800000 */
.L_x_20:
[----:B------:R-:W-:-:S13]  /*24e0*/  ISETP.NE.AND P0, PT, R4, 0x1c, PT ;  /* 0x0000001c0400780c */ /* 0x000fda0003f05270 */
[----:B------:R-:W-:Y:S05]  /*24f0*/  @!P0 BRA `(.L_x_31) ;  /* 0x00000000009c8947 */ /* 0x000fea0003800000 */
[----:B------:R-:W-:-:S13]  /*2500*/  ISETP.NE.AND P0, PT, R4, 0x1d, PT ;  /* 0x0000001d0400780c */ /* 0x000fda0003f05270 */
[----:B------:R-:W-:Y:S05]  /*2510*/  @!P0 BRA `(.L_x_32) ;  /* 0x0000000000808947 */ /* 0x000fea0003800000 */
[----:B------:R-:W-:-:S13]  /*2520*/  ISETP.NE.AND P0, PT, R4, 0x2c, PT ;  /* 0x0000002c0400780c */ /* 0x000fda0003f05270 */
[----:B------:R-:W-:Y:S05]  /*2530*/  @P0 BRA `(.L_x_7) ;  /* 0x0000000000300947 */ /* 0x000fea0003800000 */
[----:B------:R-:W2:Y:S01]  /*2540*/  LDG.E.U8 R2, desc[UR36][R2.64] ;  /* 0x0000002402027981 */ /* 0x000ea2000c1e1100 */
[----:B------:R-:W-:Y:S01]  /*2550*/  BSSY B0, `(.L_x_33) ;  /* 0x0000007000007945 */ /* 0x000fe20003800000 */
[----:B------:R-:W-:Y:S01]  /*2560*/  IMAD.MOV.U32 R0, RZ, RZ, 0x400000 ;  /* 0x00400000ff007424 */ /* 0x000fe200078e00ff */
[----:B--2---:R-:W-:-:S13]  /*2570*/  ISETP.NE.AND P0, PT, R2, RZ, PT ;  /* 0x000000ff0200720c */ /* 0x004fda0003f05270 */
[----:B------:R-:W-:Y:S05]  /*2580*/  @!P0 BRA `(.L_x_34) ;  /* 0x00000000000c8947 */ /* 0x000fea0003800000 */
[----:B------:R-:W-:-:S13]  /*2590*/  ISETP.NE.AND P0, PT, R2, 0xff, PT ;  /* 0x000000ff0200780c */ /* 0x000fda0003f05270 */
[----:B------:R-:W-:Y:S02]  /*25a0*/  @!P0 IMAD.MOV.U32 R0, RZ, RZ, 0x7f800001 ;  /* 0x7f800001ff008424 */ /* 0x000fe400078e00ff */
[----:B------:R-:W-:-:S07]  /*25b0*/  @P0 IMAD.SHL.U32 R0, R2, 0x800000, RZ ;  /* 0x0080000002000824 */ /* 0x000fce00078e00ff */
.L_x_34:
[----:B------:R-:W-:Y:S05]  /*25c0*/  BSYNC B0 ;  /* 0x0000000000007941 */ /* 0x000fea0003800000 */
.L_x_33:
[----:B------:R-:W-:-:S04]  /*25d0*/  F2FP.BF16.F32.PACK_AB R0, RZ, R0 ;  /* 0x00000000ff00723e */ /* 0x000fc800000010ff */
[----:B------:R-:W-:Y:S01]  /*25e0*/  PRMT R19, R0, 0x7610, R19 ;  /* 0x0000761000137816 */ /* 0x000fe20000000013 */
[----:B------:R-:W-:Y:S06]  /*25f0*/  BRA `(.L_x_8) ;  /* 0x00000000006c7947 */ /* 0x000fec0003800000 */
.L_x_7:
[----:B------:R-:W-:Y:S01]  /*2600*/  MOV R2, 0x0 ;  /* 0x0000000000027802 */ /* 0x000fe20000000f00 */
[----:B------:R-:W-:Y:S01]  /*2610*/  ULDC.64 UR4, c[0x4][0x128] ;  /* 0x01004a0000047ab9 */ /* 0x000fe20000000a00 */
[----:B------:R-:W-:Y:S01]  /*2620*/  ULDC.64 UR6, c[0x4][0x38] ;  /* 0x01000e0000067ab9 */ /* 0x000fe20000000a00 */
[----:B------:R-:W-:Y:S02]  /*2630*/  IMAD.U32 R4, RZ, RZ, UR4 ;  /* 0x00000004ff047e24 */ /* 0x000fe4000f8e00ff */
[----:B------:R-:W-:Y:S01]  /*2640*/  IMAD.U32 R5, RZ, RZ, UR5 ;  /* 0x00000005ff057e24 */ /* 0x000fe2000f8e00ff */
[----:B------:R-:W0:Y:S01]  /*2650*/  LDC.64 R2, c[0x4][R2] ;  /* 0x0100000002027b82 */ /* 0x000e220000000a00 */
[----:B------:R-:W-:Y:S01]  /*2660*/  ULDC.64 UR4, c[0x4][0x130] ;  /* 0x01004c0000047ab9 */ /* 0x000fe20000000a00 */
[----:B------:R-:W-:Y:S02]  /*2670*/  IMAD.U32 R10, RZ, RZ, UR6 ;  /* 0x00000006ff0a7e24 */ /* 0x000fe4000f8e00ff */
[----:B------:R-:W-:-:S02]  /*2680*/  IMAD.U32 R6, RZ, RZ, UR4 ;  /* 0x00000004ff067e24 */ /* 0x000fc4000f8e00ff */
[----:B------:R-:W-:Y:S02]  /*2690*/  IMAD.U32 R7, RZ, RZ, UR5 ;  /* 0x00000005ff077e24 */ /* 0x000fe4000f8e00ff */
[----:B------:R-:W-:Y:S02]  /*26a0*/  IMAD.U32 R11, RZ, RZ, UR7 ;  /* 0x00000007ff0b7e24 */ /* 0x000fe4000f8e00ff */
[----:B------:R-:W-:Y:S02]  /*26b0*/  IMAD.MOV.U32 R8, RZ, RZ, 0x4e ;  /* 0x0000004eff087424 */ /* 0x000fe400078e00ff */
[----:B------:R-:W-:Y:S02]  /*26c0*/  IMAD.MOV.U32 R12, RZ, RZ, 0x1 ;  /* 0x00000001ff0c7424 */ /* 0x000fe400078e00ff */
[----:B------:R-:W-:-:S07]  /*26d0*/  IMAD.MOV.U32 R13, RZ, RZ, RZ ;  /* 0x000000ffff0d7224 */ /* 0x000fce00078e00ff */
[----:B------:R-:W-:-:S07]  /*26e0*/  LEPC R20, `(.L_x_35) ;  /* 0x000000001014794e */ /* 0x000fce0000000000 */
[----:B0-----:R-:W-:Y:S05]  /*26f0*/  CALL.ABS.NOINC R2 ;  /* 0x0000000002007343 */ /* 0x001fea0003c00000 */
.L_x_35:
[----:B------:R-:W-:Y:S01]  /*2700*/  PRMT R19, RZ, 0x7610, R19 ;  /* 0x00007610ff137816 */ /* 0x000fe20000000013 */
[----:B------:R-:W-:Y:S06]  /*2710*/  BRA `(.L_x_8) ;  /* 0x0000000000247947 */ /* 0x000fec0003800000 */
.L_x_32:
[----:B------:R-:W2:Y:S02]  /*2720*/  LDG.E.64 R2, desc[UR36][R2.64] ;  /* 0x0000002402027981 */ /* 0x000ea4000c1e1b00 */
[----:B--2---:R-:W0:Y:S02]  /*2730*/  I2F.U64 R0, R2 ;  /* 0x0000000200007312 */ /* 0x004e240000301000 */
[----:B0-----:R-:W-:-:S04]  /*2740*/  F2FP.BF16.F32.PACK_AB R0, RZ, R0 ;  /* 0x00000000ff00723e */ /* 0x001fc800000010ff */
[----:B------:R-:W-:Y:S01]  /*2750*/  PRMT R19, R0, 0x7610, R19 ;  /* 0x0000761000137816 */ /* 0x000fe20000000013 */
[----:B------:R-:W-:Y:S06]  /*2760*/  BRA `(.L_x_8) ;  /* 0x0000000000107947 */ /* 0x000fec0003800000 */
.L_x_31:
[----:B------:R-:W2:Y:S02]  /*2770*/  LDG.E R2, desc[UR36][R2.64] ;  /* 0x0000002402027981 */ /* 0x000ea4000c1e1900 */
[----:B--2---:R-:W-:-:S04]  /*2780*/  I2FP.F32.U32 R0, R2 ;  /* 0x0000000200007245 */ /* 0x004fc80000201000 */
[----:B------:R-:W-:-:S04]  /*2790*/  F2FP.BF16.F32.PACK_AB R0, RZ, R0 ;  /* 0x00000000ff00723e */ /* 0x000fc800000010ff */
[----:B------:R-:W-:-:S07]  /*27a0*/  PRMT R19, R0, 0x7610, R19 ;  /* 0x0000761000137816 */ /* 0x000fce0000000013 */
.L_x_8:
[----:B------:R-:W1:Y:S01]  /*27b0*/  LDC.U8 R4, c[0x0][0x493] ;  /* 0x000124c0ff047b82 */ /* 0x000e620000000000 */
[----:B------:R-:W-:Y:S02]  /*27c0*/  ULDC.64 UR4, c[0x0][0x488] ;  /* 0x0001220000047ab9 */ /* 0x000fe40000000a00 */
[----:B0-----:R-:W-:-:S05]  /*27d0*/  IADD3 R2, P1, R22, UR4, RZ ;  /* 0x0000000416027c10 */ /* 0x001fca000ff3e0ff */
[----:B------:R-:W-:Y:S01]  /*27e0*/  IMAD.X R3, RZ, RZ, UR5, P1 ;  /* 0x00000005ff037e24 */ /* 0x000fe200088e06ff */
[----:B-1----:R-:W-:-:S04]  /*27f0*/  PRMT R0, R4, 0x9910, RZ ;  /* 0x0000991004007816 */ /* 0x002fc800000000ff */
        /* <DEDUP_REMOVED lines=12> */
[----:B0-----:R-:W-:Y:S01]  /*28c0*/  F2FP.BF16.F32.PACK_AB R0, RZ, R0 ;  /* 0x00000000ff00723e */ /* 0x001fe200000010ff */
[----:B------:R-:W-:Y:S06]  /*28d0*/  BRA `(.L_x_41) ;  /* 0x0000000c00a07947 */ /* 0x000fec0003800000 */
.L_x_39:
[----:B------:R-:W2:Y:S02]  /*28e0*/  LDG.E.U8 R2, desc[UR36][R2.64] ;  /* 0x0000002402027981 */ /* 0x000ea4000c1e1100 */
[----:B--2---:R-:W-:-:S04]  /*28f0*/  I2FP.F32.U32 R0, R2 ;  /* 0x0000000200007245 */ /* 0x004fc80000201000 */
[----:B------:R-:W-:Y:S01]  /*2900*/  F2FP.BF16.F32.PACK_AB R0, RZ, R0 ;  /* 0x00000000ff00723e */ /* 0x000fe200000010ff */
[----:B------:R-:W-:Y:S06]  /*2910*/  BRA `(.L_x_41) ;  /* 0x0000000c00907947 */ /* 0x000fec0003800000 */
.L_x_38:
        /* <DEDUP_REMOVED lines=8> */
[----:B0-----:R-:W-:Y:S01]  /*29a0*/  F2FP.BF16.F32.PACK_AB R0, RZ, R0 ;  /* 0x00000000ff00723e */ /* 0x001fe200000010ff */
[----:B------:R-:W-:Y:S06]  /*29b0*/  BRA `(.L_x_41) ;  /* 0x0000000c00687947 */ /* 0x000fec0003800000 */
.L_x_43:
[----:B------:R-:W2:Y:S02]  /*29c0*/  LDG.E R2, desc[UR36][R2.64] ;  /* 0x0000002402027981 */ /* 0x000ea4000c1e1900 */
[----:B--2---:R-:W-:-:S04]  /*29d0*/  I2FP.F32.S32 R0, R2 ;  /* 0x0000000200007245 */ /* 0x004fc80000201400 */
[----:B------:R-:W-:Y:S01]  /*29e0*/  F2FP.BF16.F32.PACK_AB R0, RZ, R0 ;  /* 0x00000000ff00723e */ /* 0x000fe200000010ff */
[----:B------:R-:W-:Y:S06]  /*29f0*/  BRA `(.L_x_41) ;  /* 0x0000000c00587947 */ /* 0x000fec0003800000 */
.L_x_42:
[----:B------:R-:W2:Y:S02]  /*2a00*/  LDG.E.U16 R2, desc[UR36][R2.64] ;  /* 0x0000002402027981 */ /* 0x000ea4000c1e1500 */
[----:B--2---:R-:W0:Y:S02]  /*2a10*/  I2F.S16 R0, R2 ;  /* 0x0000000200007306 */ /* 0x004e240000101400 */
[----:B0-----:R-:W-:Y:S01]  /*2a20*/  F2FP.BF16.F32.PACK_AB R0, RZ, R0 ;  /* 0x00000000ff00723e */ /* 0x001fe200000010ff */
[----:B------:R-:W-:Y:S06]  /*2a30*/  BRA `(.L_x_41) ;  /* 0x0000000c00487947 */ /* 0x000fec0003800000 */
.L_x_37:
        /* <DEDUP_REMOVED lines=9> */
.L_x_45:
[----:B------:R-:W2:Y:S02]  /*2ad0*/  LDG.E.U16 R0, desc[UR36][R2.64] ;  /* 0x0000002402007981 */ /* 0x000ea4000c1e1500 */
[----:B--2---:R-:W-:-:S05]  /*2ae0*/  HADD2.F32 R0, -RZ, R0.H0_H0 ;  /* 0x20000000ff007230 */ /* 0x004fca0000004100 */
[----:B------:R-:W-:Y:S01]  /*2af0*/  F2FP.BF16.F32.PACK_AB R0, RZ, R0 ;  /* 0x00000000ff00723e */ /* 0x000fe200000010ff */
[----:B------:R-:W-:Y:S06]  /*2b00*/  BRA `(.L_x_41) ;  /* 0x0000000c00147947 */ /* 0x000fec0003800000 */
.L_x_44:
        /* <DEDUP_REMOVED lines=9> */
.L_x_47:
[----:B------:R-:W2:Y:S02]  /*2ba0*/  LDG.E.U16 R2, desc[UR36][R2.64] ;  /* 0x0000002402027981 */ /* 0x000ea4000c1e1500 */
[----:B--2---:R-:W-:-:S05]  /*2bb0*/  HADD2.F32 R0, -RZ, R2.H0_H0 ;  /* 0x20000002ff007230 */ /* 0x004fca0000004100 */
[----:B------:R-:W-:Y:S01]  /*2bc0*/  F2FP.BF16.F32.PACK_AB R0, RZ, R0 ;  /* 0x00000000ff00723e */ /* 0x000fe200000010ff */
[----:B------:R-:W-:Y:S06]  /*2bd0*/  BRA `(.L_x_41) ;  /* 0x0000000800e07947 */ /* 0x000fec0003800000 */
.L_x_46:
[----:B------:R-:W2:Y:S01]  /*2be0*/  LDG.E.64 R2, desc[UR36][R2.64] ;  /* 0x0000002402027981 */ /* 0x000ea2000c1e1b00 */
[----:B------:R-:W-:Y:S01]  /*2bf0*/  UMOV UR4, 0xf0000000 ;  /* 0xf000000000047882 */ /* 0x000fe20000000000 */
[----:B------:R-:W-:Y:S01]  /*2c00*/  UMOV UR5, 0x380fffff ;  /* 0x380fffff00057882 */ /* 0x000fe20000000000 */
[----:B--2---:R-:W0:Y:S01]  /*2c10*/  F2F.F32.F64 R0, R2 ;  /* 0x0000000200007310 */ /* 0x004e220000301000 */
[----:B------:R-:W-:-:S14]  /*2c20*/  DSETP.GEU.AND P0, PT, |R2|, UR4, PT ;  /* 0x0000000402007e2a */ /* 0x000fdc000bf0e200 */
[----:B0-----:R-:W-:-:S05]  /*2c30*/  @!P0 FMUL R0, R0, 1.175494350822287508e-38 ;  /* 0x0080000000008820 */ /* 0x001fca0000400000 */
[----:B------:R-:W-:Y:S01]  /*2c40*/  F2FP.BF16.F32.PACK_AB R0, RZ, R0 ;  /* 0x00000000ff00723e */ /* 0x000fe200000010ff */
[----:B------:R-:W-:Y:S06]  /*2c50*/  BRA `(.L_x_41) ;  /* 0x0000000800c07947 */ /* 0x000fec0003800000 */
.L_x_36:
        /* <DEDUP_REMOVED lines=11> */
[----:B------:R-:W-:Y:S01]  /*2d10*/  F2FP.BF16.F32.PACK_AB R0, RZ, R0 ;  /* 0x00000000ff00723e */ /* 0x000fe200000010ff */
[----:B------:R-:W-:Y:S06]  /*2d20*/  BRA `(.L_x_41) ;  /* 0x00000008008c7947 */ /* 0x000fec0003800000 */
.L_x_50:
        /* <DEDUP_REMOVED lines=8> */
.L_x_49:
        /* <DEDUP_REMOVED lines=28> */
.L_x_52:
        /* <DEDUP_REMOVED lines=15> */
.L_x_51:
[----:B------:R0:W5:Y:S01]  /*3060*/  LDG.E.U16 R0, desc[UR36][R2.64] ;  /* 0x0000002402007981 */ /* 0x000162000c1e1500 */
[----:B------:R-:W-:Y:S05]  /*3070*/  BRA `(.L_x_41) ;  /* 0x0000000400b87947 */ /* 0x000fea0003800000 */
.L_x_48:
        /* <DEDUP_REMOVED lines=10> */
[----:B------:R-:W-:Y:S01]  /*3120*/  F2FP.BF16.F32.PACK_AB R0, RZ, R0 ;  /* 0x00000000ff00723e */ /* 0x000fe200000010ff */
[----:B------:R-:W-:Y:S06]  /*3130*/  BRA `(.L_x_41) ;  /* 0x0000000400887947 */ /* 0x000fec0003800000 */
.L_x_55:
        /* <DEDUP_REMOVED lines=21> */
.L_x_59:
[----:B------:R-:W-:Y:S05]  /*3290*/  BSYNC B1 ;  /* 0x0000000000017941 */ /* 0x000fea0003800000 */
.L_x_58:
[----:B------:R-:W-:Y:S01]  /*32a0*/  LEA R3, R0, 0x3b800000, 0x17 ;  /* 0x3b80000000037811 */ /* 0x000fe200078eb8ff */
[----:B------:R-:W-:-:S05]  /*32b0*/  IMAD.SHL.U32 R0, R2, 0x100000, RZ ;  /* 0x0010000002007824 */ /* 0x000fca00078e00ff */
[----:B------:R-:W-:-:S07]  /*32c0*/  LOP3.LUT R0, R3, R0, R4, 0xfe, !PT ;  /* 0x0000000003007212 */ /* 0x000fce00078efe04 */
.L_x_57:
[----:B------:R-:W-:Y:S05]  /*32d0*/  BSYNC B0 ;  /* 0x0000000000007941 */ /* 0x000fea0003800000 */
.L_x_56:
[----:B------:R-:W-:Y:S01]  /*32e0*/  F2FP.BF16.F32.PACK_AB R0, RZ, R0 ;  /* 0x00000000ff00723e */ /* 0x000fe200000010ff */
[----:B------:R-:W-:Y:S06]  /*32f0*/  BRA `(.L_x_41) ;  /* 0x0000000400187947 */ /* 0x000fec0003800000 */
.L_x_54:
        /* <DEDUP_REMOVED lines=21> */
.L_x_63:
[----:B------:R-:W-:Y:S05]  /*3450*/  BSYNC B1 ;  /* 0x0000000000017941 */ /* 0x000fea0003800000 */
.L_x_62:
[----:B------:R-:W-:Y:S01]  /*3460*/  LEA R3, R0, 0x37800000, 0x17 ;  /* 0x3780000000037811 */ /* 0x000fe200078eb8ff */
[----:B------:R-:W-:-:S05]  /*3470*/  IMAD.SHL.U32 R0, R2, 0x200000, RZ ;  /* 0x0020000002007824 */ /* 0x000fca00078e00ff */
[----:B------:R-:W-:-:S07]  /*3480*/  LOP3.LUT R0, R3, R0, R4, 0xfe, !PT ;  /* 0x0000000003007212 */ /* 0x000fce00078efe04 */
.L_x_61:
[----:B------:R-:W-:Y:S05]  /*3490*/  BSYNC B0 ;  /* 0x0000000000007941 */ /* 0x000fea0003800000 */
.L_x_60:
[----:B------:R-:W-:Y:S01]  /*34a0*/  F2FP.BF16.F32.PACK_AB R0, RZ, R0 ;  /* 0x00000000ff00723e */ /* 0x000fe200000010ff */
[----:B------:R-:W-:Y:S06]  /*34b0*/  BRA `(.L_x_41) ;  /* 0x0000000000a87947 */ /* 0x000fec0003800000 */
.L_x_53:
        /* <DEDUP_REMOVED lines=14> */
.L_x_67:
[----:B------:R-:W-:Y:S05]  /*35a0*/  BSYNC B0 ;  /* 0x0000000000007941 */ /* 0x000fea0003800000 */
.L_x_66:
[----:B------:R-:W-:Y:S01]  /*35b0*/  F2FP.BF16.F32.PACK_AB R0, RZ, R0 ;  /* 0x00000000ff00723e */ /* 0x000fe200000010ff */
[----:B------:R-:W-:Y:S06]  /*35c0*/  BRA `(.L_x_41) ;  /* 0x0000000000647947 */ /* 0x000fec0003800000 */
.L_x_40:
        /* <DEDUP_REMOVED lines=15> */
[----:B0----5:R-:W-:Y:S05]  /*36c0*/  CALL.ABS.NOINC R2 ;  /* 0x0000000002007343 */ /* 0x021fea0003c00000 */
.L_x_68:
[----:B------:R-:W-:Y:S01]  /*36d0*/  PRMT R0, RZ, 0x7610, R0 ;  /* 0x00007610ff007816 */ /* 0x000fe20000000000 */
[----:B------:R-:W-:Y:S06]  /*36e0*/  BRA `(.L_x_41) ;  /* 0x00000000001c7947 */ /* 0x000fec0003800000 */
.L_x_65:
[----:B------:R-:W2:Y:S02]  /*36f0*/  LDG.E.64 R2, desc[UR36][R2.64] ;  /* 0x0000002402027981 */ /* 0x000ea4000c1e1b00 */
[----:B--2---:R-:W0:Y:S02]  /*3700*/  I2F.U64 R0, R2 ;  /* 0x0000000200007312 */ /* 0x004e240000301000 */
[----:B0-----:R-:W-:Y:S01]  /*3710*/  F2FP.BF16.F32.PACK_AB R0, RZ, R0 ;  /* 0x00000000ff00723e */ /* 0x001fe200000010ff */
[----:B------:R-:W-:Y:S06]  /*3720*/  BRA `(.L_x_41) ;  /* 0x00000000000c7947 */ /* 0x000fec0003800000 */
.L_x_64:
[----:B------:R-:W2:Y:S02]  /*3730*/  LDG.E R2, desc[UR36][R2.64] ;  /* 0x0000002402027981 */ /* 0x000ea4000c1e1900 */
[----:B--2---:R-:W-:-:S04]  /*3740*/  I2FP.F32.U32 R0, R2 ;  /* 0x0000000200007245 */ /* 0x004fc80000201000 */
[----:B------:R-:W-:-:S07]  /*3750*/  F2FP.BF16.F32.PACK_AB R0, RZ, R0 ;  /* 0x00000000ff00723e */ /* 0x000fce00000010ff */
.L_x_41:
[----:B-----5:R-:W-:Y:S01]  /*3760*/  IMAD.U32 R19, R19, 0x10000, RZ ;  /* 0x0001000013137824 */ /* 0x020fe200078e00ff */
[----:B------:R-:W1:Y:S01]  /*3770*/  LDC.U8 R6, c[0x0][0x491] ;  /* 0x00012440ff067b82 */ /* 0x000e620000000000 */
[----:B0-----:R-:W-:Y:S02]  /*3780*/  IMAD.MOV.U32 R2, RZ, RZ, 0x3f800000 ;  /* 0x3f800000ff027424 */ /* 0x001fe400078e00ff */
[C---:B------:R-:W-:Y:S01]  /*3790*/  FMUL.FTZ R3, |R19|.reuse, -1.4426950216293334961 ;  /* 0xbfb8aa3b13037820 */ /* 0x040fe20000410200 */
[C---:B------:R-:W-:Y:S01]  /*37a0*/  FSETP.GEU.FTZ.AND P0, PT, R19.reuse, RZ, PT ;  /* 0x000000ff1300720b */ /* 0x040fe20003f1e000 */
[----:B------:R-:W-:Y:S01]  /*37b0*/  IMAD.U32 R0, R0, 0x10000, RZ ;  /* 0x0001000000007824 */ /* 0x000fe200078e00ff */
[----:B------:R-:W-:Y:S02]  /*37c0*/  FSET.BF.LT.FTZ.AND R19, R19, RZ, PT ;  /* 0x000000ff1313720a */ /* 0x000fe40003811000 */
[----:B------:R-:W-:Y:S01]  /*37d0*/  FSEL R2, R2, -1, !P0 ;  /* 0xbf80000002027808 */ /* 0x000fe20004000000 */
[----:B------:R-:W0:Y:S02]  /*37e0*/  MUFU.EX2 R3, R3 ;  /* 0x0000000300037308 */ /* 0x000e240000000800 */
[----:B0-----:R-:W-:-:S06]  /*37f0*/  FADD.FTZ R4, R3, 1 ;  /* 0x3f80000003047421 */ /* 0x001fcc0000010000 */
[----:B------:R-:W0:Y:S02]  /*3800*/  MUFU.RCP R4, R4 ;  /* 0x0000000400047308 */ /* 0x000e240000001000 */
[----:B0-----:R-:W-:-:S04]  /*3810*/  FMUL.FTZ R5, R3, R4 ;  /* 0x0000000403057220 */ /* 0x001fc80000410000 */
[----:B------:R-:W-:Y:S01]  /*3820*/  FFMA.FTZ R5, -R2, R5, R19 ;  /* 0x0000000502057223 */ /* 0x000fe20000010113 */
[----:B-1----:R-:W-:-:S03]  /*3830*/  PRMT R2, R6, 0x9910, RZ ;  /* 0x0000991006027816 */ /* 0x002fc600000000ff */
[----:B------:R-:W-:Y:S01]  /*3840*/  FMUL.FTZ R0, R0, R5 ;  /* 0x0000000500007220 */ /* 0x000fe20000410000 */
[----:B------:R-:W-:-:S03]  /*3850*/  ISETP.GT.AND P0, PT, R2, 0x9, PT ;  /* 0x000000090200780c */ /* 0x000fc60003f04270 */
[----:B------:R0:W1:Y:S10]  /*3860*/  F2F.BF16.F32 R3, R0 ;  /* 0x0000000000037304 */ /* 0x0000740000202000 */
[----:B0-----:R-:W-:Y:S05]  /*3870*/  @P0 BRA `(.L_x_69) ;  /* 0x00000004000c0947 */ /* 0x001fea0003800000 */
        /* <DEDUP_REMOVED lines=8> */
[----:B-1----:R-:W-:-:S04]  /*3900*/  IMAD.U32 R0, R3, 0x10000, RZ ;  /* 0x0001000003007824 */ /* 0x002fc800078e00ff */
[----:B------:R-:W0:Y:S02]  /*3910*/  F2I.FTZ.TRUNC.NTZ R3, R0 ;  /* 0x0000000000037305 */ /* 0x000e24000021f100 */
[----:B0-----:R0:W-:Y:S01]  /*3920*/  STG.E.U8 desc[UR36][R16.64], R3 ;  /* 0x0000000310007986 */ /* 0x0011e2000c101124 */
[----:B------:R-:W-:Y:S05]  /*3930*/  BRA `(.L_x_74) ;  /* 0x0000000c00947947 */ /* 0x000fea0003800000 */
.L_x_72:
[----:B-1----:R-:W-:-:S06]  /*3940*/  IMAD.U32 R3, R3, 0x10000, RZ ;  /* 0x0001000003037824 */ /* 0x002fcc00078e00ff */
[----:B------:R-:W0:Y:S02]  /*3950*/  F2I.S64.TRUNC R2, R3 ;  /* 0x0000000300027311 */ /* 0x000e24000020d900 */
[----:B0-----:R1:W-:Y:S01]  /*3960*/  STG.E.U8 desc[UR36][R16.64], R2 ;  /* 0x0000000210007986 */ /* 0x0013e2000c101124 */
[----:B------:R-:W-:Y:S05]  /*3970*/  BRA `(.L_x_74) ;  /* 0x0000000c00847947 */ /* 0x000fea0003800000 */
.L_x_71:
[----:B------:R-:W-:-:S13]  /*3980*/  ISETP.NE.AND P0, PT, R2, 0x2, PT ;  /* 0x000000020200780c */ /* 0x000fda0003f05270 */
[----:B------:R-:W-:Y:S05]  /*3990*/  @!P0 BRA `(.L_x_75) ;  /* 0x0000000000308947 */ /* 0x000fea0003800000 */
[----:B------:R-:W-:-:S13]  /*39a0*/  ISETP.NE.AND P0, PT, R2, 0x3, PT ;  /* 0x000000030200780c */ /* 0x000fda0003f05270 */
[----:B------:R-:W-:Y:S05]  /*39b0*/  @!P0 BRA `(.L_x_76) ;  /* 0x0000000000188947 */ /* 0x000fea0003800000 */
[----:B------:R-:W-:-:S13]  /*39c0*/  ISETP.NE.AND P0, PT, R2, 0x4, PT ;  /* 0x000000040200780c */ /* 0x000fda0003f05270 */
[----:B------:R-:W-:Y:S05]  /*39d0*/  @P0 BRA `(.L_x_73) ;  /* 0x0000000c000c0947 */ /* 0x000fea0003800000 */
[----:B-1----:R-:W-:-:S06]  /*39e0*/  IMAD.U32 R3, R3, 0x10000, RZ ;  /* 0x0001000003037824 */ /* 0x002fcc00078e00ff */
[----:B------:R-:W0:Y:S02]  /*39f0*/  F2I.S64.TRUNC R2, R3 ;  /* 0x0000000300027311 */ /* 0x000e24000020d900 */
[----:B0-----:R4:W-:Y:S01]  /*3a00*/  STG.E.64 desc[UR36][R16.64], R2 ;  /* 0x0000000210007986 */ /* 0x0019e2000c101b24 */
[----:B------:R-:W-:Y:S05]  /*3a10*/  BRA `(.L_x_74) ;  /* 0x0000000c005c7947 */ /* 0x000fea0003800000 */
.L_x_76:
[----:B-1----:R-:W-:-:S06]  /*3a20*/  IMAD.U32 R3, R3, 0x10000, RZ ;  /* 0x0001000003037824 */ /* 0x002fcc00078e00ff */
[----:B------:R-:W0:Y:S02]  /*3a30*/  F2I.FTZ.TRUNC.NTZ R3, R3 ;  /* 0x0000000300037305 */ /* 0x000e24000021f100 */
[----:B0-----:R3:W-:Y:S01]  /*3a40*/  STG.E desc[UR36][R16.64], R3 ;  /* 0x0000000310007986 */ /* 0x0017e2000c101924 */
[----:B------:R-:W-:Y:S05]  /*3a50*/  BRA `(.L_x_74) ;  /* 0x0000000c004c7947 */ /* 0x000fea0003800000 */
.L_x_75:
[----:B-1----:R-:W-:-:S06]  /*3a60*/  IMAD.U32 R3, R3, 0x10000, RZ ;  /* 0x0001000003037824 */ /* 0x002fcc00078e00ff */
[----:B------:R-:W0:Y:S02]  /*3a70*/  F2I.FTZ.TRUNC.NTZ R3, R3 ;  /* 0x0000000300037305 */ /* 0x000e24000021f100 */
[----:B0-----:R2:W-:Y:S01]  /*3a80*/  STG.E.U16 desc[UR36][R16.64], R3 ;  /* 0x0000000310007986 */ /* 0x0015e2000c101524 */
[----:B------:R-:W-:Y:S05]  /*3a90*/  BRA `(.L_x_74) ;  /* 0x0000000c003c7947 */ /* 0x000fea0003800000 */
.L_x_70:
[----:B------:R-:W-:-:S13]  /*3aa0*/  ISETP.GT.AND P0, PT, R2, 0x6, PT ;  /* 0x000000060200780c */ /* 0x000fda0003f04270 */
[----:B------:R-:W-:Y:S05]  /*3ab0*/  @P0 BRA `(.L_x_77) ;  /* 0x00000000002c0947 */ /* 0x000fea0003800000 */
[----:B------:R-:W-:-:S13]  /*3ac0*/  ISETP.NE.AND P0, PT, R2, 0x5, PT ;  /* 0x000000050200780c */ /* 0x000fda0003f05270 */
[----:B------:R-:W-:Y:S05]  /*3ad0*/  @!P0 BRA `(.L_x_78) ;  /* 0x0000000000148947 */ /* 0x000fea0003800000 */
[----:B------:R-:W-:-:S13]  /*3ae0*/  ISETP.NE.AND P0, PT, R2, 0x6, PT ;  /* 0x000000060200780c */ /* 0x000fda0003f05270 */
[----:B------:R-:W-:Y:S05]  /*3af0*/  @P0 BRA `(.L_x_73) ;  /* 0x0000000800c40947 */ /* 0x000fea0003800000 */
[----:B-1----:R-:W-:-:S05]  /*3b00*/  IMAD.U32 R3, R3, 0x10000, RZ ;  /* 0x0001000003037824 */ /* 0x002fca00078e00ff */
[----:B------:R0:W-:Y:S01]  /*3b10*/  STG.E desc[UR36][R16.64], R3 ;  /* 0x0000000310007986 */ /* 0x0001e2000c101924 */
[----:B------:R-:W-:Y:S05]  /*3b20*/  BRA `(.L_x_74) ;  /* 0x0000000c00187947 */ /* 0x000fea0003800000 */
.L_x_78:
[----:B-1----:R-:W-:-:S05]  /*3b30*/  IMAD.U32 R0, R3, 0x10000, RZ ;  /* 0x0001000003007824 */ /* 0x002fca00078e00ff */
[----:B------:R-:W-:-:S05]  /*3b40*/  F2FP.F16.F32.PACK_AB R0, RZ, R0 ;  /* 0x00000000ff00723e */ /* 0x000fca00000000ff */
[----:B------:R0:W-:Y:S01]  /*3b50*/  STG.E.U16 desc[UR36][R16.64], R0 ;  /* 0x0000000010007986 */ /* 0x0001e2000c101524 */
[----:B------:R-:W-:Y:S05]  /*3b60*/  BRA `(.L_x_74) ;  /* 0x0000000c00087947 */ /* 0x000fea0003800000 */
.L_x_77:
[----:B------:R-:W-:-:S13]  /*3b70*/  ISETP.NE.AND P0, PT, R2, 0x7, PT ;  /* 0x000000070200780c */ /* 0x000fda0003f05270 */
[----:B------:R-:W-:Y:S05]  /*3b80*/  @!P0 BRA `(.L_x_79) ;  /* 0x0000000000348947 */ /* 0x000fea0003800000 */
[----:B------:R-:W-:-:S13]  /*3b90*/  ISETP.NE.AND P0, PT, R2, 0x8, PT ;  /* 0x000000080200780c */ /* 0x000fda0003f05270 */
[----:B------:R-:W-:Y:S05]  /*3ba0*/  @!P0 BRA `(.L_x_80) ;  /* 0x0000000000188947 */ /* 0x000fea0003800000 */
[----:B------:R-:W-:-:S13]  /*3bb0*/  ISETP.NE.AND P0, PT, R2, 0x9, PT ;  /* 0x000000090200780c */ /* 0x000fda0003f05270 */
[----:B------:R-:W-:Y:S05]  /*3bc0*/  @P0 BRA `(.L_x_73) ;  /* 0x0000000800900947 */ /* 0x000fea0003800000 */
[----:B-1----:R-:W-:Y:S02]  /*3bd0*/  IMAD.U32 R2, R3, 0x10000, RZ ;  /* 0x0001000003027824 */ /* 0x002fe400078e00ff */
[----:B------:R-:W-:-:S05]  /*3be0*/  IMAD.MOV.U32 R3, RZ, RZ, RZ ;  /* 0x000000ffff037224 */ /* 0x000fca00078e00ff */
[----:B------:R0:W-:Y:S01]  /*3bf0*/  STG.E.64 desc[UR36][R16.64], R2 ;  /* 0x0000000210007986 */ /* 0x0001e2000c101b24 */
[----:B------:R-:W-:Y:S05]  /*3c00*/  BRA `(.L_x_74) ;  /* 0x0000000800e07947 */ /* 0x000fea0003800000 */
.L_x_80:
[----:B-1----:R-:W-:-:S05]  /*3c10*/  IMAD.U32 R3, R3, 0x10000, RZ ;  /* 0x0001000003037824 */ /* 0x002fca00078e00ff */
[----:B------:R-:W-:-:S04]  /*3c20*/  F2FP.F16.F32.PACK_AB R3, RZ, R3 ;  /* 0x00000003ff03723e */ /* 0x000fc800000000ff */
[----:B------:R-:W-:-:S05]  /*3c30*/  PRMT R3, R3, 0x5410, RZ ;  /* 0x0000541003037816 */ /* 0x000fca00000000ff */
[----:B------:R0:W-:Y:S01]  /*3c40*/  STG.E desc[UR36][R16.64], R3 ;  /* 0x0000000310007986 */ /* 0x0001e2000c101924 */
[----:B------:R-:W-:Y:S05]  /*3c50*/  BRA `(.L_x_74) ;  /* 0x0000000800cc7947 */ /* 0x000fea0003800000 */
.L_x_79:
[----:B-1----:R-:W-:-:S04]  /*3c60*/  IMAD.U32 R2, R3, 0x10000, RZ ;  /* 0x0001000003027824 */ /* 0x002fc800078e00ff */
[----:B------:R-:W-:-:S06]  /*3c70*/  FMUL.FTZ R2, R2, 1 ;  /* 0x3f80000002027820 */ /* 0x000fcc0000410000 */
[----:B------:R-:W0:Y:S02]  /*3c80*/  F2F.F64.F32 R2, R2 ;  /* 0x0000000200027310 */ /* 0x000e240000201800 */
[----:B0-----:R0:W-:Y:S01]  /*3c90*/  STG.E.64 desc[UR36][R16.64], R2 ;  /* 0x0000000210007986 */ /* 0x0011e2000c101b24 */
[----:B------:R-:W-:Y:S05]  /*3ca0*/  BRA `(.L_x_74) ;  /* 0x0000000800b87947 */ /* 0x000fea0003800000 */
.L_x_69:
        /* <DEDUP_REMOVED lines=8> */
[----:B-1----:R-:W-:-:S05]  /*3d30*/  IMAD.U32 R3, R3, 0x10000, RZ ;  /* 0x0001000003037824 */ /* 0x002fca00078e00ff */
[----:B------:R-:W-:-:S04]  /*3d40*/  FSETP.NEU.FTZ.AND P0, PT, R3, RZ, PT ;  /* 0x000000ff0300720b */ /* 0x000fc80003f1d000 */
[----:B------:R-:W-:-:S05]  /*3d50*/  SEL R3, RZ, 0x1, !P0 ;  /* 0x00000001ff037807 */ /* 0x000fca0004000000 */
[----:B------:R0:W-:Y:S01]  /*3d60*/  STG.E.U8 desc[UR36][R16.64], R3 ;  /* 0x0000000310007986 */ /* 0x0001e2000c101124 */
[----:B------:R-:W-:Y:S05]  /*3d70*/  BRA `(.L_x_74) ;  /* 0x0000000800847947 */ /* 0x000fea0003800000 */
.L_x_83:
[----:B-1----:R-:W-:Y:S01]  /*3d80*/  IMAD.U32 R3, R3, 0x10000, RZ ;  /* 0x0001000003037824 */ /* 0x002fe200078e00ff */
[----:B------:R-:W-:-:S03]  /*3d90*/  CS2R R6, SRZ ;  /* 0x0000000000067805 */ /* 0x000fc6000001ff00 */
[----:B------:R-:W-:-:S04]  /*3da0*/  FMUL.FTZ R3, R3, 1 ;  /* 0x3f80000003037820 */ /* 0x000fc80000410000 */
[----:B------:R-:W0:Y:S02]  /*3db0*/  F2F.F64.F32 R4, R3 ;  /* 0x0000000300047310 */ /* 0x000e240000201800 */
[----:B0-----:R0:W-:Y:S01]  /*3dc0*/  STG.E.128 desc[UR36][R16.64], R4 ;  /* 0x0000000410007986 */ /* 0x0011e2000c101d24 */
[----:B------:R-:W-:Y:S05]  /*3dd0*/  BRA `(.L_x_74) ;  /* 0x00000008006c7947 */ /* 0x000fea0003800000 */
.L_x_82:
[----:B------:R-:W-:-:S13]  /*3de0*/  ISETP.NE.AND P0, PT, R2, 0xf, PT ;  /* 0x0000000f0200780c */ /* 0x000fda0003f05270 */
[----:B------:R-:W-:Y:S05]  /*3df0*/  @!P0 BRA `(.L_x_84) ;  /* 0x0000000000b48947 */ /* 0x000fea0003800000 */
[----:B------:R-:W-:-:S13]  /*3e00*/  ISETP.NE.AND P0, PT, R2, 0x17, PT ;  /* 0x000000170200780c */ /* 0x000fda0003f05270 */
[----:B------:R-:W-:Y:S05]  /*3e10*/  @!P0 BRA `(.L_x_85) ;  /* 0x0000000000548947 */ /* 0x000fea0003800000 */
[----:B------:R-:W-:-:S13]  /*3e20*/  ISETP.NE.AND P0, PT, R2, 0x18, PT ;  /* 0x000000180200780c */ /* 0x000fda0003f05270 */
[----:B------:R-:W-:Y:S05]  /*3e30*/  @P0 BRA `(.L_x_73) ;  /* 0x0000000400f40947 */ /* 0x000fea0003800000 */
[----:B-1----:R-:W-:Y:S01]  /*3e40*/  IMAD.U32 R5, R3, 0x10000, RZ ;  /* 0x0001000003057824 */ /* 0x002fe200078e00ff */
[----:B------:R-:W-:Y:S04]  /*3e50*/  BSSY B0, `(.L_x_86) ;  /* 0x000000e000007945 */ /* 0x000fe80003800000 */
[C---:B------:R-:W-:Y:S02]  /*3e60*/  LOP3.LUT R2, R5.reuse, 0x7fffffff, RZ, 0xc0, !PT ;  /* 0x7fffffff05027812 */ /* 0x040fe400078ec0ff */
[----:B------:R-:W-:Y:S02]  /*3e70*/  LOP3.LUT R0, R5, 0x80000000, RZ, 0xc0, !PT ;  /* 0x8000000005007812 */ /* 0x000fe400078ec0ff */
[----:B------:R-:W-:Y:S02]  /*3e80*/  ISETP.GT.U32.AND P0, PT, R2, 0x43efffff, PT ;  /* 0x43efffff0200780c */ /* 0x000fe40003f04070 */
[----:B------:R-:W-:Y:S01]  /*3e90*/  SHF.R.U32.HI R3, RZ, 0x18, R0 ;  /* 0x00000018ff037819 */ /* 0x000fe20000011600 */
[----:B------:R-:W-:-:S10]  /*3ea0*/  IMAD.MOV.U32 R0, RZ, RZ, 0x7f ;  /* 0x0000007fff007424 */ /* 0x000fd400078e00ff */
[----:B------:R-:W-:Y:S05]  /*3eb0*/  @P0 BRA `(.L_x_87) ;  /* 0x00000000001c0947 */ /* 0x000fea0003800000 */
[----:B------:R-:W-:-:S13]  /*3ec0*/  ISETP.GE.U32.AND P0, PT, R2, 0x3c800000, PT ;  /* 0x3c8000000200780c */ /* 0x000fda0003f06070 */
[----:B------:R-:W-:Y:S01]  /*3ed0*/  @P0 SHF.R.U32.HI R0, RZ, 0x14, R5 ;  /* 0x00000014ff000819 */ /* 0x000fe20000011605 */
[----:B------:R-:W-:-:S03]  /*3ee0*/  @!P0 FADD.FTZ R2, R2, 16384 ;  /* 0x4680000002028421 */ /* 0x000fc60000010000 */
[----:B------:R-:W-:-:S04]  /*3ef0*/  @P0 LOP3.LUT R0, R0, 0x1, RZ, 0xc0, !PT ;  /* 0x0000000100000812 */ /* 0x000fc800078ec0ff */
[----:B------:R-:W-:-:S04]  /*3f00*/  @P0 IADD3 R0, R5, 0x407ffff, R0 ;  /* 0x0407ffff05000810 */ /* 0x000fc80007ffe000 */
[----:B------:R-:W-:Y:S01]  /*3f10*/  @P0 SHF.R.U32.HI R0, RZ, 0x14, R0 ;  /* 0x00000014ff000819 */ /* 0x000fe20000011600 */
[----:B------:R-:W-:-:S07]  /*3f20*/  @!P0 VIADD R0, R2, 0xb9800000 ;  /* 0xb980000002008836 */ /* 0x000fce0000000000 */
.L_x_87:
[----:B------:R-:W-:Y:S05]  /*3f30*/  BSYNC B0 ;  /* 0x0000000000007941 */ /* 0x000fea0003800000 */
.L_x_86:
[----:B------:R-:W-:-:S05]  /*3f40*/  LOP3.LUT R3, R0, R3, RZ, 0xfc, !PT ;  /* 0x0000000300037212 */ /* 0x000fca00078efcff */
[----:B------:R0:W-:Y:S01]  /*3f50*/  STG.E.U8 desc[UR36][R16.64], R3 ;  /* 0x0000000310007986 */ /* 0x0001e2000c101124 */
[----:B------:R-:W-:Y:S05]  /*3f60*/  BRA `(.L_x_74) ;  /* 0x0000000800087947 */ /* 0x000fea0003800000 */
.L_x_85:
[----:B-1----:R-:W-:Y:S01]  /*3f70*/  IMAD.U32 R3, R3, 0x10000, RZ ;  /* 0x0001000003037824 */ /* 0x002fe200078e00ff */
[----:B------:R-:W-:Y:S04]  /*3f80*/  BSSY B0, `(.L_x_88) ;  /* 0x000000f000007945 */ /* 0x000fe80003800000 */
[----:B------:R-:W-:-:S04]  /*3f90*/  LOP3.LUT R2, R3, 0x7fffffff, RZ, 0xc0, !PT ;  /* 0x7fffffff03027812 */ /* 0x000fc800078ec0ff */
[----:B------:R-:W-:-:S13]  /*3fa0*/  ISETP.GT.U32.AND P0, PT, R2, 0x477fffff, PT ;  /* 0x477fffff0200780c */ /* 0x000fda0003f04070 */
[----:B------:R-:W-:Y:S05]  /*3fb0*/  @P0 BRA `(.L_x_89) ;  /* 0x0000000000200947 */ /* 0x000fea0003800000 */
[----:B------:R-:W-:-:S13]  /*3fc0*/  ISETP.GE.U32.AND P0, PT, R2, 0x38800000, PT ;  /* 0x388000000200780c */ /* 0x000fda0003f06070 */
[----:B------:R-:W-:Y:S01]  /*3fd0*/  @P0 SHF.R.U32.HI R0, RZ, 0x15, R3 ;  /* 0x00000015ff000819 */ /* 0x000fe20000011603 */
[----:B------:R-:W-:-:S03]  /*3fe0*/  @!P0 FADD.FTZ R2, R2, 128 ;  /* 0x4300000002028421 */ /* 0x000fc60000010000 */
[----:B------:R-:W-:-:S04]  /*3ff0*/  @P0 LOP3.LUT R0, R0, 0x1, RZ, 0xc0, !PT ;  /* 0x0000000100000812 */ /* 0x000fc800078ec0ff */
[----:B------:R-:W-:-:S04]  /*4000*/  @P0 IADD3 R0, R3, 0x80fffff, R0 ;  /* 0x080fffff03000810 */ /* 0x000fc80007ffe000 */
[----:B------:R-:W-:Y:S01]  /*4010*/  @P0 SHF.R.U32.HI R0, RZ, 0x15, R0 ;  /* 0x00000015ff000819 */ /* 0x000fe20000011600 */
[----:B------:R-:W-:Y:S01]  /*4020*/  @!P0 VIADD R0, R2, 0xbd000000 ;  /* 0xbd00000002008836 */ /* 0x000fe20000000000 */
[----:B------:R-:W-:Y:S06]  /*4030*/  BRA `(.L_x_90) ;  /* 0x00000000000c7947 */ /* 0x000fec0003800000 */
.L_x_89:
[----:B------:R-:W-:Y:S01]  /*4040*/  IMAD.MOV.U32 R0, RZ, RZ, 0x7f ;  /* 0x0000007fff007424 */ /* 0x000fe200078e00ff */
[----:B------:R-:W-:-:S04]  /*4050*/  ISETP.GT.U32.AND P0, PT, R2, 0x7f800000, PT ;  /* 0x7f8000000200780c */ /* 0x000fc80003f04070 */
[----:B------:R-:W-:-:S09]  /*4060*/  SEL R0, R0, 0x7c, P0 ;  /* 0x0000007c00007807 */ /* 0x000fd20000000000 */
.L_x_90:
[----:B------:R-:W-:Y:S05]  /*4070*/  BSYNC B0 ;  /* 0x0000000000007941 */ /* 0x000fea0003800000 */
.L_x_88:
[----:B------:R-:W-:-:S04]  /*4080*/  LOP3.LUT R2, R3, 0x80000000, RZ, 0xc0, !PT ;  /* 0x8000000003027812 */ /* 0x000fc800078ec0ff */
[----:B------:R-:W-:-:S04]  /*4090*/  SHF.R.U32.HI R3, RZ, 0x18, R2 ;  /* 0x00000018ff037819 */ /* 0x000fc80000011602 */
[----:B------:R-:W-:-:S05]  /*40a0*/  LOP3.LUT R3, R0, R3, RZ, 0xfc, !PT ;  /* 0x0000000300037212 */ /* 0x000fca00078efcff */
[----:B------:R0:W-:Y:S01]  /*40b0*/  STG.E.U8 desc[UR36][R16.64], R3 ;  /* 0x0000000310007986 */ /* 0x0001e2000c101124 */
[----:B------:R-:W-:Y:S05]  /*40c0*/  BRA `(.L_x_74) ;  /* 0x0000000400b07947 */ /* 0x000fea0003800000 */
.L_x_84:
[----:B-1----:R0:W-:Y:S01]  /*40d0*/  STG.E.U16 desc[UR36][R16.64], R3 ;  /* 0x0000000310007986 */ /* 0x0021e2000c101524 */
[----:B------:R-:W-:Y:S05]  /*40e0*/  BRA `(.L_x_74) ;  /* 0x0000000400a87947 */ /* 0x000fea0003800000 */
.L_x_81:
        /* <DEDUP_REMOVED lines=8> */
[----:B-1----:R-:W-:-:S06]  /*4170*/  IMAD.U32 R3, R3, 0x10000, RZ ;  /* 0x0001000003037824 */ /* 0x002fcc00078e00ff */
[----:B------:R-:W0:Y:S02]  /*4180*/  F2I.FTZ.U32.TRUNC.NTZ R3, R3 ;  /* 0x0000000300037305 */ /* 0x000e24000021f000 */
[----:B0-----:R0:W-:Y:S01]  /*4190*/  STG.E.U16 desc[UR36][R16.64], R3 ;  /* 0x0000000310007986 */ /* 0x0011e2000c101524 */
[----:B------:R-:W-:Y:S05]  /*41a0*/  BRA `(.L_x_74) ;  /* 0x0000000400787947 */ /* 0x000fea0003800000 */
.L_x_93:
[----:B-1----:R-:W-:Y:S01]  /*41b0*/  IMAD.U32 R3, R3, 0x10000, RZ ;  /* 0x0001000003037824 */ /* 0x002fe200078e00ff */
[----:B------:R-:W-:Y:S01]  /*41c0*/  BSSY B0, `(.L_x_94) ;  /* 0x0000014000007945 */ /* 0x000fe20003800000 */
[----:B------:R-:W-:-:S03]  /*41d0*/  IMAD.MOV.U32 R8, RZ, RZ, 0x80 ;  /* 0x00000080ff087424 */ /* 0x000fc600078e00ff */
[----:B------:R-:W-:-:S04]  /*41e0*/  LOP3.LUT R2, R3, 0x7fffffff, RZ, 0xc0, !PT ;  /* 0x7fffffff03027812 */ /* 0x000fc800078ec0ff */
[----:B------:R-:W-:-:S13]  /*41f0*/  ISETP.GT.U32.AND P0, PT, R2, 0x437fffff, PT ;  /* 0x437fffff0200780c */ /* 0x000fda0003f04070 */
[----:B------:R-:W-:Y:S05]  /*4200*/  @P0 BRA `(.L_x_95) ;  /* 0x00000000003c0947 */ /* 0x000fea0003800000 */
[----:B------:R-:W-:-:S13]  /*4210*/  ISETP.GE.U32.AND P0, PT, R2, 0x3c000000, PT ;  /* 0x3c0000000200780c */ /* 0x000fda0003f06070 */
[----:B------:R-:W-:-:S04]  /*4220*/  @P0 SHF.R.U32.HI R0, RZ, 0x14, R3 ;  /* 0x00000014ff000819 */ /* 0x000fc80000011603 */
[----:B------:R-:W-:-:S04]  /*4230*/  @P0 LOP3.LUT R0, R0, 0x1, RZ, 0xc0, !PT ;  /* 0x0000000100000812 */ /* 0x000fc800078ec0ff */
[----:B------:R-:W-:-:S04]  /*4240*/  @P0 IADD3 R0, R3, 0x487ffff, R0 ;  /* 0x0487ffff03000810 */ /* 0x000fc80007ffe000 */
[----:B------:R-:W-:-:S04]  /*4250*/  @P0 SHF.R.U32.HI R0, RZ, 0x14, R0 ;  /* 0x00000014ff000819 */ /* 0x000fc80000011600 */
[----:B------:R-:W-:Y:S01]  /*4260*/  @P0 LOP3.LUT R0, R0, 0xff, RZ, 0xc0, !PT ;  /* 0x000000ff00000812 */ /* 0x000fe200078ec0ff */
[----:B------:R-:W-:Y:S06]  /*4270*/  @P0 BRA `(.L_x_96) ;  /* 0x0000000000100947 */ /* 0x000fec0003800000 */
[----:B------:R-:W-:Y:S01]  /*4280*/  FADD.FTZ R0, R2, 8192 ;  /* 0x4600000002007421 */ /* 0x000fe20000010000 */
[----:B------:R-:W-:-:S04]  /*4290*/  PRMT R8, RZ, 0x7610, R8 ;  /* 0x00007610ff087816 */ /* 0x000fc80000000008 */
[----:B------:R-:W-:-:S13]  /*42a0*/  LOP3.LUT P0, R0, R0, 0xff, RZ, 0xc0, !PT ;  /* 0x000000ff00007812 */ /* 0x000fda000780c0ff */
[----:B------:R-:W-:Y:S05]  /*42b0*/  @!P0 BRA `(.L_x_95) ;  /* 0x0000000000108947 */ /* 0x000fea0003800000 */
.L_x_96:
[----:B------:R-:W-:-:S04]  /*42c0*/  LOP3.LUT R2, R3, 0x80000000, RZ, 0xc0, !PT ;  /* 0x8000000003027812 */ /* 0x000fc800078ec0ff */
[----:B------:R-:W-:-:S04]  /*42d0*/  SHF.R.U32.HI R3, RZ, 0x18, R2 ;  /* 0x00000018ff037819 */ /* 0x000fc80000011602 */
[----:B------:R-:W-:-:S04]  /*42e0*/  LOP3.LUT R0, R0, R3, RZ, 0xfc, !PT ;  /* 0x0000000300007212 */ /* 0x000fc800078efcff */
[----:B------:R-:W-:-:S07]  /*42f0*/  PRMT R8, R0, 0x7610, R8 ;  /* 0x0000761000087816 */ /* 0x000fce0000000008 */
.L_x_95:
[----:B------:R-:W-:Y:S05]  /*4300*/  BSYNC B0 ;  /* 0x0000000000007941 */ /* 0x000fea0003800000 */
.L_x_94:
[----:B------:R0:W-:Y:S01]  /*4310*/  STG.E.U8 desc[UR36][R16.64], R8 ;  /* 0x0000000810007986 */ /* 0x0001e2000c101124 */
[----:B------:R-:W-:Y:S05]  /*4320*/  BRA `(.L_x_74) ;  /* 0x0000000400187947 */ /* 0x000fea0003800000 */
.L_x_92:
        /* <DEDUP_REMOVED lines=17> */
.L_x_99:
[----:B------:R-:W-:-:S04]  /*4440*/  LOP3.LUT R2, R3, 0x80000000, RZ, 0xc0, !PT ;  /* 0x8000000003027812 */ /* 0x000fc800078ec0ff */
[----:B------:R-:W-:-:S04]  /*4450*/  SHF.R.U32.HI R3, RZ, 0x18, R2 ;  /* 0x00000018ff037819 */ /* 0x000fc80000011602 */
[----:B------:R-:W-:-:S04]  /*4460*/  LOP3.LUT R0, R0, R3, RZ, 0xfc, !PT ;  /* 0x0000000300007212 */ /* 0x000fc800078efcff */
[----:B------:R-:W-:-:S07]  /*4470*/  PRMT R8, R0, 0x7610, R8 ;  /* 0x0000761000087816 */ /* 0x000fce0000000008 */
.L_x_98:
[----:B------:R-:W-:Y:S05]  /*4480*/  BSYNC B0 ;  /* 0x0000000000007941 */ /* 0x000fea0003800000 */
.L_x_97:
[----:B------:R0:W-:Y:S01]  /*4490*/  STG.E.U8 desc[UR36][R16.64], R8 ;  /* 0x0000000810007986 */ /* 0x0001e2000c101124 */
[----:B------:R-:W-:Y:S05]  /*44a0*/  BRA `(.L_x_74) ;  /* 0x0000000000b87947 */ /* 0x000fea0003800000 */
.L_x_91:
[----:B------:R-:W-:-:S13]  /*44b0*/  ISETP.NE.AND P0, PT, R2, 0x1c, PT ;  /* 0x0000001c0200780c */ /* 0x000fda0003f05270 */
[----:B------:R-:W-:Y:S05]  /*44c0*/  @!P0 BRA `(.L_x_100) ;  /* 0x0000000000a48947 */ /* 0x000fea0003800000 */
[----:B------:R-:W-:-:S13]  /*44d0*/  ISETP.NE.AND P0, PT, R2, 0x1d, PT ;  /* 0x0000001d0200780c */ /* 0x000fda0003f05270 */
[----:B------:R-:W-:Y:S05]  /*44e0*/  @!P0 BRA `(.L_x_101) ;  /* 0x00000000008c8947 */ /* 0x000fea0003800000 */
[----:B------:R-:W-:-:S13]  /*44f0*/  ISETP.NE.AND P0, PT, R2, 0x2c, PT ;  /* 0x0000002c0200780c */ /* 0x000fda0003f05270 */
[----:B------:R-:W-:Y:S05]  /*4500*/  @P0 BRA `(.L_x_73) ;  /* 0x0000000000400947 */ /* 0x000fea0003800000 */
[----:B-1----:R-:W-:-:S05]  /*4510*/  IMAD.U32 R3, R3, 0x10000, RZ ;  /* 0x0001000003037824 */ /* 0x002fca00078e00ff */
[----:B------:R-:W-:-:S04]  /*4520*/  SHF.R.U32.HI R4, RZ, 0x17, R3 ;  /* 0x00000017ff047819 */ /* 0x000fc80000011603 */
[----:B------:R-:W-:-:S04]  /*4530*/  LOP3.LUT R2, R4, 0xff, RZ, 0xc0, !PT ;  /* 0x000000ff04027812 */ /* 0x000fc800078ec0ff */
[----:B------:R-:W-:-:S13]  /*4540*/  ISETP.NE.AND P1, PT, R2, 0xff, PT ;  /* 0x000000ff0200780c */ /* 0x000fda0003f25270 */
[--C-:B------:R-:W-:Y:S02]  /*4550*/  @P1 SHF.R.U32.HI R0, RZ, 0x16, R3.reuse ;  /* 0x00000016ff001819 */ /* 0x100fe40000011603 */
[----:B------:R-:W-:Y:S01]  /*4560*/  @P1 LOP3.LUT P0, RZ, R2, 0x3fffff, R3, 0xf8, !PT ;  /* 0x003fffff02ff1812 */ /* 0x000fe2000780f803 */
[----:B------:R-:W-:Y:S01]  /*4570*/  IMAD.MOV.U32 R3, RZ, RZ, 0xff ;  /* 0x000000ffff037424 */ /* 0x000fe200078e00ff */
[----:B------:R-:W-:-:S04]  /*4580*/  @P1 LOP3.LUT R0, R0, 0x1, RZ, 0xc0, !PT ;  /* 0x0000000100001812 */ /* 0x000fc800078ec0ff */
[----:B------:R-:W-:Y:S01]  /*4590*/  @P1 ISETP.EQ.U32.AND P2, PT, R0, 0x1, P0 ;  /* 0x000000010000180c */ /* 0x000fe20000742070 */
[----:B------:R-:W-:Y:S01]  /*45a0*/  @P1 VIADD R0, R4, 0x1 ;  /* 0x0000000104001836 */ /* 0x000fe20000000000 */
[----:B------:R-:W-:Y:S02]  /*45b0*/  PLOP3.LUT P0, PT, PT, PT, PT, 0x80, 0x0 ;  /* 0x000000000000781c */ /* 0x000fe40003f0f070 */
[----:B------:R-:W-:-:S13]  /*45c0*/  @P1 PLOP3.LUT P0, PT, P2, PT, PT, 0x80, 0x0 ;  /* 0x000000000000181c */ /* 0x000fda000170f070 */
[----:B------:R-:W-:-:S04]  /*45d0*/  @!P0 IMAD.MOV R0, RZ, RZ, R4 ;  /* 0x000000ffff008224 */ /* 0x000fc800078e0204 */
[----:B------:R-:W-:-:S05]  /*45e0*/  @P1 IMAD.MOV.U32 R3, RZ, RZ, R0 ;  /* 0x000000ffff031224 */ /* 0x000fca00078e0000 */
[----:B------:R0:W-:Y:S01]  /*45f0*/  STG.E.U8 desc[UR36][R16.64], R3 ;  /* 0x0000000310007986 */ /* 0x0001e2000c101124 */
[----:B------:R-:W-:Y:S05]  /*4600*/  BRA `(.L_x_74) ;  /* 0x0000000000607947 */ /* 0x000fea0003800000 */
.L_x_73:
[----:B------:R-:W-:Y:S01]  /*4610*/  MOV R2, 0x0 ;  /* 0x0000000000027802 */ /* 0x000fe20000000f00 */
[----:B------:R-:W-:Y:S01]  /*4620*/  ULDC.64 UR4, c[0x4][0x128] ;  /* 0x01004a0000047ab9 */ /* 0x000fe20000000a00 */
[----:B------:R-:W-:Y:S01]  /*4630*/  ULDC.64 UR6, c[0x4][0x130] ;  /* 0x01004c0000067ab9 */ /* 0x000fe20000000a00 */
[----:B------:R-:W-:Y:S02]  /*4640*/  IMAD.U32 R4, RZ, RZ, UR4 ;  /* 0x00000004ff047e24 */ /* 0x000fe4000f8e00ff */
[----:B------:R-:W-:Y:S01]  /*4650*/  IMAD.U32 R5, RZ, RZ, UR5 ;  /* 0x00000005ff057e24 */ /* 0x000fe2000f8e00ff */
[----:B-1----:R-:W0:Y:S01]  /*4660*/  LDC.64 R2, c[0x4][R2] ;  /* 0x0100000002027b82 */ /* 0x002e220000000a00 */
        /* <DEDUP_REMOVED lines=10> */
.L_x_102:
[----:B------:R-:W-:Y:S05]  /*4710*/  BRA `(.L_x_74) ;  /* 0x00000000001c7947 */ /* 0x000fea0003800000 */
.L_x_101:
[----:B-1----:R-:W-:-:S06]  /*4720*/  IMAD.U32 R3, R3, 0x10000, RZ ;  /* 0x0001000003037824 */ /* 0x002fcc00078e00ff */
[----:B------:R-:W0:Y:S02]  /*4730*/  F2I.U64.TRUNC R2, R3 ;  /* 0x0000000300027311 */ /* 0x000e24000020d800 */
[----:B0-----:R0:W-:Y:S01]  /*4740*/  STG.E.64 desc[UR36][R16.64], R2 ;  /* 0x0000000210007986 */ /* 0x0011e2000c101b24 */
[----:B------:R-:W-:Y:S05]  /*4750*/  BRA `(.L_x_74) ;  /* 0x00000000000c7947 */ /* 0x000fea0003800000 */
.L_x_100:
[----:B-1----:R-:W-:-:S06]  /*4760*/  IMAD.U32 R3, R3, 0x10000, RZ ;  /* 0x0001000003037824 */ /* 0x002fcc00078e00ff */
[----:B------:R-:W0:Y:S02]  /*4770*/  F2I.FTZ.U32.TRUNC.NTZ R3, R3 ;  /* 0x0000000300037305 */ /* 0x000e24000021f000 */
[----:B0-----:R0:W-:Y:S02]  /*4780*/  STG.E desc[UR36][R16.64], R3 ;  /* 0x0000000310007986 */ /* 0x0011e4000c101924 */
.L_x_74:
[----:B------:R-:W-:-:S04]  /*4790*/  IMAD R18, R18, 0x200, R23 ;  /* 0x0000020012127824 */ /* 0x000fc800078e0217 */
[----:B------:R-:W-:-:S07]  /*47a0*/  VIADD R19, R18, 0x80 ;  /* 0x0000008012137836 */ /* 0x000fce0000000000 */
.L_x_1:
[----:B------:R-:W-:Y:S05]  /*47b0*/  BSYNC B6 ;  /* 0x0000000000067941 */ /* 0x000fea0003800000 */
.L_x_0:
[----:B------:R-:W-:Y:S01]  /*47c0*/  ULDC UR4, c[0x0][0x210] ;  /* 0x0000840000047ab9 */ /* 0x000fe20000000800 */
[----:B------:R-:W-:Y:S01]  /*47d0*/  BSSY B6, `(.L_x_103) ;  /* 0x0000472000067945 */ /* 0x000fe20003800000 */
[----:B------:R-:W-:-:S13]  /*47e0*/  ISETP.GE.AND P0, PT, R19, UR4, PT ;  /* 0x0000000413007c0c */ /* 0x000fda000bf06270 */
[----:B------:R-:W-:Y:S05]  /*47f0*/  @P0 BRA `(.L_x_104) ;  /* 0x0000004400bc0947 */ /* 0x000fea0003800000 */
[----:B0-----:R-:W0:Y:S01]  /*4800*/  LDC R6, c[0x0][0x218] ;  /* 0x00008600ff067b82 */ /* 0x001e220000000800 */
[----:B------:R-:W-:Y:S02]  /*4810*/  IMAD.MOV.U32 R18, RZ, RZ, RZ ;  /* 0x000000ffff127224 */ /* 0x000fe400078e00ff */
[----:B------:R-:W-:Y:S02]  /*4820*/  IMAD.MOV.U32 R0, RZ, RZ, RZ ;  /* 0x000000ffff007224 */ /* 0x000fe400078e00ff */
[----:B-1234-:R-:W-:Y:S01]  /*4830*/  IMAD.MOV.U32 R16, RZ, RZ, RZ ;  /* 0x000000ffff107224 */ /* 0x01efe200078e00ff */
[----:B0-----:R-:W-:-:S13]  /*4840*/  ISETP.NE.AND P0, PT, R6, RZ, PT ;  /* 0x000000ff0600720c */ /* 0x001fda0003f05270 */
[----:B------:R-:W-:Y:S05]  /*4850*/  @!P0 BRA `(.L_x_105) ;  /* 0x0000001400708947 */ /* 0x000fea0003800000 */
        /* <DEDUP_REMOVED lines=348> */
.L_x_105:
        /* <DEDUP_REMOVED lines=23> */
.L_x_109:
[----:B------:R-:W2:Y:S02]  /*5f90*/  LDG.E.U8 R2, desc[UR36][R2.64] ;  /* 0x0000002402027981 */ /* 0x000ea4000c1e1100 */
[----:B--2---:R-:W-:-:S04]  /*5fa0*/  I2FP.F32.U32 R0, R2 ;  /* 0x0000000200007245 */ /* 0x004fc80000201000 */
[----:B------:R-:W-:-:S04]  /*5fb0*/  F2FP.BF16.F32.PACK_AB R0, RZ, R0 ;  /* 0x00000000ff00723e */ /* 0x000fc800000010ff */
[----:B------:R-:W-:Y:S01]  /*5fc0*/  PRMT R22, R0, 0x7610, R22 ;  /* 0x0000761000167816 */ /* 0x000fe20000000016 */
[----:B------:R-:W-:Y:S06]  /*5fd0*/  BRA `(.L_x_111) ;  /* 0x0000000c00c87947 */ /* 0x000fec0003800000 */
.L_x_108:
        /* <DEDUP_REMOVED lines=11> */
.L_x_113:
[----:B------:R-:W2:Y:S02]  /*6090*/  LDG.E R2, desc[UR36][R2.64] ;  /* 0x0000002402027981 */ /* 0x000ea4000c1e1900 */
[----:B--2---:R-:W-:-:S04]  /*60a0*/  I2FP.F32.S32 R0, R2 ;  /* 0x0000000200007245 */ /* 0x004fc80000201400 */
[----:B------:R-:W-:-:S04]  /*60b0*/  F2FP.BF16.F32.PACK_AB R0, RZ, R0 ;  /* 0x00000000ff00723e */ /* 0x000fc800000010ff */
[----:B------:R-:W-:Y:S01]  /*60c0*/  PRMT R22, R0, 0x7610, R22 ;  /* 0x0000761000167816 */ /* 0x000fe20000000016 */
[----:B------:R-:W-:Y:S06]  /*60d0*/  BRA `(.L_x_111) ;  /* 0x0000000c00887947 */ /* 0x000fec0003800000 */
.L_x_112:
[----:B------:R-:W2:Y:S02]  /*60e0*/  LDG.E.U16 R2, desc[UR36][R2.64] ;  /* 0x0000002402027981 */ /* 0x000ea4000c1e1500 */
[----:B--2---:R-:W0:Y:S02]  /*60f0*/  I2F.S16 R0, R2 ;  /* 0x0000000200007306 */ /* 0x004e240000101400 */
[----:B0-----:R-:W-:-:S04]  /*6100*/  F2FP.BF16.F32.PACK_AB R0, RZ, R0 ;  /* 0x00000000ff00723e */ /* 0x001fc800000010ff */
[----:B------:R-:W-:Y:S01]  /*6110*/  PRMT R22, R0, 0x7610, R22 ;  /* 0x0000761000167816 */ /* 0x000fe20000000016 */
[----:B------:R-:W-:Y:S06]  /*6120*/  BRA `(.L_x_111) ;  /* 0x0000000c00747947 */ /* 0x000fec0003800000 */
.L_x_107:
        /* <DEDUP_REMOVED lines=9> */
.L_x_115:
[----:B------:R-:W2:Y:S02]  /*61c0*/  LDG.E.U16 R0, desc[UR36][R2.64] ;  /* 0x0000002402007981 */ /* 0x000ea4000c1e1500 */
[----:B--2---:R-:W-:-:S05]  /*61d0*/  HADD2.F32 R0, -RZ, R0.H0_H0 ;  /* 0x20000000ff007230 */ /* 0x004fca0000004100 */
[----:B------:R-:W-:-:S04]  /*61e0*/  F2FP.BF16.F32.PACK_AB R0, RZ, R0 ;  /* 0x00000000ff00723e */ /* 0x000fc800000010ff */
[----:B------:R-:W-:Y:S01]  /*61f0*/  PRMT R22, R0, 0x7610, R22 ;  /* 0x0000761000167816 */ /* 0x000fe20000000016 */
[----:B------:R-:W-:Y:S06]  /*6200*/  BRA `(.L_x_111) ;  /* 0x0000000c003c7947 */ /* 0x000fec0003800000 */
.L_x_114:
        /* <DEDUP_REMOVED lines=9> */
.L_x_117:
[----:B------:R-:W2:Y:S02]  /*62a0*/  LDG.E.U16 R2, desc[UR36][R2.64] ;  /* 0x0000002402027981 */ /* 0x000ea4000c1e1500 */
[----:B--2---:R-:W-:-:S05]  /*62b0*/  HADD2.F32 R0, -RZ, R2.H0_H0 ;  /* 0x20000002ff007230 */ /* 0x004fca0000004100 */
[----:B------:R-:W-:-:S04]  /*62c0*/  F2FP.BF16.F32.PACK_AB R0, RZ, R0 ;  /* 0x00000000ff00723e */ /* 0x000fc800000010ff */
[----:B------:R-:W-:Y:S01]  /*62d0*/  PRMT R22, R0, 0x7610, R22 ;  /* 0x0000761000167816 */ /* 0x000fe20000000016 */
[----:B------:R-:W-:Y:S06]  /*62e0*/  BRA `(.L_x_111) ;  /* 0x0000000c00047947 */ /* 0x000fec0003800000 */
.L_x_116:
        /* <DEDUP_REMOVED lines=9> */
.L_x_106:
        /* <DEDUP_REMOVED lines=14> */
.L_x_120:
        /* <DEDUP_REMOVED lines=9> */
.L_x_119:
        /* <DEDUP_REMOVED lines=28> */
.L_x_122:
        /* <DEDUP_REMOVED lines=15> */
.L_x_121:
[----:B------:R0:W5:Y:S01]  /*67a0*/  LDG.E.U16 R22, desc[UR36][R2.64] ;  /* 0x0000002402167981 */ /* 0x000162000c1e1500 */
[----:B------:R-:W-:Y:S05]  /*67b0*/  BRA `(.L_x_111) ;  /* 0x0000000400d07947 */ /* 0x000fea0003800000 */
.L_x_118:
        /* <DEDUP_REMOVED lines=13> */
.L_x_125:
        /* <DEDUP_REMOVED lines=21> */
.L_x_129:
[----:B------:R-:W-:Y:S05]  /*69e0*/  BSYNC B1 ;  /* 0x0000000000017941 */ /* 0x000fea0003800000 */
.L_x_128:
[----:B------:R-:W-:Y:S01]  /*69f0*/  LEA R3, R0, 0x3b800000, 0x17 ;  /* 0x3b80000000037811 */ /* 0x000fe200078eb8ff */
[----:B------:R-:W-:-:S05]  /*6a00*/  IMAD.SHL.U32 R0, R2, 0x100000, RZ ;  /* 0x0010000002007824 */ /* 0x000fca00078e00ff */
[----:B------:R-:W-:-:S07]  /*6a10*/  LOP3.LUT R0, R3, R0, R4, 0xfe, !PT ;  /* 0x0000000003007212 */ /* 0x000fce00078efe04 */
.L_x_127:
[----:B------:R-:W-:Y:S05]  /*6a20*/  BSYNC B0 ;  /* 0x0000000000007941 */ /* 0x000fea0003800000 */
.L_x_126:
[----:B------:R-:W-:-:S04]  /*6a30*/  F2FP.BF16.F32.PACK_AB R0, RZ, R0 ;  /* 0x00000000ff00723e */ /* 0x000fc800000010ff */
[----:B------:R-:W-:Y:S01]  /*6a40*/  PRMT R22, R0, 0x7610, R22 ;  /* 0x0000761000167816 */ /* 0x000fe20000000016 */
[----:B------:R-:W-:Y:S06]  /*6a50*/  BRA `(.L_x_111) ;  /* 0x0000000400287947 */ /* 0x000fec0003800000 */
.L_x_124:
        /* <DEDUP_REMOVED lines=21> */
.L_x_133:
[----:B------:R-:W-:Y:S05]  /*6bb0*/  BSYNC B1 ;  /* 0x0000000000017941 */ /* 0x000fea0003800000 */
.L_x_132:
[----:B------:R-:W-:Y:S01]  /*6bc0*/  LEA R3, R0, 0x37800000, 0x17 ;  /* 0x3780000000037811 */ /* 0x000fe200078eb8ff */
[----:B------:R-:W-:-:S05]  /*6bd0*/  IMAD.SHL.U32 R0, R2, 0x200000, RZ ;  /* 0x0020000002007824 */ /* 0x000fca00078e00ff */
[----:B------:R-:W-:-:S07]  /*6be0*/  LOP3.LUT R0, R3, R0, R4, 0xfe, !PT ;  /* 0x0000000003007212 */ /* 0x000fce00078efe04 */
.L_x_131:
[----:B------:R-:W-:Y:S05]  /*6bf0*/  BSYNC B0 ;  /* 0x0000000000007941 */ /* 0x000fea0003800000 */
.L_x_130:
[----:B------:R-:W-:-:S04]  /*6c00*/  F2FP.BF16.F32.PACK_AB R0, RZ, R0 ;  /* 0x00000000ff00723e */ /* 0x000fc800000010ff */
[----:B------:R-:W-:Y:S01]  /*6c10*/  PRMT R22, R0, 0x7610, R22 ;  /* 0x0000761000167816 */ /* 0x000fe20000000016 */
[----:B------:R-:W-:Y:S06]  /*6c20*/  BRA `(.L_x_111) ;  /* 0x0000000000b47947 */ /* 0x000fec0003800000 */
.L_x_123:
        /* <DEDUP_REMOVED lines=14> */
.L_x_137:
[----:B------:R-:W-:Y:S05]  /*6d10*/  BSYNC B0 ;  /* 0x0000000000007941 */ /* 0x000fea0003800000 */
.L_x_136:
[----:B------:R-:W-:-:S04]  /*6d20*/  F2FP.BF16.F32.PACK_AB R0, RZ, R0 ;  /* 0x00000000ff00723e */ /* 0x000fc800000010ff */
[----:B------:R-:W-:Y:S01]  /*6d30*/  PRMT R22, R0, 0x7610, R22 ;  /* 0x0000761000167816 */ /* 0x000fe20000000016 */
[----:B------:R-:W-:Y:S06]  /*6d40*/  BRA `(.L_x_111) ;  /* 0x00000000006c7947 */ /* 0x000fec0003800000 */
.L_x_110:
        /* <DEDUP_REMOVED lines=16> */
.L_x_138:
[----:B------:R-:W-:Y:S01]  /*6e50*/  PRMT R22, RZ, 0x7610, R22 ;  /* 0x00007610ff167816 */ /* 0x000fe20000000016 */
[----:B------:R-:W-:Y:S06]  /*6e60*/  BRA `(.L_x_111) ;  /* 0x0000000000247947 */ /* 0x000fec0003800000 */
.L_x_135:
[----:B------:R-:W2:Y:S02]  /*6e70*/  LDG.E.64 R2, desc[UR36][R2.64] ;  /* 0x0000002402027981 */ /* 0x000ea4000c1e1b00 */
[----:B--2---:R-:W0:Y:S02]  /*6e80*/  I2F.U64 R0, R2 ;  /* 0x0000000200007312 */ /* 0x004e240000301000 */
[----:B0-----:R-:W-:-:S04]  /*6e90*/  F2FP.BF16.F32.PACK_AB R0, RZ, R0 ;  /* 0x00000000ff00723e */ /* 0x001fc800000010ff */
[----:B------:R-:W-:Y:S01]  /*6ea0*/  PRMT R22, R0, 0x7610, R22 ;  /* 0x0000761000167816 */ /* 0x000fe20000000016 */
[----:B------:R-:W-:Y:S06]  /*6eb0*/  BRA `(.L_x_111) ;  /* 0x0000000000107947 */ /* 0x000fec0003800000 */
.L_x_134:
[----:B------:R-:W2:Y:S02]  /*6ec0*/  LDG.E R2, desc[UR36][R2.64] ;  /* 0x0000002402027981 */ /* 0x000ea4000c1e1900 */
[----:B--2---:R-:W-:-:S04]  /*6ed0*/  I2FP.F32.U32 R0, R2 ;  /* 0x0000000200007245 */ /* 0x004fc80000201000 */
[----:B------:R-:W-:-:S04]  /*6ee0*/  F2FP.BF16.F32.PACK_AB R0, RZ, R0 ;  /* 0x00000000ff00723e */ /* 0x000fc800000010ff */
[----:B------:R-:W-:-:S07]  /*6ef0*/  PRMT R22, R0, 0x7610, R22 ;  /* 0x0000761000167816 */ /* 0x000fce0000000016 */
.L_x_111:
        /* <DEDUP_REMOVED lines=19> */
.L_x_142:
[----:B------:R-:W2:Y:S02]  /*7030*/  LDG.E.U8 R2, desc[UR36][R2.64] ;  /* 0x0000002402027981 */ /* 0x000ea4000c1e1100 */
[----:B--2---:R-:W-:-:S04]  /*7040*/  I2FP.F32.U32 R0, R2 ;  /* 0x0000000200007245 */ /* 0x004fc80000201000 */
[----:B------:R-:W-:Y:S01]  /*7050*/  F2FP.BF16.F32.PACK_AB R0, RZ, R0 ;  /* 0x00000000ff00723e */ /* 0x000fe200000010ff */
[----:B------:R-:W-:Y:S06]  /*7060*/  BRA `(.L_x_144) ;  /* 0x0000000c00907947 */ /* 0x000fec0003800000 */
.L_x_141:
        /* <DEDUP_REMOVED lines=10> */
.L_x_146:
[----:B------:R-:W2:Y:S02]  /*7110*/  LDG.E R2, desc[UR36][R2.64] ;  /* 0x0000002402027981 */ /* 0x000ea4000c1e1900 */
[----:B--2---:R-:W-:-:S04]  /*7120*/  I2FP.F32.S32 R0, R2 ;  /* 0x0000000200007245 */ /* 0x004fc80000201400 */
[----:B------:R-:W-:Y:S01]  /*7130*/  F2FP.BF16.F32.PACK_AB R0, RZ, R0 ;  /* 0x00000000ff00723e */ /* 0x000fe200000010ff */
[----:B------:R-:W-:Y:S06]  /*7140*/  BRA `(.L_x_144) ;  /* 0x0000000c00587947 */ /* 0x000fec0003800000 */
.L_x_145:
[----:B------:R-:W2:Y:S02]  /*7150*/  LDG.E.U16 R2, desc[UR36][R2.64] ;  /* 0x0000002402027981 */ /* 0x000ea4000c1e1500 */
[----:B--2---:R-:W0:Y:S02]  /*7160*/  I2F.S16 R0, R2 ;  /* 0x0000000200007306 */ /* 0x004e240000101400 */
[----:B0-----:R-:W-:Y:S01]  /*7170*/  F2FP.BF16.F32.PACK_AB R0, RZ, R0 ;  /* 0x00000000ff00723e */ /* 0x001fe200000010ff */
[----:B------:R-:W-:Y:S06]  /*7180*/  BRA `(.L_x_144) ;  /* 0x0000000c00487947 */ /* 0x000fec0003800000 */
.L_x_140:
        /* <DEDUP_REMOVED lines=9> */
.L_x_148:
[----:B------:R-:W2:Y:S02]  /*7220*/  LDG.E.U16 R0, desc[UR36][R2.64] ;  /* 0x0000002402007981 */ /* 0x000ea4000c1e1500 */
[----:B--2---:R-:W-:-:S05]  /*7230*/  HADD2.F32 R0, -RZ, R0.H0_H0 ;  /* 0x20000000ff007230 */ /* 0x004fca0000004100 */
[----:B------:R-:W-:Y:S01]  /*7240*/  F2FP.BF16.F32.PACK_AB R0, RZ, R0 ;  /* 0x00000000ff00723e */ /* 0x000fe200000010ff */
[----:B------:R-:W-:Y:S06]  /*7250*/  BRA `(.L_x_144) ;  /* 0x0000000c00147947 */ /* 0x000fec0003800000 */
.L_x_147:
        /* <DEDUP_REMOVED lines=9> */
.L_x_150:
[----:B------:R-:W2:Y:S02]  /*72f0*/  LDG.E.U16 R2, desc[UR36][R2.64] ;  /* 0x0000002402027981 */ /* 0x000ea4000c1e1500 */
[----:B--2---:R-:W-:-:S05]  /*7300*/  HADD2.F32 R0, -RZ, R2.H0_H0 ;  /* 0x20000002ff007230 */ /* 0x004fca0000004100 */
[----:B------:R-:W-:Y:S01]  /*7310*/  F2FP.BF16.F32.PACK_AB R0, RZ, R0 ;  /* 0x00000000ff00723e */ /* 0x000fe200000010ff */
[----:B------:R-:W-:Y:S06]  /*7320*/  BRA `(.L_x_144) ;  /* 0x0000000800e07947 */ /* 0x000fec0003800000 */
.L_x_149:
        /* <DEDUP_REMOVED lines=8> */
.L_x_139:
        /* <DEDUP_REMOVED lines=13> */
.L_x_153:
        /* <DEDUP_REMOVED lines=8> */
.L_x_152:
        /* <DEDUP_REMOVED lines=28> */
.L_x_155:
        /* <DEDUP_REMOVED lines=15> */
.L_x_154:
[----:B------:R0:W5:Y:S01]  /*77b0*/  LDG.E.U16 R0, desc[UR36][R2.64] ;  /* 0x0000002402007981 */ /* 0x000162000c1e1500 */
[----:B------:R-:W-:Y:S05]  /*77c0*/  BRA `(.L_x_144) ;  /* 0x0000000400b87947 */ /* 0x000fea0003800000 */
.L_x_151:
        /* <DEDUP_REMOVED lines=12> */
.L_x_158:
        /* <DEDUP_REMOVED lines=21> */
.L_x_162:
[----:B------:R-:W-:Y:S05]  /*79e0*/  BSYNC B1 ;  /* 0x0000000000017941 */ /* 0x000fea0003800000 */
.L_x_161:
[----:B------:R-:W-:Y:S01]  /*79f0*/  LEA R3, R0, 0x3b800000, 0x17 ;  /* 0x3b80000000037811 */ /* 0x000fe200078eb8ff */
[----:B------:R-:W-:-:S05]  /*7a00*/  IMAD.SHL.U32 R0, R2, 0x100000, RZ ;  /* 0x0010000002007824 */ /* 0x000fca00078e00ff */
[----:B------:R-:W-:-:S07]  /*7a10*/  LOP3.LUT R0, R3, R0, R4, 0xfe, !PT ;  /* 0x0000000003007212 */ /* 0x000fce00078efe04 */
.L_x_160:
[----:B------:R-:W-:Y:S05]  /*7a20*/  BSYNC B0 ;  /* 0x0000000000007941 */ /* 0x000fea0003800000 */
.L_x_159:
[----:B------:R-:W-:Y:S01]  /*7a30*/  F2FP.BF16.F32.PACK_AB R0, RZ, R0 ;  /* 0x00000000ff00723e */ /* 0x000fe200000010ff */
[----:B------:R-:W-:Y:S06]  /*7a40*/  BRA `(.L_x_144) ;  /* 0x0000000400187947 */ /* 0x000fec0003800000 */
.L_x_157:
        /* <DEDUP_REMOVED lines=21> */
.L_x_166:
[----:B------:R-:W-:Y:S05]  /*7ba0*/  BSYNC B1 ;  /* 0x0000000000017941 */ /* 0x000fea0003800000 */
.L_x_165:
[----:B------:R-:W-:Y:S01]  /*7bb0*/  LEA R3, R0, 0x37800000, 0x17 ;  /* 0x3780000000037811 */ /* 0x000fe200078eb8ff */
[----:B------:R-:W-:-:S05]  /*7bc0*/  IMAD.SHL.U32 R0, R2, 0x200000, RZ ;  /* 0x0020000002007824 */ /* 0x000fca00078e00ff */
[----:B------:R-:W-:-:S07]  /*7bd0*/  LOP3.LUT R0, R3, R0, R4, 0xfe, !PT ;  /* 0x0000000003007212 */ /* 0x000fce00078efe04 */
.L_x_164:
[----:B------:R-:W-:Y:S05]  /*7be0*/  BSYNC B0 ;  /* 0x0000000000007941 */ /* 0x000fea0003800000 */
.L_x_163:
[----:B------:R-:W-:Y:S01]  /*7bf0*/  F2FP.BF16.F32.PACK_AB R0, RZ, R0 ;  /* 0x00000000ff00723e */ /* 0x000fe200000010ff */
[----:B------:R-:W-:Y:S06]  /*7c00*/  BRA `(.L_x_144) ;  /* 0x0000000000a87947 */ /* 0x000fec0003800000 */
.L_x_156:
        /* <DEDUP_REMOVED lines=14> */
.L_x_170:
[----:B------:R-:W-:Y:S05]  /*7cf0*/  BSYNC B0 ;  /* 0x0000000000007941 */ /* 0x000fea0003800000 */
.L_x_169:
[----:B------:R-:W-:Y:S01]  /*7d00*/  F2FP.BF16.F32.PACK_AB R0, RZ, R0 ;  /* 0x00000000ff00723e */ /* 0x000fe200000010ff */
[----:B------:R-:W-:Y:S06]  /*7d10*/  BRA `(.L_x_144) ;  /* 0x0000000000647947 */ /* 0x000fec0003800000 */
.L_x_143:
        /* <DEDUP_REMOVED lines=16> */
.L_x_171:
[----:B------:R-:W-:Y:S01]  /*7e20*/  PRMT R0, RZ, 0x7610, R0 ;  /* 0x00007610ff007816 */ /* 0x000fe20000000000 */
[----:B------:R-:W-:Y:S06]  /*7e30*/  BRA `(.L_x_144) ;  /* 0x00000000001c7947 */ /* 0x000fec0003800000 */
.L_x_168:
[----:B------:R-:W2:Y:S02]  /*7e40*/  LDG.E.64 R2, desc[UR36][R2.64] ;  /* 0x0000002402027981 */ /* 0x000ea4000c1e1b00 */
[----:B--2---:R-:W0:Y:S02]  /*7e50*/  I2F.U64 R0, R2 ;  /* 0x0000000200007312 */ /* 0x004e240000301000 */
[----:B0-----:R-:W-:Y:S01]  /*7e60*/  F2FP.BF16.F32.PACK_AB R0, RZ, R0 ;  /* 0x00000000ff00723e */ /* 0x001fe200000010ff */
[----:B------:R-:W-:Y:S06]  /*7e70*/  BRA `(.L_x_144) ;  /* 0x00000000000c7947 */ /* 0x000fec0003800000 */
.L_x_167:
[----:B------:R-:W2:Y:S02]  /*7e80*/  LDG.E R2, desc[UR36][R2.64] ;  /* 0x0000002402027981 */ /* 0x000ea4000c1e1900 */
[----:B--2---:R-:W-:-:S04]  /*7e90*/  I2FP.F32.U32 R0, R2 ;  /* 0x0000000200007245 */ /* 0x004fc80000201000 */
[----:B------:R-:W-:-:S07]  /*7ea0*/  F2FP.BF16.F32.PACK_AB R0, RZ, R0 ;  /* 0x00000000ff00723e */ /* 0x000fce00000010ff */
.L_x_144:
[----:B-----5:R-:W-:Y:S01]  /*7eb0*/  IMAD.U32 R22, R22, 0x10000, RZ ;  /* 0x0001000016167824 */ /* 0x020fe200078e00ff */
[----:B------:R-:W1:Y:S01]  /*7ec0*/  LDC.U8 R6, c[0x0][0x491] ;  /* 0x00012440ff067b82 */ /* 0x000e620000000000 */
[----:B0-----:R-:W-:Y:S02]  /*7ed0*/  IMAD.MOV.U32 R3, RZ, RZ, 0x3f800000 ;  /* 0x3f800000ff037424 */ /* 0x001fe400078e00ff */
[C---:B------:R-:W-:Y:S01]  /*7ee0*/  FMUL.FTZ R2, |R22|.reuse, -1.4426950216293334961 ;  /* 0xbfb8aa3b16027820 */ /* 0x040fe20000410200 */
[----:B------:R-:W-:Y:S01]  /*7ef0*/  FSETP.GEU.FTZ.AND P0, PT, R22, RZ, PT ;  /* 0x000000ff1600720b */ /* 0x000fe20003f1e000 */
[----:B------:R-:W-:Y:S01]  /*7f00*/  IMAD.U32 R0, R0, 0x10000, RZ ;  /* 0x0001000000007824 */ /* 0x000fe200078e00ff */
[----:B------:R-:W-:Y:S02]  /*7f10*/  FSET.BF.LT.FTZ.AND R22, R22, RZ, PT ;  /* 0x000000ff1616720a */ /* 0x000fe40003811000 */
[----:B------:R-:W-:Y:S01]  /*7f20*/  FSEL R3, R3, -1, !P0 ;  /* 0xbf80000003037808 */ /* 0x000fe20004000000 */
[----:B------:R-:W0:Y:S02]  /*7f30*/  MUFU.EX2 R2, R2 ;  /* 0x0000000200027308 */ /* 0x000e240000000800 */
[----:B0-----:R-:W-:-:S06]  /*7f40*/  FADD.FTZ R4, R2, 1 ;  /* 0x3f80000002047421 */ /* 0x001fcc0000010000 */
[----:B------:R-:W0:Y:S02]  /*7f50*/  MUFU.RCP R5, R4 ;  /* 0x0000000400057308 */ /* 0x000e240000001000 */
[----:B0-----:R-:W-:Y:S01]  /*7f60*/  FMUL.FTZ R5, R2, R5 ;  /* 0x0000000502057220 */ /* 0x001fe20000410000 */
[----:B-1----:R-:W-:-:S03]  /*7f70*/  PRMT R2, R6, 0x9910, RZ ;  /* 0x0000991006027816 */ /* 0x002fc600000000ff */
[----:B------:R-:W-:Y:S01]  /*7f80*/  FFMA.FTZ R3, -R3, R5, R22 ;  /* 0x0000000503037223 */ /* 0x000fe20000010116 */
[----:B------:R-:W-:-:S03]  /*7f90*/  ISETP.GT.AND P0, PT, R2, 0x9, PT ;  /* 0x000000090200780c */ /* 0x000fc60003f04270 */
[----:B------:R-:W-:-:S04]  /*7fa0*/  FMUL.FTZ R0, R0, R3 ;  /* 0x0000000300007220 */ /* 0x000fc80000410000 */
[----:B------:R0:W1:Y:S06]  /*7fb0*/  F2F.BF16.F32 R3, R0 ;  /* 0x0000000000037304 */ /* 0x00006c0000202000 */
        /* <DEDUP_REMOVED lines=9> */
[----:B01----:R-:W-:-:S04]  /*8050*/  IMAD.U32 R0, R3, 0x10000, RZ ;  /* 0x0001000003007824 */ /* 0x003fc800078e00ff */
[----:B------:R-:W0:Y:S02]  /*8060*/  F2I.FTZ.TRUNC.NTZ R3, R0 ;  /* 0x0000000000037305 */ /* 0x000e24000021f100 */
[----:B0-----:R2:W-:Y:S01]  /*8070*/  STG.E.U8 desc[UR36][R16.64], R3 ;  /* 0x0000000310007986 */ /* 0x0015e2000c101124 */
[----:B------:R-:W-:Y:S05]  /*8080*/  BRA `(.L_x_177) ;  /* 0x0000000c00947947 */ /* 0x000fea0003800000 */
.L_x_175:
[----:B-1----:R-:W-:-:S06]  /*8090*/  IMAD.U32 R3, R3, 0x10000, RZ ;  /* 0x0001000003037824 */ /* 0x002fcc00078e00ff */
[----:B------:R-:W1:Y:S02]  /*80a0*/  F2I.S64.TRUNC R2, R3 ;  /* 0x0000000300027311 */ /* 0x000e64000020d900 */
[----:B-1----:R1:W-:Y:S01]  /*80b0*/  STG.E.U8 desc[UR36][R16.64], R2 ;  /* 0x0000000210007986 */ /* 0x0023e2000c101124 */
[----:B------:R-:W-:Y:S05]  /*80c0*/  BRA `(.L_x_177) ;  /* 0x0000000c00847947 */ /* 0x000fea0003800000 */
.L_x_174:
[----:B------:R-:W-:-:S13]  /*80d0*/  ISETP.NE.AND P0, PT, R2, 0x2, PT ;  /* 0x000000020200780c */ /* 0x000fda0003f05270 */
[----:B------:R-:W-:Y:S05]  /*80e0*/  @!P0 BRA `(.L_x_178) ;  /* 0x0000000000308947 */ /* 0x000fea0003800000 */
[----:B------:R-:W-:-:S13]  /*80f0*/  ISETP.NE.AND P0, PT, R2, 0x3, PT ;  /* 0x000000030200780c */ /* 0x000fda0003f05270 */
[----:B------:R-:W-:Y:S05]  /*8100*/  @!P0 BRA `(.L_x_179) ;  /* 0x0000000000188947 */ /* 0x000fea0003800000 */
[----:B------:R-:W-:-:S13]  /*8110*/  ISETP.NE.AND P0, PT, R2, 0x4, PT ;  /* 0x000000040200780c */ /* 0x000fda0003f05270 */
[----:B------:R-:W-:Y:S05]  /*8120*/  @P0 BRA `(.L_x_176) ;  /* 0x0000000c000c0947 */ /* 0x000fea0003800000 */
[----:B-1----:R-:W-:-:S06]  /*8130*/  IMAD.U32 R3, R3, 0x10000, RZ ;  /* 0x0001000003037824 */ /* 0x002fcc00078e00ff */
[----:B------:R-:W1:Y:S02]  /*8140*/  F2I.S64.TRUNC R2, R3 ;  /* 0x0000000300027311 */ /* 0x000e64000020d900 */
[----:B-1----:R1:W-:Y:S01]  /*8150*/  STG.E.64 desc[UR36][R16.64], R2 ;  /* 0x0000000210007986 */ /* 0x0023e2000c101b24 */
[----:B------:R-:W-:Y:S05]  /*8160*/  BRA `(.L_x_177) ;  /* 0x0000000c005c7947 */ /* 0x000fea0003800000 */
.L_x_179:
[----:B-1----:R-:W-:-:S06]  /*8170*/  IMAD.U32 R3, R3, 0x10000, RZ ;  /* 0x0001000003037824 */ /* 0x002fcc00078e00ff */
[----:B------:R-:W1:Y:S02]  /*8180*/  F2I.FTZ.TRUNC.NTZ R3, R3 ;  /* 0x0000000300037305 */ /* 0x000e64000021f100 */
[----:B-1----:R4:W-:Y:S01]  /*8190*/  STG.E desc[UR36][R16.64], R3 ;  /* 0x0000000310007986 */ /* 0x0029e2000c101924 */
[----:B------:R-:W-:Y:S05]  /*81a0*/  BRA `(.L_x_177) ;  /* 0x0000000c004c7947 */ /* 0x000fea0003800000 */
.L_x_178:
[----:B-1----:R-:W-:-:S06]  /*81b0*/  IMAD.U32 R3, R3, 0x10000, RZ ;  /* 0x0001000003037824 */ /* 0x002fcc00078e00ff */
[----:B------:R-:W1:Y:S02]  /*81c0*/  F2I.FTZ.TRUNC.NTZ R3, R3 ;  /* 0x0000000300037305 */ /* 0x000e64000021f100 */
[----:B-1----:R3:W-:Y:S01]  /*81d0*/  STG.E.U16 desc[UR36][R16.64], R3 ;  /* 0x0000000310007986 */ /* 0x0027e2000c101524 */
[----:B------:R-:W-:Y:S05]  /*81e0*/  BRA `(.L_x_177) ;  /* 0x0000000c003c7947 */ /* 0x000fea0003800000 */
.L_x_173:
        /* <DEDUP_REMOVED lines=9> */
.L_x_181:
[----:B01----:R-:W-:-:S05]  /*8280*/  IMAD.U32 R0, R3, 0x10000, RZ ;  /* 0x0001000003007824 */ /* 0x003fca00078e00ff */
[----:B------:R-:W-:-:S05]  /*8290*/  F2FP.F16.F32.PACK_AB R0, RZ, R0 ;  /* 0x00000000ff00723e */ /* 0x000fca00000000ff */
[----:B------:R0:W-:Y:S01]  /*82a0*/  STG.E.U16 desc[UR36][R16.64], R0 ;  /* 0x0000000010007986 */ /* 0x0001e2000c101524 */
[----:B------:R-:W-:Y:S05]  /*82b0*/  BRA `(.L_x_177) ;  /* 0x0000000c00087947 */ /* 0x000fea0003800000 */
.L_x_180:
        /* <DEDUP_REMOVED lines=10> */
.L_x_183:
[----:B-1----:R-:W-:-:S05]  /*8360*/  IMAD.U32 R3, R3, 0x10000, RZ ;  /* 0x0001000003037824 */ /* 0x002fca00078e00ff */
[----:B------:R-:W-:-:S04]  /*8370*/  F2FP.F16.F32.PACK_AB R3, RZ, R3 ;  /* 0x00000003ff03723e */ /* 0x000fc800000000ff */
[----:B------:R-:W-:-:S05]  /*8380*/  PRMT R3, R3, 0x5410, RZ ;  /* 0x0000541003037816 */ /* 0x000fca00000000ff */
[----:B------:R1:W-:Y:S01]  /*8390*/  STG.E desc[UR36][R16.64], R3 ;  /* 0x0000000310007986 */ /* 0x0003e2000c101924 */
[----:B------:R-:W-:Y:S05]  /*83a0*/  BRA `(.L_x_177) ;  /* 0x0000000800cc7947 */ /* 0x000fea0003800000 */
.L_x_182:
[----:B-1----:R-:W-:-:S04]  /*83b0*/  IMAD.U32 R2, R3, 0x10000, RZ ;  /* 0x0001000003027824 */ /* 0x002fc800078e00ff */
[----:B------:R-:W-:-:S06]  /*83c0*/  FMUL.FTZ R2, R2, 1 ;  /* 0x3f80000002027820 */ /* 0x000fcc0000410000 */
[----:B------:R-:W1:Y:S02]  /*83d0*/  F2F.F64.F32 R2, R2 ;  /* 0x0000000200027310 */ /* 0x000e640000201800 */
[----:B-1----:R1:W-:Y:S01]  /*83e0*/  STG.E.64 desc[UR36][R16.64], R2 ;  /* 0x0000000210007986 */ /* 0x0023e2000c101b24 */
[----:B------:R-:W-:Y:S05]  /*83f0*/  BRA `(.L_x_177) ;  /* 0x0000000800b87947 */ /* 0x000fea0003800000 */
.L_x_172:
        /* <DEDUP_REMOVED lines=13> */
.L_x_186:
[----:B-1----:R-:W-:Y:S01]  /*84d0*/  IMAD.U32 R3, R3, 0x10000, RZ ;  /* 0x0001000003037824 */ /* 0x002fe200078e00ff */
[----:B------:R-:W-:-:S03]  /*84e0*/  CS2R R6, SRZ ;  /* 0x0000000000067805 */ /* 0x000fc6000001ff00 */
[----:B------:R-:W-:-:S04]  /*84f0*/  FMUL.FTZ R3, R3, 1 ;  /* 0x3f80000003037820 */ /* 0x000fc80000410000 */
[----:B------:R-:W1:Y:S02]  /*8500*/  F2F.F64.F32 R4, R3 ;  /* 0x0000000300047310 */ /* 0x000e640000201800 */
[----:B-1----:R1:W-:Y:S01]  /*8510*/  STG.E.128 desc[UR36][R16.64], R4 ;  /* 0x0000000410007986 */ /* 0x0023e2000c101d24 */
[----:B------:R-:W-:Y:S05]  /*8520*/  BRA `(.L_x_177) ;  /* 0x00000008006c7947 */ /* 0x000fea0003800000 */
.L_x_185:
        /* <DEDUP_REMOVED lines=9> */
[----:B0-----:R-:W-:Y:S02]  /*85c0*/  LOP3.LUT R0, R5, 0x80000000, RZ, 0xc0, !PT ;  /* 0x8000000005007812 */ /* 0x001fe400078ec0ff */
        /* <DEDUP_REMOVED lines=11> */
.L_x_190:
[----:B------:R-:W-:Y:S05]  /*8680*/  BSYNC B0 ;  /* 0x0000000000007941 */ /* 0x000fea0003800000 */
.L_x_189:
[----:B------:R-:W-:-:S05]  /*8690*/  LOP3.LUT R3, R0, R3, RZ, 0xfc, !PT ;  /* 0x0000000300037212 */ /* 0x000fca00078efcff */
[----:B------:R0:W-:Y:S01]  /*86a0*/  STG.E.U8 desc[UR36][R16.64], R3 ;  /* 0x0000000310007986 */ /* 0x0001e2000c101124 */
[----:B------:R-:W-:Y:S05]  /*86b0*/  BRA `(.L_x_177) ;  /* 0x0000000800087947 */ /* 0x000fea0003800000 */
.L_x_188:
[----:B-1----:R-:W-:Y:S01]  /*86c0*/  IMAD.U32 R3, R3, 0x10000, RZ ;  /* 0x0001000003037824 */ /* 0x002fe200078e00ff */
[----:B------:R-:W-:Y:S04]  /*86d0*/  BSSY B0, `(.L_x_191) ;  /* 0x000000f000007945 */ /* 0x000fe80003800000 */
[----:B------:R-:W-:-:S04]  /*86e0*/  LOP3.LUT R2, R3, 0x7fffffff, RZ, 0xc0, !PT ;  /* 0x7fffffff03027812 */ /* 0x000fc800078ec0ff */
[----:B------:R-:W-:-:S13]  /*86f0*/  ISETP.GT.U32.AND P0, PT, R2, 0x477fffff, PT ;  /* 0x477fffff0200780c */ /* 0x000fda0003f04070 */
[----:B------:R-:W-:Y:S05]  /*8700*/  @P0 BRA `(.L_x_192) ;  /* 0x0000000000200947 */ /* 0x000fea0003800000 */
[----:B------:R-:W-:-:S13]  /*8710*/  ISETP.GE.U32.AND P0, PT, R2, 0x38800000, PT ;  /* 0x388000000200780c */ /* 0x000fda0003f06070 */
[----:B0-----:R-:W-:Y:S01]  /*8720*/  @P0 SHF.R.U32.HI R0, RZ, 0x15, R3 ;  /* 0x00000015ff000819 */ /* 0x001fe20000011603 */
[----:B------:R-:W-:-:S03]  /*8730*/  @!P0 FADD.FTZ R2, R2, 128 ;  /* 0x4300000002028421 */ /* 0x000fc60000010000 */
[----:B------:R-:W-:-:S04]  /*8740*/  @P0 LOP3.LUT R0, R0, 0x1, RZ, 0xc0, !PT ;  /* 0x0000000100000812 */ /* 0x000fc800078ec0ff */
[----:B------:R-:W-:-:S04]  /*8750*/  @P0 IADD3 R0, R3, 0x80fffff, R0 ;  /* 0x080fffff03000810 */ /* 0x000fc80007ffe000 */
[----:B------:R-:W-:Y:S01]  /*8760*/  @P0 SHF.R.U32.HI R0, RZ, 0x15, R0 ;  /* 0x00000015ff000819 */ /* 0x000fe20000011600 */
[----:B------:R-:W-:Y:S01]  /*8770*/  @!P0 VIADD R0, R2, 0xbd000000 ;  /* 0xbd00000002008836 */ /* 0x000fe20000000000 */
[----:B------:R-:W-:Y:S06]  /*8780*/  BRA `(.L_x_193) ;  /* 0x00000000000c7947 */ /* 0x000fec0003800000 */
.L_x_192:
[----:B0-----:R-:W-:Y:S01]  /*8790*/  IMAD.MOV.U32 R0, RZ, RZ, 0x7f ;  /* 0x0000007fff007424 */ /* 0x001fe200078e00ff */
[----:B------:R-:W-:-:S04]  /*87a0*/  ISETP.GT.U32.AND P0, PT, R2, 0x7f800000, PT ;  /* 0x7f8000000200780c */ /* 0x000fc80003f04070 */
[----:B------:R-:W-:-:S09]  /*87b0*/  SEL R0, R0, 0x7c, P0 ;  /* 0x0000007c00007807 */ /* 0x000fd20000000000 */
.L_x_193:
[----:B------:R-:W-:Y:S05]  /*87c0*/  BSYNC B0 ;  /* 0x0000000000007941 */ /* 0x000fea0003800000 */
.L_x_191:
[----:B------:R-:W-:-:S04]  /*87d0*/  LOP3.LUT R2, R3, 0x80000000, RZ, 0xc0, !PT ;  /* 0x8000000003027812 */ /* 0x000fc800078ec0ff */
[----:B------:R-:W-:-:S04]  /*87e0*/  SHF.R.U32.HI R3, RZ, 0x18, R2 ;  /* 0x00000018ff037819 */ /* 0x000fc80000011602 */
[----:B------:R-:W-:-:S05]  /*87f0*/  LOP3.LUT R3, R0, R3, RZ, 0xfc, !PT ;  /* 0x0000000300037212 */ /* 0x000fca00078efcff */
[----:B------:R0:W-:Y:S01]  /*8800*/  STG.E.U8 desc[UR36][R16.64], R3 ;  /* 0x0000000310007986 */ /* 0x0001e2000c101124 */
[----:B------:R-:W-:Y:S05]  /*8810*/  BRA `(.L_x_177) ;  /* 0x0000000400b07947 */ /* 0x000fea0003800000 */
.L_x_187:
[----:B-1----:R1:W-:Y:S01]  /*8820*/  STG.E.U16 desc[UR36][R16.64], R3 ;  /* 0x0000000310007986 */ /* 0x0023e2000c101524 */
[----:B------:R-:W-:Y:S05]  /*8830*/  BRA `(.L_x_177) ;  /* 0x0000000400a87947 */ /* 0x000fea0003800000 */
.L_x_184:
        /* <DEDUP_REMOVED lines=9> */
[----:B------:R-:W1:Y:S02]  /*88d0*/  F2I.FTZ.U32.TRUNC.NTZ R3, R3 ;  /* 0x0000000300037305 */ /* 0x000e64000021f000 */
[----:B-1----:R1:W-:Y:S01]  /*88e0*/  STG.E.U16 desc[UR36][R16.64], R3 ;  /* 0x0000000310007986 */ /* 0x0023e2000c101524 */
[----:B------:R-:W-:Y:S05]  /*88f0*/  BRA `(.L_x_177) ;  /* 0x0000000400787947 */ /* 0x000fea0003800000 */
.L_x_196:
[----:B-1----:R-:W-:Y:S01]  /*8900*/  IMAD.U32 R3, R3, 0x10000, RZ ;  /* 0x0001000003037824 */ /* 0x002fe200078e00ff */
[----:B------:R-:W-:Y:S01]  /*8910*/  BSSY B0, `(.L_x_197) ;  /* 0x0000014000007945 */ /* 0x000fe20003800000 */
[----:B------:R-:W-:-:S03]  /*8920*/  IMAD.MOV.U32 R8, RZ, RZ, 0x80 ;  /* 0x00000080ff087424 */ /* 0x000fc600078e00ff */
[----:B------:R-:W-:-:S04]  /*8930*/  LOP3.LUT R2, R3, 0x7fffffff, RZ, 0xc0, !PT ;  /* 0x7fffffff03027812 */ /* 0x000fc800078ec0ff */
[----:B------:R-:W-:-:S13]  /*8940*/  ISETP.GT.U32.AND P0, PT, R2, 0x437fffff, PT ;  /* 0x437fffff0200780c */ /* 0x000fda0003f04070 */
[----:B------:R-:W-:Y:S05]  /*8950*/  @P0 BRA `(.L_x_198) ;  /* 0x00000000003c0947 */ /* 0x000fea0003800000 */
[----:B------:R-:W-:-:S13]  /*8960*/  ISETP.GE.U32.AND P0, PT, R2, 0x3c000000, PT ;  /* 0x3c0000000200780c */ /* 0x000fda0003f06070 */
[----:B0-----:R-:W-:-:S04]  /*8970*/  @P0 SHF.R.U32.HI R0, RZ, 0x14, R3 ;  /* 0x00000014ff000819 */ /* 0x001fc80000011603 */
        /* <DEDUP_REMOVED lines=9> */
.L_x_199:
[----:B------:R-:W-:-:S04]  /*8a10*/  LOP3.LUT R2, R3, 0x80000000, RZ, 0xc0, !PT ;  /* 0x8000000003027812 */ /* 0x000fc800078ec0ff */
[----:B------:R-:W-:-:S04]  /*8a20*/  SHF.R.U32.HI R3, RZ, 0x18, R2 ;  /* 0x00000018ff037819 */ /* 0x000fc80000011602 */
[----:B------:R-:W-:-:S04]  /*8a30*/  LOP3.LUT R0, R0, R3, RZ, 0xfc, !PT ;  /* 0x0000000300007212 */ /* 0x000fc800078efcff */
[----:B------:R-:W-:-:S07]  /*8a40*/  PRMT R8, R0, 0x7610, R8 ;  /* 0x0000761000087816 */ /* 0x000fce0000000008 */
.L_x_198:
[----:B------:R-:W-:Y:S05]  /*8a50*/  BSYNC B0 ;  /* 0x0000000000007941 */ /* 0x000fea0003800000 */
.L_x_197:
[----:B------:R1:W-:Y:S01]  /*8a60*/  STG.E.U8 desc[UR36][R16.64], R8 ;  /* 0x0000000810007986 */ /* 0x0003e2000c101124 */
[----:B------:R-:W-:Y:S05]  /*8a70*/  BRA `(.L_x_177) ;  /* 0x0000000400187947 */ /* 0x000fea0003800000 */
.L_x_195:
        /* <DEDUP_REMOVED lines=17> */
.L_x_202:
[----:B------:R-:W-:-:S04]  /*8b90*/  LOP3.LUT R2, R3, 0x80000000, RZ, 0xc0, !PT ;  /* 0x8000000003027812 */ /* 0x000fc800078ec0ff */
[----:B------:R-:W-:-:S04]  /*8ba0*/  SHF.R.U32.HI R3, RZ, 0x18, R2 ;  /* 0x00000018ff037819 */ /* 0x000fc80000011602 */
[----:B------:R-:W-:-:S04]  /*8bb0*/  LOP3.LUT R0, R0, R3, RZ, 0xfc, !PT ;  /* 0x0000000300007212 */ /* 0x000fc800078efcff */
[----:B------:R-:W-:-:S07]  /*8bc0*/  PRMT R8, R0, 0x7610, R8 ;  /* 0x0000761000087816 */ /* 0x000fce0000000008 */
.L_x_201:
[----:B------:R-:W-:Y:S05]  /*8bd0*/  BSYNC B0 ;  /* 0x0000000000007941 */ /* 0x000fea0003800000 */
.L_x_200:
[----:B------:R1:W-:Y:S01]  /*8be0*/  STG.E.U8 desc[UR36][R16.64], R8 ;  /* 0x0000000810007986 */ /* 0x0003e2000c101124 */
[----:B------:R-:W-:Y:S05]  /*8bf0*/  BRA `(.L_x_177) ;  /* 0x0000000000b87947 */ /* 0x000fea0003800000 */
.L_x_194:
        /* <DEDUP_REMOVED lines=10> */
[--C-:B0-----:R-:W-:Y:S02]  /*8ca0*/  @P1 SHF.R.U32.HI R0, RZ, 0x16, R3.reuse ;  /* 0x00000016ff001819 */ /* 0x101fe40000011603 */
        /* <DEDUP_REMOVED lines=11> */
.L_x_176:
[----:B0-----:R-:W-:Y:S01]  /*8d60*/  MOV R0, 0x0 ;  /* 0x0000000000007802 */ /* 0x001fe20000000f00 */
[----:B------:R-:W-:Y:S01]  /*8d70*/  ULDC.64 UR4, c[0x4][0x128] ;  /* 0x01004a0000047ab9 */ /* 0x000fe20000000a00 */
[----:B------:R-:W-:Y:S01]  /*8d80*/  ULDC.64 UR6, c[0x4][0x40] ;  /* 0x0100100000067ab9 */ /* 0x000fe20000000a00 */
[----:B------:R-:W-:Y:S01]  /*8d90*/  IMAD.U32 R4, RZ, RZ, UR4 ;  /* 0x00000004ff047e24 */ /* 0x000fe2000f8e00ff */
[----:B-1----:R0:W1:Y:S01]  /*8da0*/  LDC.64 R2, c[0x4][R0] ;  /* 0x0100000000027b82 */ /* 0x0020620000000a00 */
[----:B------:R-:W-:Y:S01]  /*8db0*/  IMAD.U32 R5, RZ, RZ, UR5 ;  /* 0x00000005ff057e24 */ /* 0x000fe2000f8e00ff */
[----:B------:R-:W-:Y:S01]  /*8dc0*/  ULDC.64 UR4, c[0x4][0x130] ;  /* 0x01004c0000047ab9 */ /* 0x000fe20000000a00 */
[----:B------:R-:W-:Y:S02]  /*8dd0*/  IMAD.U32 R10, RZ, RZ, UR6 ;  /* 0x00000006ff0a7e24 */ /* 0x000fe4000f8e00ff */
[----:B------:R-:W-:Y:S02]  /*8de0*/  IMAD.U32 R6, RZ, RZ, UR4 ;  /* 0x00000004ff067e24 */ /* 0x000fe4000f8e00ff */
[----:B------:R-:W-:-:S02]  /*8df0*/  IMAD.U32 R7, RZ, RZ, UR5 ;  /* 0x00000005ff077e24 */ /* 0x000fc4000f8e00ff */
[----:B------:R-:W-:Y:S02]  /*8e00*/  IMAD.U32 R11, RZ, RZ, UR7 ;  /* 0x00000007ff0b7e24 */ /* 0x000fe4000f8e00ff */
[----:B------:R-:W-:Y:S02]  /*8e10*/  IMAD.MOV.U32 R8, RZ, RZ, 0x65 ;  /* 0x00000065ff087424 */ /* 0x000fe400078e00ff */
[----:B------:R-:W-:Y:S02]  /*8e20*/  IMAD.MOV.U32 R12, RZ, RZ, 0x1 ;  /* 0x00000001ff0c7424 */ /* 0x000fe400078e00ff */
[----:B0-----:R-:W-:-:S07]  /*8e30*/  IMAD.MOV.U32 R13, RZ, RZ, RZ ;  /* 0x000000ffff0d7224 */ /* 0x001fce00078e00ff */
[----:B------:R-:W-:-:S07]  /*8e40*/  LEPC R20, `(.L_x_205) ;  /* 0x000000001014794e */ /* 0x000fce0000000000 */
[----:B-1----:R-:W-:Y:S05]  /*8e50*/  CALL.ABS.NOINC R2 ;  /* 0x0000000002007343 */ /* 0x002fea0003c00000 */
.L_x_205:
[----:B------:R-:W-:Y:S05]  /*8e60*/  BRA `(.L_x_177) ;  /* 0x00000000001c7947 */ /* 0x000fea0003800000 */
.L_x_204:
[----:B-1----:R-:W-:-:S06]  /*8e70*/  IMAD.U32 R3, R3, 0x10000, RZ ;  /* 0x0001000003037824 */ /* 0x002fcc00078e00ff */
[----:B------:R-:W1:Y:S02]  /*8e80*/  F2I.U64.TRUNC R2, R3 ;  /* 0x0000000300027311 */ /* 0x000e64000020d800 */
[----:B-1----:R1:W-:Y:S01]  /*8e90*/  STG.E.64 desc[UR36][R16.64], R2 ;  /* 0x0000000210007986 */ /* 0x0023e2000c101b24 */
[----:B------:R-:W-:Y:S05]  /*8ea0*/  BRA `(.L_x_177) ;  /* 0x00000000000c7947 */ /* 0x000fea0003800000 */
.L_x_203:
[----:B-1----:R-:W-:-:S06]  /*8eb0*/  IMAD.U32 R3, R3, 0x10000, RZ ;  /* 0x0001000003037824 */ /* 0x002fcc00078e00ff */
[----:B------:R-:W1:Y:S02]  /*8ec0*/  F2I.FTZ.U32.TRUNC.NTZ R3, R3 ;  /* 0x0000000300037305 */ /* 0x000e64000021f000 */
[----:B-1----:R1:W-:Y:S02]  /*8ed0*/  STG.E desc[UR36][R16.64], R3 ;  /* 0x0000000310007986 */ /* 0x0023e4000c101924 */
.L_x_177:
[----:B------:R-:W-:-:S07]  /*8ee0*/  VIADD R19, R19, 0x80 ;  /* 0x0000008013137836 */ /* 0x000fce0000000000 */
.L_x_104:
[----:B------:R-:W-:Y:S05]  /*8ef0*/  BSYNC B6 ;  /* 0x0000000000067941 */ /* 0x000fea0003800000 */
.L_x_103:
[----:B------:R-:W-:Y:S01]  /*8f00*/  ULDC UR4, c[0x0][0x210] ;  /* 0x0000840000047ab9 */ /* 0x000fe20000000800 */
[----:B------:R-:W-:Y:S01]  /*8f10*/  BSSY B6, `(.L_x_206) ;  /* 0x0000472000067945 */ /* 0x000fe20003800000 */
[----:B------:R-:W-:-:S13]  /*8f20*/  ISETP.GE.AND P0, PT, R19, UR4, PT ;  /* 0x0000000413007c0c */ /* 0x000fda000bf06270 */
[----:B------:R-:W-:Y:S05]  /*8f30*/  @P0 BRA `(.L_x_207) ;  /* 0x0000004400bc0947 */ /* 0x000fea0003800000 */
[----:B01----:R-:W0:Y:S01]  /*8f40*/  LDC R6, c[0x0][0x218] ;  /* 0x00008600ff067b82 */ /* 0x003e220000000800 */
[----:B------:R-:W-:Y:S02]  /*8f50*/  IMAD.MOV.U32 R18, RZ, RZ, RZ ;  /* 0x000000ffff127224 */ /* 0x000fe400078e00ff */
[----:B------:R-:W-:Y:S02]  /*8f60*/  IMAD.MOV.U32 R0, RZ, RZ, RZ ;  /* 0x000000ffff007224 */ /* 0x000fe400078e00ff */
[----:B--234-:R-:W-:Y:S01]  /*8f70*/  IMAD.MOV.U32 R16, RZ, RZ, RZ ;  /* 0x000000ffff107224 */ /* 0x01cfe200078e00ff */
        /* <DEDUP_REMOVED lines=350> */
.L_x_208:
        /* <DEDUP_REMOVED lines=23> */
.L_x_212:
[----:B------:R-:W2:Y:S02]  /*a6d0*/  LDG.E.U8 R2, desc[UR36][R2.64] ;  /* 0x0000002402027981 */ /* 0x000ea4000c1e1100 */
[----:B--2---:R-:W-:-:S04]  /*a6e0*/  I2FP.F32.U32 R0, R2 ;  /* 0x0000000200007245 */ /* 0x004fc80000201000 */
[----:B------:R-:W-:-:S04]  /*a6f0*/  F2FP.BF16.F32.PACK_AB R0, RZ, R0 ;  /* 0x00000000ff00723e */ /* 0x000fc800000010ff */
[----:B------:R-:W-:Y:S01]  /*a700*/  PRMT R22, R0, 0x7610, R22 ;  /* 0x0000761000167816 */ /* 0x000fe20000000016 */
[----:B------:R-:W-:Y:S06]  /*a710*/  BRA `(.L_x_214) ;  /* 0x0000000c00c87947 */ /* 0x000fec0003800000 */
.L_x_211:
        /* <DEDUP_REMOVED lines=11> */
.L_x_216:
[----:B------:R-:W2:Y:S02]  /*a7d0*/  LDG.E R2, desc[UR36][R2.64] ;  /* 0x0000002402027981 */ /* 0x000ea4000c1e1900 */
[----:B--2---:R-:W-:-:S04]  /*a7e0*/  I2FP.F32.S32 R0, R2 ;  /* 0x0000000200007245 */ /* 0x004fc80000201400 */
[----:B------:R-:W-:-:S04]  /*a7f0*/  F2FP.BF16.F32.PACK_AB R0, RZ, R0 ;  /* 0x00000000ff00723e */ /* 0x000fc800000010ff */
[----:B------:R-:W-:Y:S01]  /*a800*/  PRMT R22, R0, 0x7610, R22 ;  /* 0x0000761000167816 */ /* 0x000fe20000000016 */
[----:B------:R-:W-:Y:S06]  /*a810*/  BRA `(.L_x_214) ;  /* 0x0000000c00887947 */ /* 0x000fec0003800000 */
.L_x_215:
[----:B------:R-:W2:Y:S02]  /*a820*/  LDG.E.U16 R2, desc[UR36][R2.64] ;  /* 0x0000002402027981 */ /* 0x000ea4000c1e1500 */
[----:B--2---:R-:W0:Y:S02]  /*a830*/  I2F.S16 R0, R2 ;  /* 0x0000000200007306 */ /* 0x004e240000101400 */
[----:B0-----:R-:W-:-:S04]  /*a840*/  F2FP.BF16.F32.PACK_AB R0, RZ, R0 ;  /* 0x00000000ff00723e */ /* 0x001fc800000010ff */
[----:B------:R-:W-:Y:S01]  /*a850*/  PRMT R22, R0, 0x7610, R22 ;  /* 0x0000761000167816 */ /* 0x000fe20000000016 */
[----:B------:R-:W-:Y:S06]  /*a860*/  BRA `(.L_x_214) ;  /* 0x0000000c00747947 */ /* 0x000fec0003800000 */
.L_x_210:
        /* <DEDUP_REMOVED lines=9> */
.L_x_218:
[----:B------:R-:W2:Y:S02]  /*a900*/  LDG.E.U16 R0, desc[UR36][R2.64] ;  /* 0x0000002402007981 */ /* 0x000ea4000c1e1500 */
[----:B--2---:R-:W-:-:S05]  /*a910*/  HADD2.F32 R0, -RZ, R0.H0_H0 ;  /* 0x20000000ff007230 */ /* 0x004fca0000004100 */
[----:B------:R-:W-:-:S04]  /*a920*/  F2FP.BF16.F32.PACK_AB R0, RZ, R0 ;  /* 0x00000000ff00723e */ /* 0x000fc800000010ff */
[----:B------:R-:W-:Y:S01]  /*a930*/  PRMT R22, R0, 0x7610, R22 ;  /* 0x0000761000167816 */ /* 0x000fe20000000016 */
[----:B------:R-:W-:Y:S06]  /*a940*/  BRA `(.L_x_214) ;  /* 0x0000000c003c7947 */ /* 0x000fec0003800000 */
.L_x_217:
        /* <DEDUP_REMOVED lines=9> */
.L_x_220:
[----:B------:R-:W2:Y:S02]  /*a9e0*/  LDG.E.U16 R2, desc[UR36][R2.64] ;  /* 0x0000002402027981 */ /* 0x000ea4000c1e1500 */
[----:B--2---:R-:W-:-:S05]  /*a9f0*/  HADD2.F32 R0, -RZ, R2.H0_H0 ;  /* 0x20000002ff007230 */ /* 0x004fca0000004100 */
[----:B------:R-:W-:-:S04]  /*aa00*/  F2FP.BF16.F32.PACK_AB R0, RZ, R0 ;  /* 0x00000000ff00723e */ /* 0x000fc800000010ff */
[----:B------:R-:W-:Y:S01]  /*aa10*/  PRMT R22, R0, 0x7610, R22 ;  /* 0x0000761000167816 */ /* 0x000fe20000000016 */
[----:B------:R-:W-:Y:S06]  /*aa20*/  BRA `(.L_x_214) ;  /* 0x0000000c00047947 */ /* 0x000fec0003800000 */
.L_x_219:
        /* <DEDUP_REMOVED lines=9> */
.L_x_209:
        /* <DEDUP_REMOVED lines=14> */
.L_x_223:
        /* <DEDUP_REMOVED lines=9> */
.L_x_222:
        /* <DEDUP_REMOVED lines=28> */
.L_x_225:
        /* <DEDUP_REMOVED lines=15> */
.L_x_224:
[----:B------:R0:W5:Y:S01]  /*aee0*/  LDG.E.U16 R22, desc[UR36][R2.64] ;  /* 0x0000002402167981 */ /* 0x000162000c1e1500 */
[----:B------:R-:W-:Y:S05]  /*aef0*/  BRA `(.L_x_214) ;  /* 0x0000000400d07947 */ /* 0x000fea0003800000 */
.L_x_221:
        /* <DEDUP_REMOVED lines=13> */
.L_x_228:
        /* <DEDUP_REMOVED lines=21> */
.L_x_232:
[----:B------:R-:W-:Y:S05]  /*b120*/  BSYNC B1 ;  /* 0x0000000000017941 */ /* 0x000fea0003800000 */
.L_x_231:
[----:B------:R-:W-:Y:S01]  /*b130*/  LEA R3, R0, 0x3b800000, 0x17 ;  /* 0x3b80000000037811 */ /* 0x000fe200078eb8ff */
[----:B------:R-:W-:-:S05]  /*b140*/  IMAD.SHL.U32 R0, R2, 0x100000, RZ ;  /* 0x0010000002007824 */ /* 0x000fca00078e00ff */
[----:B------:R-:W-:-:S07]  /*b150*/  LOP3.LUT R0, R3, R0, R4, 0xfe, !PT ;  /* 0x0000000003007212 */ /* 0x000fce00078efe04 */
.L_x_230:
[----:B------:R-:W-:Y:S05]  /*b160*/  BSYNC B0 ;  /* 0x0000000000007941 */ /* 0x000fea0003800000 */
.L_x_229:
[----:B------:R-:W-:-:S04]  /*b170*/  F2FP.BF16.F32.PACK_AB R0, RZ, R0 ;  /* 0x00000000ff00723e */ /* 0x000fc800000010ff */
[----:B------:R-:W-:Y:S01]  /*b180*/  PRMT R22, R0, 0x7610, R22 ;  /* 0x0000761000167816 */ /* 0x000fe20000000016 */
[----:B------:R-:W-:Y:S06]  /*b190*/  BRA `(.L_x_214) ;  /* 0x0000000400287947 */ /* 0x000fec0003800000 */
.L_x_227:
        /* <DEDUP_REMOVED lines=21> */
.L_x_236:
[----:B------:R-:W-:Y:S05]  /*b2f0*/  BSYNC B1 ;  /* 0x0000000000017941 */ /* 0x000fea0003800000 */
.L_x_235:
[----:B------:R-:W-:Y:S01]  /*b300*/  LEA R3, R0, 0x37800000, 0x17 ;  /* 0x3780000000037811 */ /* 0x000fe200078eb8ff */
[----:B------:R-:W-:-:S05]  /*b310*/  IMAD.SHL.U32 R0, R2, 0x200000, RZ ;  /* 0x0020000002007824 */ /* 0x000fca00078e00ff */
[----:B------:R-:W-:-:S07]  /*b320*/  LOP3.LUT R0, R3, R0, R4, 0xfe, !PT ;  /* 0x0000000003007212 */ /* 0x000fce00078efe04 */
.L_x_234:
[----:B------:R-:W-:Y:S05]  /*b330*/  BSYNC B0 ;  /* 0x0000000000007941 */ /* 0x000fea0003800000 */
.L_x_233:
[----:B------:R-:W-:-:S04]  /*b340*/  F2FP.BF16.F32.PACK_AB R0, RZ, R0 ;  /* 0x00000000ff00723e */ /* 0x000fc800000010ff */
[----:B------:R-:W-:Y:S01]  /*b350*/  PRMT R22, R0, 0x7610, R22 ;  /* 0x0000761000167816 */ /* 0x000fe20000000016 */
[----:B------:R-:W-:Y:S06]  /*b360*/  BRA `(.L_x_214) ;  /* 0x0000000000b47947 */ /* 0x000fec0003800000 */
.L_x_226:
        /* <DEDUP_REMOVED lines=14> */
.L_x_240:
[----:B------:R-:W-:Y:S05]  /*b450*/  BSYNC B0 ;  /* 0x0000000000007941 */ /* 0x000fea0003800000 */
.L_x_239:
[----:B------:R-:W-:-:S04]  /*b460*/  F2FP.BF16.F32.PACK_AB R0, RZ, R0 ;  /* 0x00000000ff00723e */ /* 0x000fc800000010ff */
[----:B------:R-:W-:Y:S01]  /*b470*/  PRMT R22, R0, 0x7610, R22 ;  /* 0x0000761000167816 */ /* 0x000fe20000000016 */
[----:B------:R-:W-:Y:S06]  /*b480*/  BRA `(.L_x_214) ;  /* 0x00000000006c7947 */ /* 0x000fec0003800000 */
.L_x_213:
        /* <DEDUP_REMOVED lines=16> */
.L_x_241:
[----:B------:R-:W-:Y:S01]  /*b590*/  PRMT R22, RZ, 0x7610, R22 ;  /* 0x00007610ff167816 */ /* 0x000fe20000000016 */
[----:B------:R-:W-:Y:S06]  /*b5a0*/  BRA `(.L_x_214) ;  /* 0x0000000000247947 */ /* 0x000fec0003800000 */
.L_x_238:
[----:B------:R-:W2:Y:S02]  /*b5b0*/  LDG.E.64 R2, desc[UR36][R2.64] ;  /* 0x0000002402027981 */ /* 0x000ea4000c1e1b00 */
[----:B--2---:R-:W0:Y:S02]  /*b5c0*/  I2F.U64 R0, R2 ;  /* 0x0000000200007312 */ /* 0x004e240000301000 */
[----:B0-----:R-:W-:-:S04]  /*b5d0*/  F2FP.BF16.F32.PACK_AB R0, RZ, R0 ;  /* 0x00000000ff00723e */ /* 0x001fc800000010ff */
[----:B------:R-:W-:Y:S01]  /*b5e0*/  PRMT R22, R0, 0x7610, R22 ;  /* 0x0000761000167816 */ /* 0x000fe20000000016 */
[----:B------:R-:W-:Y:S06]  /*b5f0*/  BRA `(.L_x_214) ;  /* 0x0000000000107947 */ /* 0x000fec0003800000 */
.L_x_237:
[----:B------:R-:W2:Y:S02]  /*b600*/  LDG.E R2, desc[UR36][R2.64] ;  /* 0x0000002402027981 */ /* 0x000ea4000c1e1900 */
[----:B--2---:R-:W-:-:S04]  /*b610*/  I2FP.F32.U32 R0, R2 ;  /* 0x0000000200007245 */ /* 0x004fc80000201000 */
[----:B------:R-:W-:-:S04]  /*b620*/  F2FP.BF16.F32.PACK_AB R0, RZ, R0 ;  /* 0x00000000ff00723e */ /* 0x000fc800000010ff */
[----:B------:R-:W-:-:S07]  /*b630*/  PRMT R22, R0, 0x7610, R22 ;  /* 0x0000761000167816 */ /* 0x000fce0000000016 */
.L_x_214:
        /* <DEDUP_REMOVED lines=19> */
.L_x_245:
[----:B------:R-:W2:Y:S02]  /*b770*/  LDG.E.U8 R2, desc[UR36][R2.64] ;  /* 0x0000002402027981 */ /* 0x000ea4000c1e1100 */
[----:B--2---:R-:W-:-:S04]  /*b780*/  I2FP.F32.U32 R0, R2 ;  /* 0x0000000200007245 */ /* 0x004fc80000201000 */
[----:B------:R-:W-:Y:S01]  /*b790*/  F2FP.BF16.F32.PACK_AB R0, RZ, R0 ;  /* 0x00000000ff00723e */ /* 0x000fe200000010ff */
[----:B------:R-:W-:Y:S06]  /*b7a0*/  BRA `(.L_x_247) ;  /* 0x0000000c00907947 */ /* 0x000fec0003800000 */
.L_x_244:
        /* <DEDUP_REMOVED lines=10> */
.L_x_249:
[----:B------:R-:W2:Y:S02]  /*b850*/  LDG.E R2, desc[UR36][R2.64] ;  /* 0x0000002402027981 */ /* 0x000ea4000c1e1900 */
[----:B--2---:R-:W-:-:S04]  /*b860*/  I2FP.F32.S32 R0, R2 ;  /* 0x0000000200007245 */ /* 0x004fc80000201400 */
[----:B------:R-:W-:Y:S01]  /*b870*/  F2FP.BF16.F32.PACK_AB R0, RZ, R0 ;  /* 0x00000000ff00723e */ /* 0x000fe200000010ff */
[----:B------:R-:W-:Y:S06]  /*b880*/  BRA `(.L_x_247) ;  /* 0x0000000c00587947 */ /* 0x000fec0003800000 */
.L_x_248:
[----:B------:R-:W2:Y:S02]  /*b890*/  LDG.E.U16 R2, desc[UR36][R2.64] ;  /* 0x0000002402027981 */ /* 0x000ea4000c1e1500 */
[----:B--2---:R-:W0:Y:S02]  /*b8a0*/  I2F.S16 R0, R2 ;  /* 0x0000000200007306 */ /* 0x004e240000101400 */
[----:B0-----:R-:W-:Y:S01]  /*b8b0*/  F2FP.BF16.F32.PACK_AB R0, RZ, R0 ;  /* 0x00000000ff00723e */ /* 0x001fe200000010ff */
[----:B------:R-:W-:Y:S06]  /*b8c0*/  BRA `(.L_x_247) ;  /* 0x0000000c00487947 */ /* 0x000fec0003800000 */
.L_x_243:
        /* <DEDUP_REMOVED lines=9> */
.L_x_251:
[----:B------:R-:W2:Y:S02]  /*b960*/  LDG.E.U16 R0, desc[UR36][R2.64] ;  /* 0x0000002402007981 */ /* 0x000ea4000c1e1500 */
[----:B--2---:R-:W-:-:S05]  /*b970*/  HADD2.F32 R0, -RZ, R0.H0_H0 ;  /* 0x20000000ff007230 */ /* 0x004fca0000004100 */
[----:B------:R-:W-:Y:S01]  /*b980*/  F2FP.BF16.F32.PACK_AB R0, RZ, R0 ;  /* 0x00000000ff00723e */ /* 0x000fe200000010ff */
[----:B------:R-:W-:Y:S06]  /*b990*/  BRA `(.L_x_247) ;  /* 0x0000000c00147947 */ /* 0x000fec0003800000 */
.L_x_250:
        /* <DEDUP_REMOVED lines=9> */
.L_x_253:
[----:B------:R-:W2:Y:S02]  /*ba30*/  LDG.E.U16 R2, desc[UR36][R2.64] ;  /* 0x0000002402027981 */ /* 0x000ea4000c1e1500 */
[----:B--2---:R-:W-:-:S05]  /*ba40*/  HADD2.F32 R0, -RZ, R2.H0_H0 ;  /* 0x20000002ff007230 */ /* 0x004fca0000004100 */
[----:B------:R-:W-:Y:S01]  /*ba50*/  F2FP.BF16.F32.PACK_AB R0, RZ, R0 ;  /* 0x00000000ff00723e */ /* 0x000fe200000010ff */
[----:B------:R-:W-:Y:S06]  /*ba60*/  BRA `(.L_x_247) ;  /* 0x0000000800e07947 */ /* 0x000fec0003800000 */
.L_x_252:
        /* <DEDUP_REMOVED lines=8> */
.L_x_242:
        /* <DEDUP_REMOVED lines=13> */
.L_x_256:
        /* <DEDUP_REMOVED lines=8> */
.L_x_255:
        /* <DEDUP_REMOVED lines=28> */
.L_x_258:
        /* <DEDUP_REMOVED lines=15> */
.L_x_257:
[----:B------:R0:W5:Y:S01]  /*bef0*/  LDG.E.U16 R0, desc[UR36][R2.64] ;  /* 0x0000002402007981 */ /* 0x000162000c1e1500 */
[----:B------:R-:W-:Y:S05]  /*bf00*/  BRA `(.L_x_247) ;  /* 0x0000000400b87947 */ /* 0x000fea0003800000 */
.L_x_254:
        /* <DEDUP_REMOVED lines=12> */
.L_x_261:
        /* <DEDUP_REMOVED lines=21> */
.L_x_265:
[----:B------:R-:W-:Y:S05]  /*c120*/  BSYNC B1 ;  /* 0x0000000000017941 */ /* 0x000fea0003800000 */
.L_x_264:
[----:B------:R-:W-:Y:S01]  /*c130*/  LEA R3, R0, 0x3b800000, 0x17 ;  /* 0x3b80000000037811 */ /* 0x000fe200078eb8ff */
[----:B------:R-:W-:-:S05]  /*c140*/  IMAD.SHL.U32 R0, R2, 0x100000, RZ ;  /* 0x0010000002007824 */ /* 0x000fca00078e00ff */
[----:B------:R-:W-:-:S07]  /*c150*/  LOP3.LUT R0, R3, R0, R4, 0xfe, !PT ;  /* 0x0000000003007212 */ /* 0x000fce00078efe04 */
.L_x_263:
[----:B------:R-:W-:Y:S05]  /*c160*/  BSYNC B0 ;  /* 0x0000000000007941 */ /* 0x000fea0003800000 */
.L_x_262:
[----:B------:R-:W-:Y:S01]  /*c170*/  F2FP.BF16.F32.PACK_AB R0, RZ, R0 ;  /* 0x00000000ff00723e */ /* 0x000fe200000010ff */
[----:B------:R-:W-:Y:S06]  /*c180*/  BRA `(.L_x_247) ;  /* 0x0000000400187947 */ /* 0x000fec0003800000 */
.L_x_260:
        /* <DEDUP_REMOVED lines=21> */
.L_x_269:
[----:B------:R-:W-:Y:S05]  /*c2e0*/  BSYNC B1 ;  /* 0x0000000000017941 */ /* 0x000fea0003800000 */
.L_x_268:
[----:B------:R-:W-:Y:S01]  /*c2f0*/  LEA R3, R0, 0x37800000, 0x17 ;  /* 0x3780000000037811 */ /* 0x000fe200078eb8ff */
[----:B------:R-:W-:-:S05]  /*c300*/  IMAD.SHL.U32 R0, R2, 0x200000, RZ ;  /* 0x0020000002007824 */ /* 0x000fca00078e00ff */
[----:B------:R-:W-:-:S07]  /*c310*/  LOP3.LUT R0, R3, R0, R4, 0xfe, !PT ;  /* 0x0000000003007212 */ /* 0x000fce00078efe04 */
.L_x_267:
[----:B------:R-:W-:Y:S05]  /*c320*/  BSYNC B0 ;  /* 0x0000000000007941 */ /* 0x000fea0003800000 */
.L_x_266:
[----:B------:R-:W-:Y:S01]  /*c330*/  F2FP.BF16.F32.PACK_AB R0, RZ, R0 ;  /* 0x00000000ff00723e */ /* 0x000fe200000010ff */
[----:B------:R-:W-:Y:S06]  /*c340*/  BRA `(.L_x_247) ;  /* 0x0000000000a87947 */ /* 0x000fec0003800000 */
.L_x_259:
        /* <DEDUP_REMOVED lines=14> */
.L_x_273:
[----:B------:R-:W-:Y:S05]  /*c430*/  BSYNC B0 ;  /* 0x0000000000007941 */ /* 0x000fea0003800000 */
.L_x_272:
[----:B------:R-:W-:Y:S01]  /*c440*/  F2FP.BF16.F32.PACK_AB R0, RZ, R0 ;  /* 0x00000000ff00723e */ /* 0x000fe200000010ff */
[----:B------:R-:W-:Y:S06]  /*c450*/  BRA `(.L_x_247) ;  /* 0x0000000000647947 */ /* 0x000fec0003800000 */
.L_x_246:
        /* <DEDUP_REMOVED lines=16> */
.L_x_274:
[----:B------:R-:W-:Y:S01]  /*c560*/  PRMT R0, RZ, 0x7610, R0 ;  /* 0x00007610ff007816 */ /* 0x000fe20000000000 */
[----:B------:R-:W-:Y:S06]  /*c570*/  BRA `(.L_x_247) ;  /* 0x00000000001c7947 */ /* 0x000fec0003800000 */
.L_x_271:
[----:B------:R-:W2:Y:S02]  /*c580*/  LDG.E.64 R2, desc[UR36][R2.64] ;  /* 0x0000002402027981 */ /* 0x000ea4000c1e1b00 */
[----:B--2---:R-:W0:Y:S02]  /*c590*/  I2F.U64 R0, R2 ;  /* 0x0000000200007312 */ /* 0x004e240000301000 */
[----:B0-----:R-:W-:Y:S01]  /*c5a0*/  F2FP.BF16.F32.PACK_AB R0, RZ, R0 ;  /* 0x00000000ff00723e */ /* 0x001fe200000010ff */
[----:B------:R-:W-:Y:S06]  /*c5b0*/  BRA `(.L_x_247) ;  /* 0x00000000000c7947 */ /* 0x000fec0003800000 */
.L_x_270:
[----:B------:R-:W2:Y:S02]  /*c5c0*/  LDG.E R2, desc[UR36][R2.64] ;  /* 0x0000002402027981 */ /* 0x000ea4000c1e1900 */
[----:B--2---:R-:W-:-:S04]  /*c5d0*/  I2FP.F32.U32 R0, R2 ;  /* 0x0000000200007245 */ /* 0x004fc80000201000 */
[----:B------:R-:W-:-:S07]  /*c5e0*/  F2FP.BF16.F32.PACK_AB R0, RZ, R0 ;  /* 0x00000000ff00723e */ /* 0x000fce00000010ff */
.L_x_247:
        /* <DEDUP_REMOVED lines=30> */
.L_x_278:
[----:B-1----:R-:W-:-:S06]  /*c7d0*/  IMAD.U32 R3, R3, 0x10000, RZ ;  /* 0x0001000003037824 */ /* 0x002fcc00078e00ff */
[----:B------:R-:W1:Y:S02]  /*c7e0*/  F2I.S64.TRUNC R2, R3 ;  /* 0x0000000300027311 */ /* 0x000e64000020d900 */
[----:B-1----:R1:W-:Y:S01]  /*c7f0*/  STG.E.U8 desc[UR36][R16.64], R2 ;  /* 0x0000000210007986 */ /* 0x0023e2000c101124 */
[----:B------:R-:W-:Y:S05]  /*c800*/  BRA `(.L_x_280) ;  /* 0x0000000c00847947 */ /* 0x000fea0003800000 */
.L_x_277:
        /* <DEDUP_REMOVED lines=10> */
.L_x_282:
[----:B-1----:R-:W-:-:S06]  /*c8b0*/  IMAD.U32 R3, R3, 0x10000, RZ ;  /* 0x0001000003037824 */ /* 0x002fcc00078e00ff */
[----:B------:R-:W1:Y:S02]  /*c8c0*/  F2I.FTZ.TRUNC.NTZ R3, R3 ;  /* 0x0000000300037305 */ /* 0x000e64000021f100 */
[----:B-1----:R1:W-:Y:S01]  /*c8d0*/  STG.E desc[UR36][R16.64], R3 ;  /* 0x0000000310007986 */ /* 0x0023e2000c101924 */
[----:B------:R-:W-:Y:S05]  /*c8e0*/  BRA `(.L_x_280) ;  /* 0x0000000c004c7947 */ /* 0x000fea0003800000 */
.L_x_281:
[----:B-1----:R-:W-:-:S06]  /*c8f0*/  IMAD.U32 R3, R3, 0x10000, RZ ;  /* 0x0001000003037824 */ /* 0x002fcc00078e00ff */
[----:B------:R-:W1:Y:S02]  /*c900*/  F2I.FTZ.TRUNC.NTZ R3, R3 ;  /* 0x0000000300037305 */ /* 0x000e64000021f100 */
[----:B-1----:R1:W-:Y:S01]  /*c910*/  STG.E.U16 desc[UR36][R16.64], R3 ;  /* 0x0000000310007986 */ /* 0x0023e2000c101524 */
[----:B------:R-:W-:Y:S05]  /*c920*/  BRA `(.L_x_280) ;  /* 0x0000000c003c7947 */ /* 0x000fea0003800000 */
.L_x_276:
        /* <DEDUP_REMOVED lines=9> */
.L_x_284:
[----:B01----:R-:W-:-:S05]  /*c9c0*/  IMAD.U32 R0, R3, 0x10000, RZ ;  /* 0x0001000003007824 */ /* 0x003fca00078e00ff */
[----:B------:R-:W-:-:S05]  /*c9d0*/  F2FP.F16.F32.PACK_AB R0, RZ, R0 ;  /* 0x00000000ff00723e */ /* 0x000fca00000000ff */
[----:B------:R0:W-:Y:S01]  /*c9e0*/  STG.E.U16 desc[UR36][R16.64], R0 ;  /* 0x0000000010007986 */ /* 0x0001e2000c101524 */
[----:B------:R-:W-:Y:S05]  /*c9f0*/  BRA `(.L_x_280) ;  /* 0x0000000c00087947 */ /* 0x000fea0003800000 */
.L_x_283:
        /* <DEDUP_REMOVED lines=10> */
.L_x_286:
[----:B-1----:R-:W-:-:S05]  /*caa0*/  IMAD.U32 R3, R3, 0x10000, RZ ;  /* 0x0001000003037824 */ /* 0x002fca00078e00ff */
[----:B------:R-:W-:-:S04]  /*cab0*/  F2FP.F16.F32.PACK_AB R3, RZ, R3 ;  /* 0x00000003ff03723e */ /* 0x000fc800000000ff */
[----:B------:R-:W-:-:S05]  /*cac0*/  PRMT R3, R3, 0x5410, RZ ;  /* 0x0000541003037816 */ /* 0x000fca00000000ff */
[----:B------:R1:W-:Y:S01]  /*cad0*/  STG.E desc[UR36][R16.64], R3 ;  /* 0x0000000310007986 */ /* 0x0003e2000c101924 */
[----:B------:R-:W-:Y:S05]  /*cae0*/  BRA `(.L_x_280) ;  /* 0x0000000800cc7947 */ /* 0x000fea0003800000 */
.L_x_285:
[----:B-1----:R-:W-:-:S04]  /*caf0*/  IMAD.U32 R2, R3, 0x10000, RZ ;  /* 0x0001000003027824 */ /* 0x002fc800078e00ff */
[----:B------:R-:W-:-:S06]  /*cb00*/  FMUL.FTZ R2, R2, 1 ;  /* 0x3f80000002027820 */ /* 0x000fcc0000410000 */
[----:B------:R-:W1:Y:S02]  /*cb10*/  F2F.F64.F32 R2, R2 ;  /* 0x0000000200027310 */ /* 0x000e640000201800 */
[----:B-1----:R1:W-:Y:S01]  /*cb20*/  STG.E.64 desc[UR36][R16.64], R2 ;  /* 0x0000000210007986 */ /* 0x0023e2000c101b24 */
[----:B------:R-:W-:Y:S05]  /*cb30*/  BRA `(.L_x_280) ;  /* 0x0000000800b87947 */ /* 0x000fea0003800000 */
.L_x_275:
        /* <DEDUP_REMOVED lines=13> */
.L_x_289:
[----:B-1----:R-:W-:Y:S01]  /*cc10*/  IMAD.U32 R3, R3, 0x10000, RZ ;  /* 0x0001000003037824 */ /* 0x002fe200078e00ff */
[----:B------:R-:W-:-:S03]  /*cc20*/  CS2R R6, SRZ ;  /* 0x0000000000067805 */ /* 0x000fc6000001ff00 */
[----:B------:R-:W-:-:S04]  /*cc30*/  FMUL.FTZ R3, R3, 1 ;  /* 0x3f80000003037820 */ /* 0x000fc80000410000 */
[----:B------:R-:W1:Y:S02]  /*cc40*/  F2F.F64.F32 R4, R3 ;  /* 0x0000000300047310 */ /* 0x000e640000201800 */
[----:B-1----:R1:W-:Y:S01]  /*cc50*/  STG.E.128 desc[UR36][R16.64], R4 ;  /* 0x0000000410007986 */ /* 0x0023e2000c101d24 */
[----:B------:R-:W-:Y:S05]  /*cc60*/  BRA `(.L_x_280) ;  /* 0x00000008006c7947 */ /* 0x000fea0003800000 */
.L_x_288:
        /* <DEDUP_REMOVED lines=21> */
.L_x_293:
[----:B------:R-:W-:Y:S05]  /*cdc0*/  BSYNC B0 ;  /* 0x0000000000007941 */ /* 0x000fea0003800000 */
.L_x_292:
[----:B------:R-:W-:-:S05]  /*cdd0*/  LOP3.LUT R3, R0, R3, RZ, 0xfc, !PT ;  /* 0x0000000300037212 */ /* 0x000fca00078efcff */
[----:B------:R0:W-:Y:S01]  /*cde0*/  STG.E.U8 desc[UR36][R16.64], R3 ;  /* 0x0000000310007986 */ /* 0x0001e2000c101124 */
[----:B------:R-:W-:Y:S05]  /*cdf0*/  BRA `(.L_x_280) ;  /* 0x0000000800087947 */ /* 0x000fea0003800000 */
.L_x_291:
        /* <DEDUP_REMOVED lines=13> */
.L_x_295:
[----:B0-----:R-:W-:Y:S01]  /*ced0*/  IMAD.MOV.U32 R0, RZ, RZ, 0x7f ;  /* 0x0000007fff007424 */ /* 0x001fe200078e00ff */
[----:B------:R-:W-:-:S04]  /*cee0*/  ISETP.GT.U32.AND P0, PT, R2, 0x7f800000, PT ;  /* 0x7f8000000200780c */ /* 0x000fc80003f04070 */
[----:B------:R-:W-:-:S09]  /*cef0*/  SEL R0, R0, 0x7c, P0 ;  /* 0x0000007c00007807 */ /* 0x000fd20000000000 */
.L_x_296:
[----:B------:R-:W-:Y:S05]  /*cf00*/  BSYNC B0 ;  /* 0x0000000000007941 */ /* 0x000fea0003800000 */
.L_x_294:
[----:B------:R-:W-:-:S04]  /*cf10*/  LOP3.LUT R2, R3, 0x80000000, RZ, 0xc0, !PT ;  /* 0x8000000003027812 */ /* 0x000fc800078ec0ff */
[----:B------:R-:W-:-:S04]  /*cf20*/  SHF.R.U32.HI R3, RZ, 0x18, R2 ;  /* 0x00000018ff037819 */ /* 0x000fc80000011602 */
[----:B------:R-:W-:-:S05]  /*cf30*/  LOP3.LUT R3, R0, R3, RZ, 0xfc, !PT ;  /* 0x0000000300037212 */ /* 0x000fca00078efcff */
[----:B------:R0:W-:Y:S01]  /*cf40*/  STG.E.U8 desc[UR36][R16.64], R3 ;  /* 0x0000000310007986 */ /* 0x0001e2000c101124 */
[----:B------:R-:W-:Y:S05]  /*cf50*/  BRA `(.L_x_280) ;  /* 0x0000000400b07947 */ /* 0x000fea0003800000 */
.L_x_290:
[----:B-1----:R1:W-:Y:S01]  /*cf60*/  STG.E.U16 desc[UR36][R16.64], R3 ;  /* 0x0000000310007986 */ /* 0x0023e2000c101524 */
[----:B------:R-:W-:Y:S05]  /*cf70*/  BRA `(.L_x_280) ;  /* 0x0000000400a87947 */ /* 0x000fea0003800000 */
.L_x_287:
        /* <DEDUP_REMOVED lines=12> */
.L_x_299:
        /* <DEDUP_REMOVED lines=17> */
.L_x_302:
[----:B------:R-:W-:-:S04]  /*d150*/  LOP3.LUT R2, R3, 0x80000000, RZ, 0xc0, !PT ;  /* 0x8000000003027812 */ /* 0x000fc800078ec0ff */
[----:B------:R-:W-:-:S04]  /*d160*/  SHF.R.U32.HI R3, RZ, 0x18, R2 ;  /* 0x00000018ff037819 */ /* 0x000fc80000011602 */
[----:B------:R-:W-:-:S04]  /*d170*/  LOP3.LUT R0, R0, R3, RZ, 0xfc, !PT ;  /* 0x0000000300007212 */ /* 0x000fc800078efcff */
[----:B------:R-:W-:-:S07]  /*d180*/  PRMT R8, R0, 0x7610, R8 ;  /* 0x0000761000087816 */ /* 0x000fce0000000008 */
.L_x_301:
[----:B------:R-:W-:Y:S05]  /*d190*/  BSYNC B0 ;  /* 0x0000000000007941 */ /* 0x000fea0003800000 */
.L_x_300:
[----:B------:R4:W-:Y:S01]  /*d1a0*/  STG.E.U8 desc[UR36][R16.64], R8 ;  /* 0x0000000810007986 */ /* 0x0009e2000c101124 */
[----:B------:R-:W-:Y:S05]  /*d1b0*/  BRA `(.L_x_280) ;  /* 0x0000000400187947 */ /* 0x000fea0003800000 */
.L_x_298:
        /* <DEDUP_REMOVED lines=17> */
.L_x_305:
[----:B------:R-:W-:-:S04]  /*d2d0*/  LOP3.LUT R2, R3, 0x80000000, RZ, 0xc0, !PT ;  /* 0x8000000003027812 */ /* 0x000fc800078ec0ff */
[----:B------:R-:W-:-:S04]  /*d2e0*/  SHF.R.U32.HI R3, RZ, 0x18, R2 ;  /* 0x00000018ff037819 */ /* 0x000fc80000011602 */
[----:B------:R-:W-:-:S04]  /*d2f0*/  LOP3.LUT R0, R0, R3, RZ, 0xfc, !PT ;  /* 0x0000000300007212 */ /* 0x000fc800078efcff */
[----:B------:R-:W-:-:S07]  /*d300*/  PRMT R8, R0, 0x7610, R8 ;  /* 0x0000761000087816 */ /* 0x000fce0000000008 */
.L_x_304:
[----:B------:R-:W-:Y:S05]  /*d310*/  BSYNC B0 ;  /* 0x0000000000007941 */ /* 0x000fea0003800000 */
.L_x_303:
[----:B------:R1:W-:Y:S01]  /*d320*/  STG.E.U8 desc[UR36][R16.64], R8 ;  /* 0x0000000810007986 */ /* 0x0003e2000c101124 */
[----:B------:R-:W-:Y:S05]  /*d330*/  BRA `(.L_x_280) ;  /* 0x0000000000b87947 */ /* 0x000fea0003800000 */
.L_x_297:
        /* <DEDUP_REMOVED lines=22> */
.L_x_279:
        /* <DEDUP_REMOVED lines=16> */
.L_x_308:
[----:B------:R-:W-:Y:S05]  /*d5a0*/  BRA `(.L_x_280) ;  /* 0x00000000001c7947 */ /* 0x000fea0003800000 */
.L_x_307:
[----:B-1----:R-:W-:-:S06]  /*d5b0*/  IMAD.U32 R3, R3, 0x10000, RZ ;  /* 0x0001000003037824 */ /* 0x002fcc00078e00ff */
[----:B------:R-:W1:Y:S02]  /*d5c0*/  F2I.U64.TRUNC R2, R3 ;  /* 0x0000000300027311 */ /* 0x000e64000020d800 */
[----:B-1----:R2:W-:Y:S01]  /*d5d0*/  STG.E.64 desc[UR36][R16.64], R2 ;  /* 0x0000000210007986 */ /* 0x0025e2000c101b24 */
[----:B------:R-:W-:Y:S05]  /*d5e0*/  BRA `(.L_x_280) ;  /* 0x00000000000c7947 */ /* 0x000fea0003800000 */
.L_x_306:
[----:B-1----:R-:W-:-:S06]  /*d5f0*/  IMAD.U32 R3, R3, 0x10000, RZ ;  /* 0x0001000003037824 */ /* 0x002fcc00078e00ff */
[----:B------:R-:W1:Y:S02]  /*d600*/  F2I.FTZ.U32.TRUNC.NTZ R3, R3 ;  /* 0x0000000300037305 */ /* 0x000e64000021f000 */
[----:B-1----:R1:W-:Y:S02]  /*d610*/  STG.E desc[UR36][R16.64], R3 ;  /* 0x0000000310007986 */ /* 0x0023e4000c101924 */
.L_x_280:
[----:B------:R-:W-:-:S07]  /*d620*/  VIADD R19, R19, 0x80 ;  /* 0x0000008013137836 */ /* 0x000fce0000000000 */
.L_x_207:
[----:B------:R-:W-:Y:S05]  /*d630*/  BSYNC B6 ;  /* 0x0000000000067941 */ /* 0x000fea0003800000 */
.L_x_206:
[----:B------:R-:W-:Y:S02]  /*d640*/  ULDC UR4, c[0x0][0x210] ;  /* 0x0000840000047ab9 */ /* 0x000fe40000000800 */
[----:B------:R-:W-:-:S13]  /*d650*/  ISETP.GE.AND P0, PT, R19, UR4, PT ;  /* 0x0000000413007c0c */ /* 0x000fda000bf06270 */
[----:B------:R-:W-:Y:S05]  /*d660*/  @P0 EXIT ;  /* 0x000000000000094d */ /* 0x000fea0003800000 */
        /* <DEDUP_REMOVED lines=354> */
.L_x_309:
        /* <DEDUP_REMOVED lines=23> */
.L_x_313:
[----:B------:R-:W2:Y:S02]  /*ee00*/  LDG.E.U8 R2, desc[UR36][R2.64] ;  /* 0x0000002402027981 */ /* 0x000ea4000c1e1100 */
[----:B--2---:R-:W-:-:S04]  /*ee10*/  I2FP.F32.U32 R0, R2 ;  /* 0x0000000200007245 */ /* 0x004fc80000201000 */
[----:B------:R-:W-:-:S04]  /*ee20*/  F2FP.BF16.F32.PACK_AB R0, RZ, R0 ;  /* 0x00000000ff00723e */ /* 0x000fc800000010ff */
[----:B------:R-:W-:Y:S01]  /*ee30*/  PRMT R19, R0, 0x7610, R19 ;  /* 0x0000761000137816 */ /* 0x000fe20000000013 */
[----:B------:R-:W-:Y:S06]  /*ee40*/  BRA `(.L_x_315) ;  /* 0x0000000c00c87947 */ /* 0x000fec0003800000 */
.L_x_312:
        /* <DEDUP_REMOVED lines=11> */
.L_x_317:
[----:B------:R-:W2:Y:S02]  /*ef00*/  LDG.E R2, desc[UR36][R2.64] ;  /* 0x0000002402027981 */ /* 0x000ea4000c1e1900 */
[----:B--2---:R-:W-:-:S04]  /*ef10*/  I2FP.F32.S32 R0, R2 ;  /* 0x0000000200007245 */ /* 0x004fc80000201400 */
[----:B------:R-:W-:-:S04]  /*ef20*/  F2FP.BF16.F32.PACK_AB R0, RZ, R0 ;  /* 0x00000000ff00723e */ /* 0x000fc800000010ff */
[----:B------:R-:W-:Y:S01]  /*ef30*/  PRMT R19, R0, 0x7610, R19 ;  /* 0x0000761000137816 */ /* 0x000fe20000000013 */
[----:B------:R-:W-:Y:S06]  /*ef40*/  BRA `(.L_x_315) ;  /* 0x0000000c00887947 */ /* 0x000fec0003800000 */
.L_x_316:
[----:B------:R-:W2:Y:S02]  /*ef50*/  LDG.E.U16 R2, desc[UR36][R2.64] ;  /* 0x0000002402027981 */ /* 0x000ea4000c1e1500 */
[----:B--2---:R-:W0:Y:S02]  /*ef60*/  I2F.S16 R0, R2 ;  /* 0x0000000200007306 */ /* 0x004e240000101400 */
[----:B0-----:R-:W-:-:S04]  /*ef70*/  F2FP.BF16.F32.PACK_AB R0, RZ, R0 ;  /* 0x00000000ff00723e */ /* 0x001fc800000010ff */
[----:B------:R-:W-:Y:S01]  /*ef80*/  PRMT R19, R0, 0x7610, R19 ;  /* 0x0000761000137816 */ /* 0x000fe20000000013 */
[----:B------:R-:W-:Y:S06]  /*ef90*/  BRA `(.L_x_315) ;  /* 0x0000000c00747947 */ /* 0x000fec0003800000 */
.L_x_311:
        /* <DEDUP_REMOVED lines=9> */
.L_x_319:
[----:B------:R-:W2:Y:S02]  /*f030*/  LDG.E.U16 R0, desc[UR36][R2.64] ;  /* 0x0000002402007981 */ /* 0x000ea4000c1e1500 */
[----:B--2---:R-:W-:-:S05]  /*f040*/  HADD2.F32 R0, -RZ, R0.H0_H0 ;  /* 0x20000000ff007230 */ /* 0x004fca0000004100 */
[----:B------:R-:W-:-:S04]  /*f050*/  F2FP.BF16.F32.PACK_AB R0, RZ, R0 ;  /* 0x00000000ff00723e */ /* 0x000fc800000010ff */
[----:B------:R-:W-:Y:S01]  /*f060*/  PRMT R19, R0, 0x7610, R19 ;  /* 0x0000761000137816 */ /* 0x000fe20000000013 */
[----:B------:R-:W-:Y:S06]  /*f070*/  BRA `(.L_x_315) ;  /* 0x0000000c003c7947 */ /* 0x000fec0003800000 */
.L_x_318:
        /* <DEDUP_REMOVED lines=9> */
.L_x_321:
[----:B------:R-:W2:Y:S02]  /*f110*/  LDG.E.U16 R2, desc[UR36][R2.64] ;  /* 0x0000002402027981 */ /* 0x000ea4000c1e1500 */
[----:B--2---:R-:W-:-:S05]  /*f120*/  HADD2.F32 R0, -RZ, R2.H0_H0 ;  /* 0x20000002ff007230 */ /* 0x004fca0000004100 */
[----:B------:R-:W-:-:S04]  /*f130*/  F2FP.BF16.F32.PACK_AB R0, RZ, R0 ;  /* 0x00000000ff00723e */ /* 0x000fc800000010ff */
[----:B------:R-:W-:Y:S01]  /*f140*/  PRMT R19, R0, 0x7610, R19 ;  /* 0x0000761000137816 */ /* 0x000fe20000000013 */
[----:B------:R-:W-:Y:S06]  /*f150*/  BRA `(.L_x_315) ;  /* 0x0000000c00047947 */ /* 0x000fec0003800000 */
.L_x_320:
        /* <DEDUP_REMOVED lines=9> */
.L_x_310:
        /* <DEDUP_REMOVED lines=14> */
.L_x_324:
        /* <DEDUP_REMOVED lines=9> */
.L_x_323:
        /* <DEDUP_REMOVED lines=28> */
.L_x_326:
        /* <DEDUP_REMOVED lines=15> */
.L_x_325:
[----:B------:R0:W5:Y:S01]  /*f610*/  LDG.E.U16 R19, desc[UR36][R2.64] ;  /* 0x0000002402137981 */ /* 0x000162000c1e1500 */
[----:B------:R-:W-:Y:S05]  /*f620*/  BRA `(.L_x_315) ;  /* 0x0000000400d07947 */ /* 0x000fea0003800000 */
.L_x_322:
        /* <DEDUP_REMOVED lines=13> */
.L_x_329:
        /* <DEDUP_REMOVED lines=21> */
.L_x_333:
[----:B------:R-:W-:Y:S05]  /*f850*/  BSYNC B1 ;  /* 0x0000000000017941 */ /* 0x000fea0003800000 */
.L_x_332:
[----:B------:R-:W-:Y:S01]  /*f860*/  LEA R3, R0, 0x3b800000, 0x17 ;  /* 0x3b80000000037811 */ /* 0x000fe200078eb8ff */
[----:B------:R-:W-:-:S05]  /*f870*/  IMAD.SHL.U32 R0, R2, 0x100000, RZ ;  /* 0x0010000002007824 */ /* 0x000fca00078e00ff */
[----:B------:R-:W-:-:S07]  /*f880*/  LOP3.LUT R0, R3, R0, R4, 0xfe, !PT ;  /* 0x0000000003007212 */ /* 0x000fce00078efe04 */
.L_x_331:
[----:B------:R-:W-:Y:S05]  /*f890*/  BSYNC B0 ;  /* 0x0000000000007941 */ /* 0x000fea0003800000 */
.L_x_330:
[----:B------:R-:W-:-:S04]  /*f8a0*/  F2FP.BF16.F32.PACK_AB R0, RZ, R0 ;  /* 0x00000000ff00723e */ /* 0x000fc800000010ff */
[----:B------:R-:W-:Y:S01]  /*f8b0*/  PRMT R19, R0, 0x7610, R19 ;  /* 0x0000761000137816 */ /* 0x000fe20000000013 */
[----:B------:R-:W-:Y:S06]  /*f8c0*/  BRA `(.L_x_315) ;  /* 0x0000000400287947 */ /* 0x000fec0003800000 */
.L_x_328:
        /* <DEDUP_REMOVED lines=21> */
.L_x_337:
[----:B------:R-:W-:Y:S05]  /*fa20*/  BSYNC B1 ;  /* 0x0000000000017941 */ /* 0x000fea0003800000 */
.L_x_336:
[----:B------:R-:W-:Y:S01]  /*fa30*/  LEA R3, R0, 0x37800000, 0x17 ;  /* 0x3780000000037811 */ /* 0x000fe200078eb8ff */
[----:B------:R-:W-:-:S05]  /*fa40*/  IMAD.SHL.U32 R0, R2, 0x200000, RZ ;  /* 0x0020000002007824 */ /* 0x000fca00078e00ff */
[----:B------:R-:W-:-:S07]  /*fa50*/  LOP3.LUT R0, R3, R0, R4, 0xfe, !PT ;  /* 0x0000000003007212 */ /* 0x000fce00078efe04 */
.L_x_335:
[----:B------:R-:W-:Y:S05]  /*fa60*/  BSYNC B0 ;  /* 0x0000000000007941 */ /* 0x000fea0003800000 */
.L_x_334:
[----:B------:R-:W-:-:S04]  /*fa70*/  F2FP.BF16.F32.PACK_AB R0, RZ, R0 ;  /* 0x00000000ff00723e */ /* 0x000fc800000010ff */
[----:B------:R-:W-:Y:S01]  /*fa80*/  PRMT R19, R0, 0x7610, R19 ;  /* 0x0000761000137816 */ /* 0x000fe20000000013 */
[----:B------:R-:W-:Y:S06]  /*fa90*/  BRA `(.L_x_315) ;  /* 0x0000000000b47947 */ /* 0x000fec0003800000 */
.L_x_327:
        /* <DEDUP_REMOVED lines=14> */
.L_x_341:
[----:B------:R-:W-:Y:S05]  /*fb80*/  BSYNC B0 ;  /* 0x0000000000007941 */ /* 0x000fea0003800000 */
.L_x_340:
[----:B------:R-:W-:-:S04]  /*fb90*/  F2FP.BF16.F32.PACK_AB R0, RZ, R0 ;  /* 0x00000000ff00723e */ /* 0x000fc800000010ff */
[----:B------:R-:W-:Y:S01]  /*fba0*/  PRMT R19, R0, 0x7610, R19 ;  /* 0x0000761000137816 */ /* 0x000fe20000000013 */
[----:B------:R-:W-:Y:S06]  /*fbb0*/  BRA `(.L_x_315) ;  /* 0x00000000006c7947 */ /* 0x000fec0003800000 */
.L_x_314:
        /* <DEDUP_REMOVED lines=16> */
.L_x_342:
[----:B------:R-:W-:Y:S01]  /*fcc0*/  PRMT R19, RZ, 0x7610, R19 ;  /* 0x00007610ff137816 */ /* 0x000fe20000000013 */
[----:B------:R-:W-:Y:S06]  /*fcd0*/  BRA `(.L_x_315) ;  /* 0x0000000000247947 */ /* 0x000fec0003800000 */
.L_x_339:
[----:B------:R-:W2:Y:S02]  /*fce0*/  LDG.E.64 R2, desc[UR36][R2.64] ;  /* 0x0000002402027981 */ /* 0x000ea4000c1e1b00 */
[----:B--2---:R-:W0:Y:S02]  /*fcf0*/  I2F.U64 R0, R2 ;  /* 0x0000000200007312 */ /* 0x004e240000301000 */
[----:B0-----:R-:W-:-:S04]  /*fd00*/  F2FP.BF16.F32.PACK_AB R0, RZ, R0 ;  /* 0x00000000ff00723e */ /* 0x001fc800000010ff */
[----:B------:R-:W-:Y:S01]  /*fd10*/  PRMT R19, R0, 0x7610, R19 ;  /* 0x0000761000137816 */ /* 0x000fe20000000013 */
[----:B------:R-:W-:Y:S06]  /*fd20*/  BRA `(.L_x_315) ;  /* 0x0000000000107947 */ /* 0x000fec0003800000 */
.L_x_338:
[----:B------:R-:W2:Y:S02]  /*fd30*/  LDG.E R2, desc[UR36][R2.64] ;  /* 0x0000002402027981 */ /* 0x000ea4000c1e1900 */
[----:B--2---:R-:W-:-:S04]  /*fd40*/  I2FP.F32.U32 R0, R2 ;  /* 0x0000000200007245 */ /* 0x004fc80000201000 */
[----:B------:R-:W-:-:S04]  /*fd50*/  F2FP.BF16.F32.PACK_AB R0, RZ, R0 ;  /* 0x00000000ff00723e */ /* 0x000fc800000010ff */
[----:B------:R-:W-:-:S07]  /*fd60*/  PRMT R19, R0, 0x7610, R19 ;  /* 0x0000761000137816 */ /* 0x000fce0000000013 */
.L_x_315:
        /* <DEDUP_REMOVED lines=19> */
.L_x_346:
[----:B------:R-:W2:Y:S02]  /*fea0*/  LDG.E.U8 R2, desc[UR36][R2.64] ;  /* 0x0000002402027981 */ /* 0x000ea4000c1e1100 */
[----:B--2---:R-:W-:-:S04]  /*feb0*/  I2FP.F32.U32 R0, R2 ;  /* 0x0000000200007245 */ /* 0x004fc80000201000 */
[----:B------:R-:W-:Y:S01]  /*fec0*/  F2FP.BF16.F32.PACK_AB R0, RZ, R0 ;  /* 0x00000000ff00723e */ /* 0x000fe200000010ff */
[----:B------:R-:W-:Y:S06]  /*fed0*/  BRA `(.L_x_348) ;  /* 0x0000000c00907947 */ /* 0x000fec0003800000 */
.L_x_345:
        /* <DEDUP_REMOVED lines=10> */
.L_x_350:
[----:B------:R-:W2:Y:S02]  /*ff80*/  LDG.E R2, desc[UR36][R2.64] ;  /* 0x0000002402027981 */ /* 0x000ea4000c1e1900 */
[----:B--2---:R-:W-:-:S04]  /*ff90*/  I2FP.F32.S32 R0, R2 ;  /* 0x0000000200007245 */ /* 0x004fc80000201400 */
[----:B------:R-:W-:Y:S01]  /*ffa0*/  F2FP.BF16.F32.PACK_AB R0, RZ, R0 ;  /* 0x00000000ff00723e */ /* 0x000fe200000010ff */
[----:B------:R-:W-:Y:S06]  /*ffb0*/  BRA `(.L_x_348) ;  /* 0x0000000c00587947 */ /* 0x000fec0003800000 */
.L_x_349:
[----:B------:R-:W2:Y:S02]  /*ffc0*/  LDG.E.U16 R2, desc[UR36][R2.64] ;  /* 0x0000002402027981 */ /* 0x000ea4000c1e1500 */
[----:B--2---:R-:W0:Y:S02]  /*ffd0*/  I2F.S16 R0, R2 ;  /* 0x0000000200007306 */ /* 0x004e240000101400 */
[----:B0-----:R-:W-:Y:S01]  /*ffe0*/  F2FP.BF16.F32.PACK_AB R0, RZ, R0 ;  /* 0x00000000ff00723e */ /* 0x001fe200000010ff */
[----:B------:R-:W-:Y:S06]  /*fff0*/  BRA `(.L_x_348) ;  /* 0x0000000c00487947 */ /* 0x000fec0003800000 */
.L_x_344:
        /* <DEDUP_REMOVED lines=9> */
.L_x_352:
[----:B------:R-:W2:Y:S02]  /*10090*/  LDG.E.U16 R0, desc[UR36][R2.64] ;  /* 0x0000002402007981 */ /* 0x000ea4000c1e1500 */
[----:B--2---:R-:W-:-:S05]  /*100a0*/  HADD2.F32 R0, -RZ, R0.H0_H0 ;  /* 0x20000000ff007230 */ /* 0x004fca0000004100 */
[----:B------:R-:W-:Y:S01]  /*100b0*/  F2FP.BF16.F32.PACK_AB R0, RZ, R0 ;  /* 0x00000000ff00723e */ /* 0x000fe200000010ff */
[----:B------:R-:W-:Y:S06]  /*100c0*/  BRA `(.L_x_348) ;  /* 0x0000000c00147947 */ /* 0x000fec0003800000 */
.L_x_351:
        /* <DEDUP_REMOVED lines=9> */
.L_x_354:
[----:B------:R-:W2:Y:S02]  /*10160*/  LDG.E.U16 R2, desc[UR36][R2.64] ;  /* 0x0000002402027981 */ /* 0x000ea4000c1e1500 */
[----:B--2---:R-:W-:-:S05]  /*10170*/  HADD2.F32 R0, -RZ, R2.H0_H0 ;  /* 0x20000002ff007230 */ /* 0x004fca0000004100 */
[----:B------:R-:W-:Y:S01]  /*10180*/  F2FP.BF16.F32.PACK_AB R0, RZ, R0 ;  /* 0x00000000ff00723e */ /* 0x000fe200000010ff */
[----:B------:R-:W-:Y:S06]  /*10190*/  BRA `(.L_x_348) ;  /* 0x0000000800e07947 */ /* 0x000fec0003800000 */
.L_x_353:
        /* <DEDUP_REMOVED lines=8> */
.L_x_343:
        /* <DEDUP_REMOVED lines=13> */
.L_x_357:
        /* <DEDUP_REMOVED lines=8> */
.L_x_356:
        /* <DEDUP_REMOVED lines=28> */
.L_x_359:
        /* <DEDUP_REMOVED lines=15> */
.L_x_358:
[----:B------:R0:W5:Y:S01]  /*10620*/  LDG.E.U16 R0, desc[UR36][R2.64] ;  /* 0x0000002402007981 */ /* 0x000162000c1e1500 */
[----:B------:R-:W-:Y:S05]  /*10630*/  BRA `(.L_x_348) ;  /* 0x0000000400b87947 */ /* 0x000fea0003800000 */
.L_x_355:
        /* <DEDUP_REMOVED lines=12> */
.L_x_362:
        /* <DEDUP_REMOVED lines=21> */
.L_x_366:
[----:B------:R-:W-:Y:S05]  /*10850*/  BSYNC B1 ;  /* 0x0000000000017941 */ /* 0x000fea0003800000 */
.L_x_365:
[----:B------:R-:W-:Y:S01]  /*10860*/  LEA R3, R0, 0x3b800000, 0x17 ;  /* 0x3b80000000037811 */ /* 0x000fe200078eb8ff */
[----:B------:R-:W-:-:S05]  /*10870*/  IMAD.SHL.U32 R0, R2, 0x100000, RZ ;  /* 0x0010000002007824 */ /* 0x000fca00078e00ff */
[----:B------:R-:W-:-:S07]  /*10880*/  LOP3.LUT R0, R3, R0, R4, 0xfe, !PT ;  /* 0x0000000003007212 */ /* 0x000fce00078efe04 */
.L_x_364:
[----:B------:R-:W-:Y:S05]  /*10890*/  BSYNC B0 ;  /* 0x0000000000007941 */ /* 0x000fea0003800000 */
.L_x_363:
[----:B------:R-:W-:Y:S01]  /*108a0*/  F2FP.BF16.F32.PACK_AB R0, RZ, R0 ;  /* 0x00000000ff00723e */ /* 0x000fe200000010ff */
[----:B------:R-:W-:Y:S06]  /*108b0*/  BRA `(.L_x_348) ;  /* 0x0000000400187947 */ /* 0x000fec0003800000 */
.L_x_361:
        /* <DEDUP_REMOVED lines=21> */
.L_x_370:
[----:B------:R-:W-:Y:S05]  /*10a10*/  BSYNC B1 ;  /* 0x0000000000017941 */ /* 0x000fea0003800000 */
.L_x_369:
[----:B------:R-:W-:Y:S01]  /*10a20*/  LEA R3, R0, 0x37800000, 0x17 ;  /* 0x3780000000037811 */ /* 0x000fe200078eb8ff */
[----:B------:R-:W-:-:S05]  /*10a30*/  IMAD.SHL.U32 R0, R2, 0x200000, RZ ;  /* 0x0020000002007824 */ /* 0x000fca00078e00ff */
[----:B------:R-:W-:-:S07]  /*10a40*/  LOP3.LUT R0, R3, R0, R4, 0xfe, !PT ;  /* 0x0000000003007212 */ /* 0x000fce00078efe04 */
.L_x_368:
[----:B------:R-:W-:Y:S05]  /*10a50*/  BSYNC B0 ;  /* 0x0000000000007941 */ /* 0x000fea0003800000 */
.L_x_367:
[----:B------:R-:W-:Y:S01]  /*10a60*/  F2FP.BF16.F32.PACK_AB R0, RZ, R0 ;  /* 0x00000000ff00723e */ /* 0x000fe200000010ff */
[----:B------:R-:W-:Y:S06]  /*10a70*/  BRA `(.L_x_348) ;  /* 0x0000000000a87947 */ /* 0x000fec0003800000 */
.L_x_360:
        /* <DEDUP_REMOVED lines=14> */
.L_x_374:
[----:B------:R-:W-:Y:S05]  /*10b60*/  BSYNC B0 ;  /* 0x0000000000007941 */ /* 0x000fea0003800000 */
.L_x_373:
[----:B------:R-:W-:Y:S01]  /*10b70*/  F2FP.BF16.F32.PACK_AB R0, RZ, R0 ;  /* 0x00000000ff00723e */ /* 0x000fe200000010ff */
[----:B------:R-:W-:Y:S06]  /*10b80*/  BRA `(.L_x_348) ;  /* 0x0000000000647947 */ /* 0x000fec0003800000 */
.L_x_347:
        /* <DEDUP_REMOVED lines=16> */
.L_x_375:
[----:B------:R-:W-:Y:S01]  /*10c90*/  PRMT R0, RZ, 0x7610, R0 ;  /* 0x00007610ff007816 */ /* 0x000fe20000000000 */
[----:B------:R-:W-:Y:S06]  /*10ca0*/  BRA `(.L_x_348) ;  /* 0x00000000001c7947 */ /* 0x000fec0003800000 */
.L_x_372:
[----:B------:R-:W2:Y:S02]  /*10cb0*/  LDG.E.64 R2, desc[UR36][R2.64] ;  /* 0x0000002402027981 */ /* 0x000ea4000c1e1b00 */
[----:B--2---:R-:W0:Y:S02]  /*10cc0*/  I2F.U64 R0, R2 ;  /* 0x0000000200007312 */ /* 0x004e240000301000 */
[----:B0-----:R-:W-:Y:S01]  /*10cd0*/  F2FP.BF16.F32.PACK_AB R0, RZ, R0 ;  /* 0x00000000ff00723e */ /* 0x001fe200000010ff */
[----:B------:R-:W-:Y:S06]  /*10ce0*/  BRA `(.L_x_348) ;  /* 0x00000000000c7947 */ /* 0x000fec0003800000 */
.L_x_371:
[----:B------:R-:W2:Y:S02]  /*10cf0*/  LDG.E R2, desc[UR36][R2.64] ;  /* 0x0000002402027981 */ /* 0x000ea4000c1e1900 */
[----:B--2---:R-:W-:-:S04]  /*10d00*/  I2FP.F32.U32 R0, R2 ;  /* 0x0000000200007245 */ /* 0x004fc80000201000 */
[----:B------:R-:W-:-:S07]  /*10d10*/  F2FP.BF16.F32.PACK_AB R0, RZ, R0 ;  /* 0x00000000ff00723e */ /* 0x000fce00000010ff */
.L_x_348:
        /* <DEDUP_REMOVED lines=28> */
[----:B0-----:R-:W-:Y:S01]  /*10ee0*/  STG.E.U8 desc[UR36][R16.64], R3 ;  /* 0x0000000310007986 */ /* 0x001fe2000c101124 */
[----:B------:R-:W-:Y:S05]  /*10ef0*/  EXIT ;  /* 0x000000000000794d */ /* 0x000fea0003800000 */
.L_x_379:
[----:B-1----:R-:W-:-:S06]  /*10f00*/  IMAD.U32 R3, R3, 0x10000, RZ ;  /* 0x0001000003037824 */ /* 0x002fcc00078e00ff */
[----:B------:R-:W0:Y:S02]  /*10f10*/  F2I.S64.TRUNC R2, R3 ;  /* 0x0000000300027311 */ /* 0x000e24000020d900 */
[----:B0-----:R-:W-:Y:S01]  /*10f20*/  STG.E.U8 desc[UR36][R16.64], R2 ;  /* 0x0000000210007986 */ /* 0x001fe2000c101124 */
[----:B------:R-:W-:Y:S05]  /*10f30*/  EXIT ;  /* 0x000000000000794d */ /* 0x000fea0003800000 */
.L_x_378:
        /* <DEDUP_REMOVED lines=8> */
[----:B0-----:R-:W-:Y:S01]  /*10fc0*/  STG.E.64 desc[UR36][R16.64], R2 ;  /* 0x0000000210007986 */ /* 0x001fe2000c101b24 */
[----:B------:R-:W-:Y:S05]  /*10fd0*/  EXIT ;  /* 0x000000000000794d */ /* 0x000fea0003800000 */
.L_x_382:
[----:B-1----:R-:W-:-:S06]  /*10fe0*/  IMAD.U32 R3, R3, 0x10000, RZ ;  /* 0x0001000003037824 */ /* 0x002fcc00078e00ff */
[----:B------:R-:W0:Y:S02]  /*10ff0*/  F2I.FTZ.TRUNC.NTZ R3, R3 ;  /* 0x0000000300037305 */ /* 0x000e24000021f100 */
[----:B0-----:R-:W-:Y:S01]  /*11000*/  STG.E desc[UR36][R16.64], R3 ;  /* 0x0000000310007986 */ /* 0x001fe2000c101924 */
[----:B------:R-:W-:Y:S05]  /*11010*/  EXIT ;  /* 0x000000000000794d */ /* 0x000fea0003800000 */
.L_x_381:
[----:B-1----:R-:W-:-:S06]  /*11020*/  IMAD.U32 R3, R3, 0x10000, RZ ;  /* 0x0001000003037824 */ /* 0x002fcc00078e00ff */
[----:B------:R-:W0:Y:S02]  /*11030*/  F2I.FTZ.TRUNC.NTZ R3, R3 ;  /* 0x0000000300037305 */ /* 0x000e24000021f100 */
[----:B0-----:R-:W-:Y:S01]  /*11040*/  STG.E.U16 desc[UR36][R16.64], R3 ;  /* 0x0000000310007986 */ /* 0x001fe2000c101524 */
[----:B------:R-:W-:Y:S05]  /*11050*/  EXIT ;  /* 0x000000000000794d */ /* 0x000fea0003800000 */
.L_x_377:
[----:B------:R-:W-:-:S13]  /*11060*/  ISETP.GT.AND P0, PT, R2, 0x6, PT ;  /* 0x000000060200780c */ /* 0x000fda0003f04270 */
[----:B------:R-:W-:Y:S05]  /*11070*/  @P0 BRA `(.L_x_383) ;  /* 0x00000000002c0947 */ /* 0x000fea0003800000 */
[----:B------:R-:W-:-:S13]  /*11080*/  ISETP.NE.AND P0, PT, R2, 0x5, PT ;  /* 0x000000050200780c */ /* 0x000fda0003f05270 */
[----:B------:R-:W-:Y:S05]  /*11090*/  @!P0 BRA `(.L_x_384) ;  /* 0x0000000000148947 */ /* 0x000fea0003800000 */
[----:B------:R-:W-:-:S13]  /*110a0*/  ISETP.NE.AND P0, PT, R2, 0x6, PT ;  /* 0x000000060200780c */ /* 0x000fda0003f05270 */
[----:B------:R-:W-:Y:S05]  /*110b0*/  @P0 BRA `(.L_x_380) ;  /* 0x0000000800c40947 */ /* 0x000fea0003800000 */
[----:B-1----:R-:W-:-:S05]  /*110c0*/  IMAD.U32 R3, R3, 0x10000, RZ ;  /* 0x0001000003037824 */ /* 0x002fca00078e00ff */
[----:B------:R-:W-:Y:S01]  /*110d0*/  STG.E desc[UR36][R16.64], R3 ;  /* 0x0000000310007986 */ /* 0x000fe2000c101924 */
[----:B------:R-:W-:Y:S05]  /*110e0*/  EXIT ;  /* 0x000000000000794d */ /* 0x000fea0003800000 */
.L_x_384:
[----:B-1----:R-:W-:-:S05]  /*110f0*/  IMAD.U32 R0, R3, 0x10000, RZ ;  /* 0x0001000003007824 */ /* 0x002fca00078e00ff */
[----:B------:R-:W-:-:S05]  /*11100*/  F2FP.F16.F32.PACK_AB R0, RZ, R0 ;  /* 0x00000000ff00723e */ /* 0x000fca00000000ff */
[----:B------:R-:W-:Y:S01]  /*11110*/  STG.E.U16 desc[UR36][R16.64], R0 ;  /* 0x0000000010007986 */ /* 0x000fe2000c101524 */
[----:B------:R-:W-:Y:S05]  /*11120*/  EXIT ;  /* 0x000000000000794d */ /* 0x000fea0003800000 */
.L_x_383:
        /* <DEDUP_REMOVED lines=8> */
[----:B------:R-:W-:Y:S01]  /*111b0*/  STG.E.64 desc[UR36][R16.64], R2 ;  /* 0x0000000210007986 */ /* 0x000fe2000c101b24 */
[----:B------:R-:W-:Y:S05]  /*111c0*/  EXIT ;  /* 0x000000000000794d */ /* 0x000fea0003800000 */
.L_x_386:
[----:B-1----:R-:W-:-:S05]  /*111d0*/  IMAD.U32 R3, R3, 0x10000, RZ ;  /* 0x0001000003037824 */ /* 0x002fca00078e00ff */
[----:B------:R-:W-:-:S04]  /*111e0*/  F2FP.F16.F32.PACK_AB R3, RZ, R3 ;  /* 0x00000003ff03723e */ /* 0x000fc800000000ff */
[----:B------:R-:W-:-:S05]  /*111f0*/  PRMT R3, R3, 0x5410, RZ ;  /* 0x0000541003037816 */ /* 0x000fca00000000ff */
[----:B------:R-:W-:Y:S01]  /*11200*/  STG.E desc[UR36][R16.64], R3 ;  /* 0x0000000310007986 */ /* 0x000fe2000c101924 */
[----:B------:R-:W-:Y:S05]  /*11210*/  EXIT ;  /* 0x000000000000794d */ /* 0x000fea0003800000 */
.L_x_385:
[----:B-1----:R-:W-:-:S04]  /*11220*/  IMAD.U32 R2, R3, 0x10000, RZ ;  /* 0x0001000003027824 */ /* 0x002fc800078e00ff */
[----:B------:R-:W-:-:S06]  /*11230*/  FMUL.FTZ R2, R2, 1 ;  /* 0x3f80000002027820 */ /* 0x000fcc0000410000 */
[----:B------:R-:W0:Y:S02]  /*11240*/  F2F.F64.F32 R2, R2 ;  /* 0x0000000200027310 */ /* 0x000e240000201800 */
[----:B0-----:R-:W-:Y:S01]  /*11250*/  STG.E.64 desc[UR36][R16.64], R2 ;  /* 0x0000000210007986 */ /* 0x001fe2000c101b24 */
[----:B------:R-:W-:Y:S05]  /*11260*/  EXIT ;  /* 0x000000000000794d */ /* 0x000fea0003800000 */
.L_x_376:
        /* <DEDUP_REMOVED lines=11> */
[----:B------:R-:W-:Y:S01]  /*11320*/  STG.E.U8 desc[UR36][R16.64], R3 ;  /* 0x0000000310007986 */ /* 0x000fe2000c101124 */
[----:B------:R-:W-:Y:S05]  /*11330*/  EXIT ;  /* 0x000000000000794d */ /* 0x000fea0003800000 */
.L_x_389:
[----:B-1----:R-:W-:Y:S01]  /*11340*/  IMAD.U32 R3, R3, 0x10000, RZ ;  /* 0x0001000003037824 */ /* 0x002fe200078e00ff */
[----:B------:R-:W-:-:S03]  /*11350*/  CS2R R6, SRZ ;  /* 0x0000000000067805 */ /* 0x000fc6000001ff00 */
[----:B------:R-:W-:-:S04]  /*11360*/  FMUL.FTZ R3, R3, 1 ;  /* 0x3f80000003037820 */ /* 0x000fc80000410000 */
[----:B------:R-:W0:Y:S02]  /*11370*/  F2F.F64.F32 R4, R3 ;  /* 0x0000000300047310 */ /* 0x000e240000201800 */
[----:B0-----:R-:W-:Y:S01]  /*11380*/  STG.E.128 desc[UR36][R16.64], R4 ;  /* 0x0000000410007986 */ /* 0x001fe2000c101d24 */
[----:B------:R-:W-:Y:S05]  /*11390*/  EXIT ;  /* 0x000000000000794d */ /* 0x000fea0003800000 */
.L_x_388:
        /* <DEDUP_REMOVED lines=21> */
.L_x_393:
[----:B------:R-:W-:Y:S05]  /*114f0*/  BSYNC B0 ;  /* 0x0000000000007941 */ /* 0x000fea0003800000 */
.L_x_392:
[----:B------:R-:W-:-:S05]  /*11500*/  LOP3.LUT R3, R0, R3, RZ, 0xfc, !PT ;  /* 0x0000000300037212 */ /* 0x000fca00078efcff */
[----:B------:R-:W-:Y:S01]  /*11510*/  STG.E.U8 desc[UR36][R16.64], R3 ;  /* 0x0000000310007986 */ /* 0x000fe2000c101124 */
[----:B------:R-:W-:Y:S05]  /*11520*/  EXIT ;  /* 0x000000000000794d */ /* 0x000fea0003800000 */
.L_x_391:
        /* <DEDUP_REMOVED lines=13> */
.L_x_395:
[----:B------:R-:W-:Y:S01]  /*11600*/  IMAD.MOV.U32 R0, RZ, RZ, 0x7f ;  /* 0x0000007fff007424 */ /* 0x000fe200078e00ff */
[----:B------:R-:W-:-:S04]  /*11610*/  ISETP.GT.U32.AND P0, PT, R2, 0x7f800000, PT ;  /* 0x7f8000000200780c */ /* 0x000fc80003f04070 */
[----:B------:R-:W-:-:S09]  /*11620*/  SEL R0, R0, 0x7c, P0 ;  /* 0x0000007c00007807 */ /* 0x000fd20000000000 */
.L_x_396:
[----:B------:R-:W-:Y:S05]  /*11630*/  BSYNC B0 ;  /* 0x0000000000007941 */ /* 0x000fea0003800000 */
.L_x_394:
[----:B------:R-:W-:-:S04]  /*11640*/  LOP3.LUT R2, R3, 0x80000000, RZ, 0xc0, !PT ;  /* 0x8000000003027812 */ /* 0x000fc800078ec0ff */
[----:B------:R-:W-:-:S04]  /*11650*/  SHF.R.U32.HI R3, RZ, 0x18, R2 ;  /* 0x00000018ff037819 */ /* 0x000fc80000011602 */
[----:B------:R-:W-:-:S05]  /*11660*/  LOP3.LUT R3, R0, R3, RZ, 0xfc, !PT ;  /* 0x0000000300037212 */ /* 0x000fca00078efcff */
[----:B------:R-:W-:Y:S01]  /*11670*/  STG.E.U8 desc[UR36][R16.64], R3 ;  /* 0x0000000310007986 */ /* 0x000fe2000c101124 */
[----:B------:R-:W-:Y:S05]  /*11680*/  EXIT ;  /* 0x000000000000794d */ /* 0x000fea0003800000 */
.L_x_390:
[----:B-1----:R-:W-:Y:S01]  /*11690*/  STG.E.U16 desc[UR36][R16.64], R3 ;  /* 0x0000000310007986 */ /* 0x002fe2000c101524 */
[----:B------:R-:W-:Y:S05]  /*116a0*/  EXIT ;  /* 0x000000000000794d */ /* 0x000fea0003800000 */
.L_x_387:
        /* <DEDUP_REMOVED lines=10> */
[----:B0-----:R-:W-:Y:S01]  /*11750*/  STG.E.U16 desc[UR36][R16.64], R3 ;  /* 0x0000000310007986 */ /* 0x001fe2000c101524 */
[----:B------:R-:W-:Y:S05]  /*11760*/  EXIT ;  /* 0x000000000000794d */ /* 0x000fea0003800000 */
.L_x_399:
        /* <DEDUP_REMOVED lines=17> */
.L_x_402:
[----:B------:R-:W-:-:S04]  /*11880*/  LOP3.LUT R2, R3, 0x80000000, RZ, 0xc0, !PT ;  /* 0x8000000003027812 */ /* 0x000fc800078ec0ff */
[----:B------:R-:W-:-:S04]  /*11890*/  SHF.R.U32.HI R3, RZ, 0x18, R2 ;  /* 0x00000018ff037819 */ /* 0x000fc80000011602 */
[----:B------:R-:W-:-:S04]  /*118a0*/  LOP3.LUT R0, R0, R3, RZ, 0xfc, !PT ;  /* 0x0000000300007212 */ /* 0x000fc800078efcff */
[----:B------:R-:W-:-:S07]  /*118b0*/  PRMT R8, R0, 0x7610, R8 ;  /* 0x0000761000087816 */ /* 0x000fce0000000008 */
.L_x_401:
[----:B------:R-:W-:Y:S05]  /*118c0*/  BSYNC B0 ;  /* 0x0000000000007941 */ /* 0x000fea0003800000 */
.L_x_400:
[----:B------:R-:W-:Y:S01]  /*118d0*/  STG.E.U8 desc[UR36][R16.64], R8 ;  /* 0x0000000810007986 */ /* 0x000fe2000c101124 */
[----:B------:R-:W-:Y:S05]  /*118e0*/  EXIT ;  /* 0x000000000000794d */ /* 0x000fea0003800000 */
.L_x_398:
        /* <DEDUP_REMOVED lines=17> */
.L_x_405:
[----:B------:R-:W-:-:S04]  /*11a00*/  LOP3.LUT R2, R3, 0x80000000, RZ, 0xc0, !PT ;  /* 0x8000000003027812 */ /* 0x000fc800078ec0ff */
[----:B------:R-:W-:-:S04]  /*11a10*/  SHF.R.U32.HI R3, RZ, 0x18, R2 ;  /* 0x00000018ff037819 */ /* 0x000fc80000011602 */
[----:B------:R-:W-:-:S04]  /*11a20*/  LOP3.LUT R0, R0, R3, RZ, 0xfc, !PT ;  /* 0x0000000300007212 */ /* 0x000fc800078efcff */
[----:B------:R-:W-:-:S07]  /*11a30*/  PRMT R8, R0, 0x7610, R8 ;  /* 0x0000761000087816 */ /* 0x000fce0000000008 */
.L_x_404:
[----:B------:R-:W-:Y:S05]  /*11a40*/  BSYNC B0 ;  /* 0x0000000000007941 */ /* 0x000fea0003800000 */
.L_x_403:
[----:B------:R-:W-:Y:S01]  /*11a50*/  STG.E.U8 desc[UR36][R16.64], R8 ;  /* 0x0000000810007986 */ /* 0x000fe2000c101124 */
[----:B------:R-:W-:Y:S05]  /*11a60*/  EXIT ;  /* 0x000000000000794d */ /* 0x000fea0003800000 */
.L_x_397:
        /* <DEDUP_REMOVED lines=20> */
[----:B------:R-:W-:Y:S01]  /*11bb0*/  STG.E.U8 desc[UR36][R16.64], R3 ;  /* 0x0000000310007986 */ /* 0x000fe2000c101124 */
[----:B------:R-:W-:Y:S05]  /*11bc0*/  EXIT ;  /* 0x000000000000794d */ /* 0x000fea0003800000 */
.L_x_380:
[----:B------:R-:W-:Y:S01]  /*11bd0*/  MOV R0, 0x0 ;  /* 0x0000000000007802 */ /* 0x000fe20000000f00 */
        /* <DEDUP_REMOVED lines=15> */
.L_x_408:
[----:B------:R-:W-:Y:S05]  /*11cd0*/  EXIT ;  /* 0x000000000000794d */ /* 0x000fea0003800000 */
.L_x_407:
[----:B-1----:R-:W-:-:S06]  /*11ce0*/  IMAD.U32 R3, R3, 0x10000, RZ ;  /* 0x0001000003037824 */ /* 0x002fcc00078e00ff */
[----:B------:R-:W0:Y:S02]  /*11cf0*/  F2I.U64.TRUNC R2, R3 ;  /* 0x0000000300027311 */ /* 0x000e24000020d800 */
[----:B0-----:R-:W-:Y:S01]  /*11d00*/  STG.E.64 desc[UR36][R16.64], R2 ;  /* 0x0000000210007986 */ /* 0x001fe2000c101b24 */
[----:B------:R-:W-:Y:S05]  /*11d10*/  EXIT ;  /* 0x000000000000794d */ /* 0x000fea0003800000 */
.L_x_406:
[----:B-1----:R-:W-:-:S06]  /*11d20*/  IMAD.U32 R3, R3, 0x10000, RZ ;  /* 0x0001000003037824 */ /* 0x002fcc00078e00ff */
[----:B------:R-:W0:Y:S02]  /*11d30*/  F2I.FTZ.U32.TRUNC.NTZ R3, R3 ;  /* 0x0000000300037305 */ /* 0x000e24000021f000 */
[----:B0-----:R-:W-:Y:S01]  /*11d40*/  STG.E desc[UR36][R16.64], R3 ;  /* 0x0000000310007986 */ /* 0x001fe2000c101924 */
[----:B------:R-:W-:Y:S05]  /*11d50*/  EXIT ;  /* 0x000000000000794d */ /* 0x000fea0003800000 */
.L_x_409:
[----:B------:R-:W-:-:S00]  /*11d60*/  BRA `(.L_x_409) ;  /* 0xfffffffc00fc7947 */ /* 0x000fc0000383ffff */
[----:B------:R-:W-:-:S00]  /*11d70*/  NOP ;  /* 0x0000000000007918 */ /* 0x000fc00000000000 */
        /* <DEDUP_REMOVED lines=8> */
.L_x_7341:


//--------------------- .text._ZN2at6native27unrolled_elementwise_kernelIZZZNS0_62_GLOBAL__N__e6aa1b1b_29_ActivationLogSigmoidKernel_cu_9d16a0dc27log_sigmoid_backward_kernelERNS_14TensorIteratorEENKUlvE_clEvENKUlvE2_clEvEUlN3c108BFloat16ES8_E_St5arrayIPcLm3EELi4E23TrivialOffsetCalculatorILi2EjESD_ILi1EjENS0_6memory12LoadWithCastILi2EEENSG_13StoreWithCastILi1EEEEEviT_T0_T2_T3_T4_T5_ --------------------------
	.section	.text._ZN2at6native27unrolled_elementwise_kernelIZZZNS0_62_GLOBAL__N__e6aa1b1b_29_ActivationLogSigmoidKernel_cu_9d16a0dc27log_sigmoid_backward_kernelERNS_14TensorIteratorEENKUlvE_clEvENKUlvE2_clEvEUlN3c108BFloat16ES8_E_St5arrayIPcLm3EELi4E23TrivialOffsetCalculatorILi2EjESD_ILi1EjENS0_6memory12LoadWithCastILi2EEENSG_13StoreWithCastILi1EEEEEviT_T0_T2_T3_T4_T5_,"ax",@progbits
	.align	128
        .global         _ZN2at6native27unrolled_elementwise_kernelIZZZNS0_62_GLOBAL__N__e6aa1b1b_29_ActivationLogSigmoidKernel_cu_9d16a0dc27log_sigmoid_backward_kernelERNS_14TensorIteratorEENKUlvE_clEvENKUlvE2_clEvEUlN3c108BFloat16ES8_E_St5arrayIPcLm3EELi4E23TrivialOffsetCalculatorILi2EjESD_ILi1EjENS0_6memory12LoadWithCastILi2EEENSG_13StoreWithCastILi1EEEEEviT_T0_T2_T3_T4_T5_
        .type           _ZN2at6native27unrolled_elementwise_kernelIZZZNS0_62_GLOBAL__N__e6aa1b1b_29_ActivationLogSigmoidKernel_cu_9d16a0dc27log_sigmoid_backward_kernelERNS_14TensorIteratorEENKUlvE_clEvENKUlvE2_clEvEUlN3c108BFloat16ES8_E_St5arrayIPcLm3EELi4E23TrivialOffsetCalculatorILi2EjESD_ILi1EjENS0_6memory12LoadWithCastILi2EEENSG_13StoreWithCastILi1EEEEEviT_T0_T2_T3_T4_T5_,@function
        .size           _ZN2at6native27unrolled_elementwise_kernelIZZZNS0_62_GLOBAL__N__e6aa1b1b_29_ActivationLogSigmoidKernel_cu_9d16a0dc27log_sigmoid_backward_kernelERNS_14TensorIteratorEENKUlvE_clEvENKUlvE2_clEvEUlN3c108BFloat16ES8_E_St5arrayIPcLm3EELi4E23TrivialOffsetCalculatorILi2EjESD_ILi1EjENS0_6memory12LoadWithCastILi2EEENSG_13StoreWithCastILi1EEEEEviT_T0_T2_T3_T4_T5_,(.L_x_7342 - _ZN2at6native27unrolled_elementwise_kernelIZZZNS0_62_GLOBAL__N__e6aa1b1b_29_ActivationLogSigmoidKernel_cu_9d16a0dc27log_sigmoid_backward_kernelERNS_14TensorIteratorEENKUlvE_clEvENKUlvE2_clEvEUlN3c108BFloat16ES8_E_St5arrayIPcLm3EELi4E23TrivialOffsetCalculatorILi2EjESD_ILi1EjENS0_6memory12LoadWithCastILi2EEENSG_13StoreWithCastILi1EEEEEviT_T0_T2_T3_T4_T5_)
        .other          _ZN2at6native27unrolled_elementwise_kernelIZZZNS0_62_GLOBAL__N__e6aa1b1b_29_ActivationLogSigmoidKernel_cu_9d16a0dc27log_sigmoid_backward_kernelERNS_14TensorIteratorEENKUlvE_clEvENKUlvE2_clEvEUlN3c108BFloat16ES8_E_St5arrayIPcLm3EELi4E23TrivialOffsetCalculatorILi2EjESD_ILi1EjENS0_6memory12LoadWithCastILi2EEENSG_13StoreWithCastILi1EEEEEviT_T0_T2_T3_T4_T5_,@"STO_CUDA_ENTRY STV_DEFAULT"
_ZN2at6native27unrolled_elementwise_kernelIZZZNS0_62_GLOBAL__N__e6aa1b1b_29_ActivationLogSigmoidKernel_cu_9d16a0dc27log_sigmoid_backward_kernelERNS_14TensorIteratorEENKUlvE_clEvENKUlvE2_clEvEUlN3c108BFloat16ES8_E_St5arrayIPcLm3EELi4E23TrivialOffsetCalculatorILi2EjESD_ILi1EjENS0_6memory12LoadWithCastILi2EEENSG_13StoreWithCastILi1EEEEEviT_T0_T2_T3_T4_T5_:
.text._ZN2at6native27unrolled_elementwise_kernelIZZZNS0_62_GLOBAL__N__e6aa1b1b_29_ActivationLogSigmoidKernel_cu_9d16a0dc27log_sigmoid_backward_kernelERNS_14TensorIteratorEENKUlvE_clEvENKUlvE2_clEvEUlN3c108BFloat16ES8_E_St5arrayIPcLm3EELi4E23TrivialOffsetCalculatorILi2EjESD_ILi1EjENS0_6memory12LoadWithCastILi2EEENSG_13StoreWithCastILi1EEEEEviT_T0_T2_T3_T4_T5_:
[----:B------:R-:W0:Y:S01]  /*0000*/  LDC R1, c[0x0][0x28] ;  /* 0x00000a00ff017b82 */ /* 0x000e220000000800 */
[----:B------:R-:W1:Y:S07]  /*0010*/  S2R R2, SR_CTAID.X ;  /* 0x0000000000027919 */ /* 0x000e6e0000002500 */
[----:B------:R-:W1:Y:S01]  /*0020*/  LDC R3, c[0x0][0x210] ;  /* 0x00008400ff037b82 */ /* 0x000e620000000800 */
[----:B------:R-:W-:Y:S01]  /*0030*/  ULDC.64 UR36, c[0x0][0x208] ;  /* 0x0000820000247ab9 */ /* 0x000fe20000000a00 */
[----:B------:R-:W-:Y:S01]  /*0040*/  BSSY B6, `(.L_x_410) ;  /* 0x0000224000067945 */ /* 0x000fe20003800000 */
[----:B------:R-:W2:Y:S01]  /*0050*/  S2R R23, SR_TID.X ;  /* 0x0000000000177919 */ /* 0x000ea20000002100 */
[----:B------:R-:W-:-:S02]  /*0060*/  PRMT R28, RZ, 0x7610, R28 ;  /* 0x00007610ff1c7816 */ /* 0x000fc4000000001c */
[----:B------:R-:W-:Y:S02]  /*0070*/  PRMT R22, RZ, 0x7610, R22 ;  /* 0x00007610ff167816 */ /* 0x000fe40000000016 */
[----:B------:R-:W3:Y:S01]  /*0080*/  LDC.U8 R17, c[0x0][0x234] ;  /* 0x00008d00ff117b82 */ /* 0x000ee20000000000 */
[----:B------:R-:W-:-:S07]  /*0090*/  PRMT R26, RZ, 0x7610, R26 ;  /* 0x00007610ff1a7816 */ /* 0x000fce000000001a */
[----:B------:R-:W4:Y:S01]  /*00a0*/  LDC.U8 R18, c[0x0][0x235] ;  /* 0x00008d40ff127b82 */ /* 0x000f220000000000 */
[----:B-1----:R-:W-:-:S05]  /*00b0*/  IMAD R16, R2, -0x200, R3 ;  /* 0xfffffe0002107824 */ /* 0x002fca00078e0203 */
[----:B--2---:R-:W-:-:S13]  /*00c0*/  ISETP.GE.AND P0, PT, R23, R16, PT ;  /* 0x000000101700720c */ /* 0x004fda0003f06270 */
[----:B0--34-:R-:W-:Y:S05]  /*00d0*/  @P0 BRA `(.L_x_411) ;  /* 0x0000002000680947 */ /* 0x019fea0003800000 */
[----:B------:R-:W0:Y:S01]  /*00e0*/  LDC.64 R4, c[0x0][0x220] ;  /* 0x00008800ff047b82 */ /* 0x000e220000000a00 */
[----:B------:R-:W-:Y:S01]  /*00f0*/  PRMT R0, R17, 0x9910, RZ ;  /* 0x0000991011007816 */ /* 0x000fe200000000ff */
[----:B------:R-:W-:Y:S01]  /*0100*/  IMAD R19, R2, 0x200, R23 ;  /* 0x0000020002137824 */ /* 0x000fe200078e0217 */
[----:B------:R-:W-:Y:S02]  /*0110*/  ULDC UR4, c[0x0][0x238] ;  /* 0x00008e0000047ab9 */ /* 0x000fe40000000800 */
[----:B------:R-:W-:Y:S01]  /*0120*/  ISETP.GT.AND P0, PT, R0, 0x9, PT ;  /* 0x000000090000780c */ /* 0x000fe20003f04270 */
[----:B------:R-:W-:-:S05]  /*0130*/  IMAD R3, R19, UR4, RZ ;  /* 0x0000000413037c24 */ /* 0x000fca000f8e02ff */
[----:B0-----:R-:W-:-:S05]  /*0140*/  IADD3 R4, P1, R3, R4, RZ ;  /* 0x0000000403047210 */ /* 0x001fca0007f3e0ff */
[----:B------:R-:W-:Y:S02]  /*0150*/  IMAD.X R5, RZ, RZ, R5, P1 ;  /* 0x000000ffff057224 */ /* 0x000fe400008e0605 */
[----:B------:R-:W-:Y:S06]  /*0160*/  @P0 BRA `(.L_x_412) ;  /* 0x0000000400300947 */ /* 0x000fec0003800000 */
        /* <DEDUP_REMOVED lines=13> */
.L_x_415:
[----:B------:R-:W2:Y:S02]  /*0240*/  LDG.E.U8 R4, desc[UR36][R4.64] ;  /* 0x0000002404047981 */ /* 0x000ea4000c1e1100 */
[----:B--2---:R-:W-:-:S04]  /*0250*/  I2FP.F32.U32 R0, R4 ;  /* 0x0000000400007245 */ /* 0x004fc80000201000 */
[----:B------:R-:W-:-:S04]  /*0260*/  F2FP.BF16.F32.PACK_AB R0, RZ, R0 ;  /* 0x00000000ff00723e */ /* 0x000fc800000010ff */
[----:B------:R-:W-:Y:S01]  /*0270*/  PRMT R22, R0, 0x7610, R22 ;  /* 0x0000761000167816 */ /* 0x000fe20000000016 */
[----:B------:R-:W-:Y:S06]  /*0280*/  BRA `(.L_x_417) ;  /* 0x0000000c00c87947 */ /* 0x000fec0003800000 */
.L_x_414:
        /* <DEDUP_REMOVED lines=11> */
.L_x_419:
[----:B------:R-:W2:Y:S02]  /*0340*/  LDG.E R4, desc[UR36][R4.64] ;  /* 0x0000002404047981 */ /* 0x000ea4000c1e1900 */
[----:B--2---:R-:W-:-:S04]  /*0350*/  I2FP.F32.S32 R0, R4 ;  /* 0x0000000400007245 */ /* 0x004fc80000201400 */
[----:B------:R-:W-:-:S04]  /*0360*/  F2FP.BF16.F32.PACK_AB R0, RZ, R0 ;  /* 0x00000000ff00723e */ /* 0x000fc800000010ff */
[----:B------:R-:W-:Y:S01]  /*0370*/  PRMT R22, R0, 0x7610, R22 ;  /* 0x0000761000167816 */ /* 0x000fe20000000016 */
[----:B------:R-:W-:Y:S06]  /*0380*/  BRA `(.L_x_417) ;  /* 0x0000000c00887947 */ /* 0x000fec0003800000 */
.L_x_418:
[----:B------:R-:W2:Y:S02]  /*0390*/  LDG.E.U16 R4, desc[UR36][R4.64] ;  /* 0x0000002404047981 */ /* 0x000ea4000c1e1500 */
[----:B--2---:R-:W0:Y:S02]  /*03a0*/  I2F.S16 R0, R4 ;  /* 0x0000000400007306 */ /* 0x004e240000101400 */
[----:B0-----:R-:W-:-:S04]  /*03b0*/  F2FP.BF16.F32.PACK_AB R0, RZ, R0 ;  /* 0x00000000ff00723e */ /* 0x001fc800000010ff */
[----:B------:R-:W-:Y:S01]  /*03c0*/  PRMT R22, R0, 0x7610, R22 ;  /* 0x0000761000167816 */ /* 0x000fe20000000016 */
[----:B------:R-:W-:Y:S06]  /*03d0*/  BRA `(.L_x_417) ;  /* 0x0000000c00747947 */ /* 0x000fec0003800000 */
.L_x_413:
        /* <DEDUP_REMOVED lines=9> */
.L_x_421:
[----:B------:R-:W2:Y:S02]  /*0470*/  LDG.E.U16 R0, desc[UR36][R4.64] ;  /* 0x0000002404007981 */ /* 0x000ea4000c1e1500 */
[----:B--2---:R-:W-:-:S05]  /*0480*/  HADD2.F32 R0, -RZ, R0.H0_H0 ;  /* 0x20000000ff007230 */ /* 0x004fca0000004100 */
[----:B------:R-:W-:-:S04]  /*0490*/  F2FP.BF16.F32.PACK_AB R0, RZ, R0 ;  /* 0x00000000ff00723e */ /* 0x000fc800000010ff */
[----:B------:R-:W-:Y:S01]  /*04a0*/  PRMT R22, R0, 0x7610, R22 ;  /* 0x0000761000167816 */ /* 0x000fe20000000016 */
[----:B------:R-:W-:Y:S06]  /*04b0*/  BRA `(.L_x_417) ;  /* 0x0000000c003c7947 */ /* 0x000fec0003800000 */
.L_x_420:
        /* <DEDUP_REMOVED lines=9> */
.L_x_423:
[----:B------:R-:W2:Y:S02]  /*0550*/  LDG.E.U16 R4, desc[UR36][R4.64] ;  /* 0x0000002404047981 */ /* 0x000ea4000c1e1500 */
[----:B--2---:R-:W-:-:S05]  /*0560*/  HADD2.F32 R0, -RZ, R4.H0_H0 ;  /* 0x20000004ff007230 */ /* 0x004fca0000004100 */
[----:B------:R-:W-:-:S04]  /*0570*/  F2FP.BF16.F32.PACK_AB R0, RZ, R0 ;  /* 0x00000000ff00723e */ /* 0x000fc800000010ff */
[----:B------:R-:W-:Y:S01]  /*0580*/  PRMT R22, R0, 0x7610, R22 ;  /* 0x0000761000167816 */ /* 0x000fe20000000016 */
[----:B------:R-:W-:Y:S06]  /*0590*/  BRA `(.L_x_417) ;  /* 0x0000000c00047947 */ /* 0x000fec0003800000 */
.L_x_422:
        /* <DEDUP_REMOVED lines=9> */
.L_x_412:
        /* <DEDUP_REMOVED lines=14> */
.L_x_426:
        /* <DEDUP_REMOVED lines=9> */
.L_x_425:
        /* <DEDUP_REMOVED lines=28> */
.L_x_428:
[----:B------:R-:W2:Y:S02]  /*0960*/  LDG.E.U8 R4, desc[UR36][R4.64] ;  /* 0x0000002404047981 */ /* 0x000ea4000c1e1100 */
[----:B--2---:R-:W-:-:S05]  /*0970*/  IMAD.SHL.U32 R0, R4, 0x2000000, RZ ;  /* 0x0200000004007824 */ /* 0x004fca00078e00ff */
[----:B------:R-:W-:-:S13]  /*0980*/  ISETP.GE.U32.AND P0, PT, R0, 0x8000000, PT ;  /* 0x080000000000780c */ /* 0x000fda0003f06070 */
[C---:B------:R-:W-:Y:S02]  /*0990*/  @!P0 IMAD.SHL.U32 R0, R4.reuse, 0x100, RZ ;  /* 0x0000010004008824 */ /* 0x040fe400078e00ff */
[----:B------:R-:W-:-:S03]  /*09a0*/  @P0 IMAD.SHL.U32 R3, R4, 0x200000, RZ ;  /* 0x0020000004030824 */ /* 0x000fc600078e00ff */
[----:B------:R-:W-:Y:S02]  /*09b0*/  @!P0 LOP3.LUT R0, R0, 0x7f00, RZ, 0xc0, !PT ;  /* 0x00007f0000008812 */ /* 0x000fe400078ec0ff */
[----:B------:R-:W-:Y:S02]  /*09c0*/  @P0 LOP3.LUT R3, R3, 0x70000000, RZ, 0xfc, !PT ;  /* 0x7000000003030812 */ /* 0x000fe400078efcff */
[----:B------:R-:W-:-:S03]  /*09d0*/  @!P0 LOP3.LUT R0, R0, 0x3f000000, RZ, 0xfc, !PT ;  /* 0x3f00000000008812 */ /* 0x000fc600078efcff */
[----:B------:R-:W-:Y:S02]  /*09e0*/  @P0 FMUL.FTZ R3, R3, 1.9259299443872358531e-34 ;  /* 0x0780000003030820 */ /* 0x000fe40000410000 */
[----:B------:R-:W-:Y:S01]  /*09f0*/  @!P0 FADD.FTZ R3, R0, -0.5 ;  /* 0xbf00000000038421 */ /* 0x000fe20000010000 */
[----:B------:R-:W-:-:S05]  /*0a00*/  IMAD.SHL.U32 R0, R4, 0x1000000, RZ ;  /* 0x0100000004007824 */ /* 0x000fca00078e00ff */
[----:B------:R-:W-:-:S04]  /*0a10*/  LOP3.LUT R0, R3, 0x80000000, R0, 0xf8, !PT ;  /* 0x8000000003007812 */ /* 0x000fc800078ef800 */
[----:B------:R-:W-:-:S04]  /*0a20*/  F2FP.BF16.F32.PACK_AB R0, RZ, R0 ;  /* 0x00000000ff00723e */ /* 0x000fc800000010ff */
[----:B------:R-:W-:Y:S01]  /*0a30*/  PRMT R22, R0, 0x7610, R22 ;  /* 0x0000761000167816 */ /* 0x000fe20000000016 */
[----:B------:R-:W-:Y:S06]  /*0a40*/  BRA `(.L_x_417) ;  /* 0x0000000400d87947 */ /* 0x000fec0003800000 */
.L_x_427:
[----:B------:R0:W5:Y:S01]  /*0a50*/  LDG.E.U16 R22, desc[UR36][R4.64] ;  /* 0x0000002404167981 */ /* 0x000162000c1e1500 */
[----:B------:R-:W-:Y:S05]  /*0a60*/  BRA `(.L_x_417) ;  /* 0x0000000400d07947 */ /* 0x000fea0003800000 */
.L_x_424:
        /* <DEDUP_REMOVED lines=13> */
.L_x_431:
        /* <DEDUP_REMOVED lines=21> */
.L_x_435:
[----:B------:R-:W-:Y:S05]  /*0c90*/  BSYNC B1 ;  /* 0x0000000000017941 */ /* 0x000fea0003800000 */
.L_x_434:
[----:B------:R-:W-:Y:S01]  /*0ca0*/  LEA R5, R0, 0x3b800000, 0x17 ;  /* 0x3b80000000057811 */ /* 0x000fe200078eb8ff */
[----:B------:R-:W-:-:S05]  /*0cb0*/  IMAD.SHL.U32 R0, R3, 0x100000, RZ ;  /* 0x0010000003007824 */ /* 0x000fca00078e00ff */
[----:B------:R-:W-:-:S07]  /*0cc0*/  LOP3.LUT R0, R5, R0, R6, 0xfe, !PT ;  /* 0x0000000005007212 */ /* 0x000fce00078efe06 */
.L_x_433:
[----:B------:R-:W-:Y:S05]  /*0cd0*/  BSYNC B0 ;  /* 0x0000000000007941 */ /* 0x000fea0003800000 */
.L_x_432:
[----:B------:R-:W-:-:S04]  /*0ce0*/  F2FP.BF16.F32.PACK_AB R0, RZ, R0 ;  /* 0x00000000ff00723e */ /* 0x000fc800000010ff */
[----:B------:R-:W-:Y:S01]  /*0cf0*/  PRMT R22, R0, 0x7610, R22 ;  /* 0x0000761000167816 */ /* 0x000fe20000000016 */
[----:B------:R-:W-:Y:S06]  /*0d00*/  BRA `(.L_x_417) ;  /* 0x0000000400287947 */ /* 0x000fec0003800000 */
.L_x_430:
        /* <DEDUP_REMOVED lines=21> */
.L_x_439:
[----:B------:R-:W-:Y:S05]  /*0e60*/  BSYNC B1 ;  /* 0x0000000000017941 */ /* 0x000fea0003800000 */
.L_x_438:
[----:B------:R-:W-:Y:S01]  /*0e70*/  LEA R5, R0, 0x37800000, 0x17 ;  /* 0x3780000000057811 */ /* 0x000fe200078eb8ff */
[----:B------:R-:W-:-:S05]  /*0e80*/  IMAD.SHL.U32 R0, R3, 0x200000, RZ ;  /* 0x0020000003007824 */ /* 0x000fca00078e00ff */
[----:B------:R-:W-:-:S07]  /*0e90*/  LOP3.LUT R0, R5, R0, R6, 0xfe, !PT ;  /* 0x0000000005007212 */ /* 0x000fce00078efe06 */
.L_x_437:
[----:B------:R-:W-:Y:S05]  /*0ea0*/  BSYNC B0 ;  /* 0x0000000000007941 */ /* 0x000fea0003800000 */
.L_x_436:
[----:B------:R-:W-:-:S04]  /*0eb0*/  F2FP.BF16.F32.PACK_AB R0, RZ, R0 ;  /* 0x00000000ff00723e */ /* 0x000fc800000010ff */
[----:B------:R-:W-:Y:S01]  /*0ec0*/  PRMT R22, R0, 0x7610, R22 ;  /* 0x0000761000167816 */ /* 0x000fe20000000016 */
[----:B------:R-:W-:Y:S06]  /*0ed0*/  BRA `(.L_x_417) ;  /* 0x0000000000b47947 */ /* 0x000fec0003800000 */
.L_x_429:
        /* <DEDUP_REMOVED lines=14> */
.L_x_443:
[----:B------:R-:W-:Y:S05]  /*0fc0*/  BSYNC B0 ;  /* 0x0000000000007941 */ /* 0x000fea0003800000 */
.L_x_442:
[----:B------:R-:W-:-:S04]  /*0fd0*/  F2FP.BF16.F32.PACK_AB R0, RZ, R0 ;  /* 0x00000000ff00723e */ /* 0x000fc800000010ff */
[----:B------:R-:W-:Y:S01]  /*0fe0*/  PRMT R22, R0, 0x7610, R22 ;  /* 0x0000761000167816 */ /* 0x000fe20000000016 */
[----:B------:R-:W-:Y:S06]  /*0ff0*/  BRA `(.L_x_417) ;  /* 0x00000000006c7947 */ /* 0x000fec0003800000 */
.L_x_416:
        /* <DEDUP_REMOVED lines=16> */
.L_x_444:
[----:B------:R-:W-:Y:S01]  /*1100*/  PRMT R22, RZ, 0x7610, R22 ;  /* 0x00007610ff167816 */ /* 0x000fe20000000016 */
[----:B------:R-:W-:Y:S06]  /*1110*/  BRA `(.L_x_417) ;  /* 0x0000000000247947 */ /* 0x000fec0003800000 */
.L_x_441:
[----:B------:R-:W2:Y:S02]  /*1120*/  LDG.E.64 R4, desc[UR36][R4.64] ;  /* 0x0000002404047981 */ /* 0x000ea4000c1e1b00 */
[----:B--2---:R-:W0:Y:S02]  /*1130*/  I2F.U64 R0, R4 ;  /* 0x0000000400007312 */ /* 0x004e240000301000 */
[----:B0-----:R-:W-:-:S04]  /*1140*/  F2FP.BF16.F32.PACK_AB R0, RZ, R0 ;  /* 0x00000000ff00723e */ /* 0x001fc800000010ff */
[----:B------:R-:W-:Y:S01]  /*1150*/  PRMT R22, R0, 0x7610, R22 ;  /* 0x0000761000167816 */ /* 0x000fe20000000016 */
[----:B------:R-:W-:Y:S06]  /*1160*/  BRA `(.L_x_417) ;  /* 0x0000000000107947 */ /* 0x000fec0003800000 */
.L_x_440:
[----:B------:R-:W2:Y:S02]  /*1170*/  LDG.E R4, desc[UR36][R4.64] ;  /* 0x0000002404047981 */ /* 0x000ea4000c1e1900 */
[----:B--2---:R-:W-:-:S04]  /*1180*/  I2FP.F32.U32 R0, R4 ;  /* 0x0000000400007245 */ /* 0x004fc80000201000 */
[----:B------:R-:W-:-:S04]  /*1190*/  F2FP.BF16.F32.PACK_AB R0, RZ, R0 ;  /* 0x00000000ff00723e */ /* 0x000fc800000010ff */
[----:B------:R-:W-:-:S07]  /*11a0*/  PRMT R22, R0, 0x7610, R22 ;  /* 0x0000761000167816 */ /* 0x000fce0000000016 */
.L_x_417:
[----:B0-----:R-:W0:Y:S01]  /*11b0*/  LDC.64 R4, c[0x0][0x228] ;  /* 0x00008a00ff047b82 */ /* 0x001e220000000a00 */
[----:B------:R-:W-:Y:S01]  /*11c0*/  PRMT R0, R18, 0x9910, RZ ;  /* 0x0000991012007816 */ /* 0x000fe200000000ff */
[----:B------:R-:W-:Y:S02]  /*11d0*/  ULDC UR4, c[0x0][0x23c] ;  /* 0x00008f0000047ab9 */ /* 0x000fe40000000800 */
[----:B------:R-:W-:Y:S01]  /*11e0*/  IMAD R19, R19, UR4, RZ ;  /* 0x0000000413137c24 */ /* 0x000fe2000f8e02ff */
[----:B------:R-:W-:-:S04]  /*11f0*/  ISETP.GT.AND P0, PT, R0, 0x9, PT ;  /* 0x000000090000780c */ /* 0x000fc80003f04270 */
[----:B0-----:R-:W-:-:S05]  /*1200*/  IADD3 R4, P1, R19, R4, RZ ;  /* 0x0000000413047210 */ /* 0x001fca0007f3e0ff */
[----:B------:R-:W-:-:S04]  /*1210*/  IMAD.X R5, RZ, RZ, R5, P1 ;  /* 0x000000ffff057224 */ /* 0x000fc800008e0605 */
        /* <DEDUP_REMOVED lines=14> */
.L_x_448:
[----:B------:R-:W2:Y:S02]  /*1300*/  LDG.E.U8 R4, desc[UR36][R4.64] ;  /* 0x0000002404047981 */ /* 0x000ea4000c1e1100 */
[----:B--2---:R-:W-:-:S04]  /*1310*/  I2FP.F32.U32 R0, R4 ;  /* 0x0000000400007245 */ /* 0x004fc80000201000 */
[----:B------:R-:W-:-:S04]  /*1320*/  F2FP.BF16.F32.PACK_AB R0, RZ, R0 ;  /* 0x00000000ff00723e */ /* 0x000fc800000010ff */
[----:B------:R-:W-:Y:S01]  /*1330*/  PRMT R26, R0, 0x7610, R26 ;  /* 0x00007610001a7816 */ /* 0x000fe2000000001a */
[----:B------:R-:W-:Y:S06]  /*1340*/  BRA `(.L_x_450) ;  /* 0x0000000c00c87947 */ /* 0x000fec0003800000 */
.L_x_447:
        /* <DEDUP_REMOVED lines=11> */
.L_x_452:
[----:B------:R-:W2:Y:S02]  /*1400*/  LDG.E R4, desc[UR36][R4.64] ;  /* 0x0000002404047981 */ /* 0x000ea4000c1e1900 */
[----:B--2---:R-:W-:-:S04]  /*1410*/  I2FP.F32.S32 R0, R4 ;  /* 0x0000000400007245 */ /* 0x004fc80000201400 */
[----:B------:R-:W-:-:S04]  /*1420*/  F2FP.BF16.F32.PACK_AB R0, RZ, R0 ;  /* 0x00000000ff00723e */ /* 0x000fc800000010ff */
[----:B------:R-:W-:Y:S01]  /*1430*/  PRMT R26, R0, 0x7610, R26 ;  /* 0x00007610001a7816 */ /* 0x000fe2000000001a */
[----:B------:R-:W-:Y:S06]  /*1440*/  BRA `(.L_x_450) ;  /* 0x0000000c00887947 */ /* 0x000fec0003800000 */
.L_x_451:
[----:B------:R-:W2:Y:S02]  /*1450*/  LDG.E.U16 R4, desc[UR36][R4.64] ;  /* 0x0000002404047981 */ /* 0x000ea4000c1e1500 */
[----:B--2---:R-:W0:Y:S02]  /*1460*/  I2F.S16 R0, R4 ;  /* 0x0000000400007306 */ /* 0x004e240000101400 */
[----:B0-----:R-:W-:-:S04]  /*1470*/  F2FP.BF16.F32.PACK_AB R0, RZ, R0 ;  /* 0x00000000ff00723e */ /* 0x001fc800000010ff */
[----:B------:R-:W-:Y:S01]  /*1480*/  PRMT R26, R0, 0x7610, R26 ;  /* 0x00007610001a7816 */ /* 0x000fe2000000001a */
[----:B------:R-:W-:Y:S06]  /*1490*/  BRA `(.L_x_450) ;  /* 0x0000000c00747947 */ /* 0x000fec0003800000 */
.L_x_446:
        /* <DEDUP_REMOVED lines=9> */
.L_x_454:
[----:B------:R-:W2:Y:S02]  /*1530*/  LDG.E.U16 R0, desc[UR36][R4.64] ;  /* 0x0000002404007981 */ /* 0x000ea4000c1e1500 */
[----:B--2---:R-:W-:-:S05]  /*1540*/  HADD2.F32 R0, -RZ, R0.H0_H0 ;  /* 0x20000000ff007230 */ /* 0x004fca0000004100 */
[----:B------:R-:W-:-:S04]  /*1550*/  F2FP.BF16.F32.PACK_AB R0, RZ, R0 ;  /* 0x00000000ff00723e */ /* 0x000fc800000010ff */
[----:B------:R-:W-:Y:S01]  /*1560*/  PRMT R26, R0, 0x7610, R26 ;  /* 0x00007610001a7816 */ /* 0x000fe2000000001a */
[----:B------:R-:W-:Y:S06]  /*1570*/  BRA `(.L_x_450) ;  /* 0x0000000c003c7947 */ /* 0x000fec0003800000 */
.L_x_453:
        /* <DEDUP_REMOVED lines=9> */
.L_x_456:
[----:B------:R-:W2:Y:S02]  /*1610*/  LDG.E.U16 R4, desc[UR36][R4.64] ;  /* 0x0000002404047981 */ /* 0x000ea4000c1e1500 */
[----:B--2---:R-:W-:-:S05]  /*1620*/  HADD2.F32 R0, -RZ, R4.H0_H0 ;  /* 0x20000004ff007230 */ /* 0x004fca0000004100 */
[----:B------:R-:W-:-:S04]  /*1630*/  F2FP.BF16.F32.PACK_AB R0, RZ, R0 ;  /* 0x00000000ff00723e */ /* 0x000fc800000010ff */
[----:B------:R-:W-:Y:S01]  /*1640*/  PRMT R26, R0, 0x7610, R26 ;  /* 0x00007610001a7816 */ /* 0x000fe2000000001a */
[----:B------:R-:W-:Y:S06]  /*1650*/  BRA `(.L_x_450) ;  /* 0x0000000c00047947 */ /* 0x000fec0003800000 */
.L_x_455:
        /* <DEDUP_REMOVED lines=9> */
.L_x_445:
        /* <DEDUP_REMOVED lines=14> */
.L_x_459:
        /* <DEDUP_REMOVED lines=9> */
.L_x_458:
        /* <DEDUP_REMOVED lines=28> */
.L_x_461:
        /* <DEDUP_REMOVED lines=15> */
.L_x_460:
[----:B------:R0:W5:Y:S01]  /*1b10*/  LDG.E.U16 R26, desc[UR36][R4.64] ;  /* 0x00000024041a7981 */ /* 0x000162000c1e1500 */
[----:B------:R-:W-:Y:S05]  /*1b20*/  BRA `(.L_x_450) ;  /* 0x0000000400d07947 */ /* 0x000fea0003800000 */
.L_x_457:
        /* <DEDUP_REMOVED lines=13> */
.L_x_464:
        /* <DEDUP_REMOVED lines=21> */
.L_x_468:
[----:B------:R-:W-:Y:S05]  /*1d50*/  BSYNC B1 ;  /* 0x0000000000017941 */ /* 0x000fea0003800000 */
.L_x_467:
[----:B------:R-:W-:Y:S01]  /*1d60*/  LEA R5, R0, 0x3b800000, 0x17 ;  /* 0x3b80000000057811 */ /* 0x000fe200078eb8ff */
[----:B------:R-:W-:-:S05]  /*1d70*/  IMAD.SHL.U32 R0, R3, 0x100000, RZ ;  /* 0x0010000003007824 */ /* 0x000fca00078e00ff */
[----:B------:R-:W-:-:S07]  /*1d80*/  LOP3.LUT R0, R5, R0, R6, 0xfe, !PT ;  /* 0x0000000005007212 */ /* 0x000fce00078efe06 */
.L_x_466:
[----:B------:R-:W-:Y:S05]  /*1d90*/  BSYNC B0 ;  /* 0x0000000000007941 */ /* 0x000fea0003800000 */
.L_x_465:
[----:B------:R-:W-:-:S04]  /*1da0*/  F2FP.BF16.F32.PACK_AB R0, RZ, R0 ;  /* 0x00000000ff00723e */ /* 0x000fc800000010ff */
[----:B------:R-:W-:Y:S01]  /*1db0*/  PRMT R26, R0, 0x7610, R26 ;  /* 0x00007610001a7816 */ /* 0x000fe2000000001a */
[----:B------:R-:W-:Y:S06]  /*1dc0*/  BRA `(.L_x_450) ;  /* 0x0000000400287947 */ /* 0x000fec0003800000 */
.L_x_463:
        /* <DEDUP_REMOVED lines=21> */
.L_x_472:
[----:B------:R-:W-:Y:S05]  /*1f20*/  BSYNC B1 ;  /* 0x0000000000017941 */ /* 0x000fea0003800000 */
.L_x_471:
[----:B------:R-:W-:Y:S01]  /*1f30*/  LEA R5, R0, 0x37800000, 0x17 ;  /* 0x3780000000057811 */ /* 0x000fe200078eb8ff */
[----:B------:R-:W-:-:S05]  /*1f40*/  IMAD.SHL.U32 R0, R3, 0x200000, RZ ;  /* 0x0020000003007824 */ /* 0x000fca00078e00ff */
[----:B------:R-:W-:-:S07]  /*1f50*/  LOP3.LUT R0, R5, R0, R6, 0xfe, !PT ;  /* 0x0000000005007212 */ /* 0x000fce00078efe06 */
.L_x_470:
[----:B------:R-:W-:Y:S05]  /*1f60*/  BSYNC B0 ;  /* 0x0000000000007941 */ /* 0x000fea0003800000 */
.L_x_469:
[----:B------:R-:W-:-:S04]  /*1f70*/  F2FP.BF16.F32.PACK_AB R0, RZ, R0 ;  /* 0x00000000ff00723e */ /* 0x000fc800000010ff */
[----:B------:R-:W-:Y:S01]  /*1f80*/  PRMT R26, R0, 0x7610, R26 ;  /* 0x00007610001a7816 */ /* 0x000fe2000000001a */
[----:B------:R-:W-:Y:S06]  /*1f90*/  BRA `(.L_x_450) ;  /* 0x0000000000b47947 */ /* 0x000fec0003800000 */
.L_x_462:
        /* <DEDUP_REMOVED lines=14> */
.L_x_476:
[----:B------:R-:W-:Y:S05]  /*2080*/  BSYNC B0 ;  /* 0x0000000000007941 */ /* 0x000fea0003800000 */
.L_x_475:
[----:B------:R-:W-:-:S04]  /*2090*/  F2FP.BF16.F32.PACK_AB R0, RZ, R0 ;  /* 0x00000000ff00723e */ /* 0x000fc800000010ff */
[----:B------:R-:W-:Y:S01]  /*20a0*/  PRMT R26, R0, 0x7610, R26 ;  /* 0x00007610001a7816 */ /* 0x000fe2000000001a */
[----:B------:R-:W-:Y:S06]  /*20b0*/  BRA `(.L_x_450) ;  /* 0x00000000006c7947 */ /* 0x000fec0003800000 */
.L_x_449:
        /* <DEDUP_REMOVED lines=16> */
.L_x_477:
[----:B------:R-:W-:Y:S01]  /*21c0*/  PRMT R26, RZ, 0x7610, R26 ;  /* 0x00007610ff1a7816 */ /* 0x000fe2000000001a */
[----:B------:R-:W-:Y:S06]  /*21d0*/  BRA `(.L_x_450) ;  /* 0x0000000000247947 */ /* 0x000fec0003800000 */
.L_x_474:
[----:B------:R-:W2:Y:S02]  /*21e0*/  LDG.E.64 R4, desc[UR36][R4.64] ;  /* 0x0000002404047981 */ /* 0x000ea4000c1e1b00 */
[----:B--2---:R-:W0:Y:S02]  /*21f0*/  I2F.U64 R0, R4 ;  /* 0x0000000400007312 */ /* 0x004e240000301000 */
[----:B0-----:R-:W-:-:S04]  /*2200*/  F2FP.BF16.F32.PACK_AB R0, RZ, R0 ;  /* 0x00000000ff00723e */ /* 0x001fc800000010ff */
[----:B------:R-:W-:Y:S01]  /*2210*/  PRMT R26, R0, 0x7610, R26 ;  /* 0x00007610001a7816 */ /* 0x000fe2000000001a */
[----:B------:R-:W-:Y:S06]  /*2220*/  BRA `(.L_x_450) ;  /* 0x0000000000107947 */ /* 0x000fec0003800000 */
.L_x_473:
[----:B------:R-:W2:Y:S02]  /*2230*/  LDG.E R4, desc[UR36][R4.64] ;  /* 0x0000002404047981 */ /* 0x000ea4000c1e1900 */
[----:B--2---:R-:W-:-:S04]  /*2240*/  I2FP.F32.U32 R0, R4 ;  /* 0x0000000400007245 */ /* 0x004fc80000201000 */
[----:B------:R-:W-:-:S04]  /*2250*/  F2FP.BF16.F32.PACK_AB R0, RZ, R0 ;  /* 0x00000000ff00723e */ /* 0x000fc800000010ff */
[----:B------:R-:W-:-:S07]  /*2260*/  PRMT R26, R0, 0x7610, R26 ;  /* 0x00007610001a7816 */ /* 0x000fce000000001a */
.L_x_450:
[----:B------:R-:W-:-:S07]  /*2270*/  VIADD R23, R23, 0x80 ;  /* 0x0000008017177836 */ /* 0x000fce0000000000 */
.L_x_411:
[----:B------:R-:W-:Y:S05]  /*2280*/  BSYNC B6 ;  /* 0x0000000000067941 */ /* 0x000fea0003800000 */
.L_x_410:
[----:B------:R-:W-:Y:S01]  /*2290*/  ISETP.GE.AND P0, PT, R23, R16, PT ;  /* 0x000000101700720c */ /* 0x000fe20003f06270 */
[----:B------:R-:W-:Y:S01]  /*22a0*/  BSSY B6, `(.L_x_478) ;  /* 0x000021e000067945 */ /* 0x000fe20003800000 */
[----:B------:R-:W-:-:S11]  /*22b0*/  PRMT R27, RZ, 0x7610, R27 ;  /* 0x00007610ff1b7816 */ /* 0x000fd6000000001b */
[----:B------:R-:W-:Y:S05]  /*22c0*/  @P0 BRA `(.L_x_479) ;  /* 0x00000020006c0947 */ /* 0x000fea0003800000 */
[----:B0-----:R-:W0:Y:S01]  /*22d0*/  LDC.64 R4, c[0x0][0x220] ;  /* 0x00008800ff047b82 */ /* 0x001e220000000a00 */
        /* <DEDUP_REMOVED lines=21> */
.L_x_483:
[----:B------:R-:W2:Y:S02]  /*2430*/  LDG.E.U8 R4, desc[UR36][R4.64] ;  /* 0x0000002404047981 */ /* 0x000ea4000c1e1100 */
[----:B--2---:R-:W-:-:S04]  /*2440*/  I2FP.F32.U32 R0, R4 ;  /* 0x0000000400007245 */ /* 0x004fc80000201000 */
[----:B------:R-:W-:-:S04]  /*2450*/  F2FP.BF16.F32.PACK_AB R0, RZ, R0 ;  /* 0x00000000ff00723e */ /* 0x000fc800000010ff */
[----:B------:R-:W-:Y:S01]  /*2460*/  PRMT R28, R0, 0x7610, R28 ;  /* 0x00007610001c7816 */ /* 0x000fe2000000001c */
[----:B------:R-:W-:Y:S06]  /*2470*/  BRA `(.L_x_485) ;  /* 0x0000000c00cc7947 */ /* 0x000fec0003800000 */
.L_x_482:
        /* <DEDUP_REMOVED lines=11> */
.L_x_487:
[----:B------:R-:W2:Y:S02]  /*2530*/  LDG.E R4, desc[UR36][R4.64] ;  /* 0x0000002404047981 */ /* 0x000ea4000c1e1900 */
[----:B--2---:R-:W-:-:S04]  /*2540*/  I2FP.F32.S32 R0, R4 ;  /* 0x0000000400007245 */ /* 0x004fc80000201400 */
[----:B------:R-:W-:-:S04]  /*2550*/  F2FP.BF16.F32.PACK_AB R0, RZ, R0 ;  /* 0x00000000ff00723e */ /* 0x000fc800000010ff */
[----:B------:R-:W-:Y:S01]  /*2560*/  PRMT R28, R0, 0x7610, R28 ;  /* 0x00007610001c7816 */ /* 0x000fe2000000001c */
[----:B------:R-:W-:Y:S06]  /*2570*/  BRA `(.L_x_485) ;  /* 0x0000000c008c7947 */ /* 0x000fec0003800000 */
.L_x_486:
[----:B------:R-:W2:Y:S02]  /*2580*/  LDG.E.U16 R4, desc[UR36][R4.64] ;  /* 0x0000002404047981 */ /* 0x000ea4000c1e1500 */
[----:B--2---:R-:W0:Y:S02]  /*2590*/  I2F.S16 R0, R4 ;  /* 0x0000000400007306 */ /* 0x004e240000101400 */
[----:B0-----:R-:W-:-:S04]  /*25a0*/  F2FP.BF16.F32.PACK_AB R0, RZ, R0 ;  /* 0x00000000ff00723e */ /* 0x001fc800000010ff */
[----:B------:R-:W-:Y:S01]  /*25b0*/  PRMT R28, R0, 0x7610, R28 ;  /* 0x00007610001c7816 */ /* 0x000fe2000000001c */
[----:B------:R-:W-:Y:S06]  /*25c0*/  BRA `(.L_x_485) ;  /* 0x0000000c00787947 */ /* 0x000fec0003800000 */
.L_x_481:
        /* <DEDUP_REMOVED lines=9> */
.L_x_489:
[----:B------:R-:W2:Y:S02]  /*2660*/  LDG.E.U16 R0, desc[UR36][R4.64] ;  /* 0x0000002404007981 */ /* 0x000ea4000c1e1500 */
[----:B--2---:R-:W-:-:S05]  /*2670*/  HADD2.F32 R0, -RZ, R0.H0_H0 ;  /* 0x20000000ff007230 */ /* 0x004fca0000004100 */
[----:B------:R-:W-:-:S04]  /*2680*/  F2FP.BF16.F32.PACK_AB R0, RZ, R0 ;  /* 0x00000000ff00723e */ /* 0x000fc800000010ff */
[----:B------:R-:W-:Y:S01]  /*2690*/  PRMT R28, R0, 0x7610, R28 ;  /* 0x00007610001c7816 */ /* 0x000fe2000000001c */
[----:B------:R-:W-:Y:S06]  /*26a0*/  BRA `(.L_x_485) ;  /* 0x0000000c00407947 */ /* 0x000fec0003800000 */
.L_x_488:
        /* <DEDUP_REMOVED lines=9> */
.L_x_491:
[----:B------:R-:W2:Y:S02]  /*2740*/  LDG.E.U16 R4, desc[UR36][R4.64] ;  /* 0x0000002404047981 */ /* 0x000ea4000c1e1500 */
[----:B--2---:R-:W-:-:S05]  /*2750*/  HADD2.F32 R0, -RZ, R4.H0_H0 ;  /* 0x20000004ff007230 */ /* 0x004fca0000004100 */
[----:B------:R-:W-:-:S04]  /*2760*/  F2FP.BF16.F32.PACK_AB R0, RZ, R0 ;  /* 0x00000000ff00723e */ /* 0x000fc800000010ff */
[----:B------:R-:W-:Y:S01]  /*2770*/  PRMT R28, R0, 0x7610, R28 ;  /* 0x00007610001c7816 */ /* 0x000fe2000000001c */
[----:B------:R-:W-:Y:S06]  /*2780*/  BRA `(.L_x_485) ;  /* 0x0000000c00087947 */ /* 0x000fec0003800000 */
.L_x_490:
        /* <DEDUP_REMOVED lines=9> */
.L_x_480:
        /* <DEDUP_REMOVED lines=14> */
.L_x_494:
        /* <DEDUP_REMOVED lines=9> */
.L_x_493:
        /* <DEDUP_REMOVED lines=28> */
.L_x_496:
[----:B------:R-:W2:Y:S02]  /*2b50*/  LDG.E.U8 R4, desc[UR36][R4.64] ;  /* 0x0000002404047981 */ /* 0x000ea4000c1e1100 */
[----:B--2---:R-:W-:-:S05]  /*2b60*/  IMAD.SHL.U32 R0, R4, 0x2000000, RZ ;  /* 0x0200000004007824 */ /* 0x004fca00078e00ff */
[----:B------:R-:W-:-:S13]  /*2b70*/  ISETP.GE.U32.AND P0, PT, R0, 0x8000000, PT ;  /* 0x080000000000780c */ /* 0x000fda0003f06070 */
[C---:B------:R-:W-:Y:S02]  /*2b80*/  @P0 IMAD.SHL.U32 R3, R4.reuse, 0x200000, RZ ;  /* 0x0020000004030824 */ /* 0x040fe400078e00ff */
[----:B------:R-:W-:-:S03]  /*2b90*/  @!P0 IMAD.SHL.U32 R0, R4, 0x100, RZ ;  /* 0x0000010004008824 */ /* 0x000fc600078e00ff */
[----:B------:R-:W-:Y:S02]  /*2ba0*/  @P0 LOP3.LUT R3, R3, 0xfe00000, RZ, 0xc0, !PT ;  /* 0x0fe0000003030812 */ /* 0x000fe400078ec0ff */
        /* <DEDUP_REMOVED lines=10> */
.L_x_495:
[----:B------:R0:W5:Y:S01]  /*2c50*/  LDG.E.U16 R28, desc[UR36][R4.64] ;  /* 0x00000024041c7981 */ /* 0x000162000c1e1500 */
[----:B------:R-:W-:Y:S05]  /*2c60*/  BRA `(.L_x_485) ;  /* 0x0000000400d07947 */ /* 0x000fea0003800000 */
.L_x_492:
        /* <DEDUP_REMOVED lines=13> */
.L_x_499:
        /* <DEDUP_REMOVED lines=21> */
.L_x_503:
[----:B------:R-:W-:Y:S05]  /*2e90*/  BSYNC B1 ;  /* 0x0000000000017941 */ /* 0x000fea0003800000 */
.L_x_502:
[----:B------:R-:W-:Y:S01]  /*2ea0*/  LEA R5, R0, 0x3b800000, 0x17 ;  /* 0x3b80000000057811 */ /* 0x000fe200078eb8ff */
[----:B------:R-:W-:-:S05]  /*2eb0*/  IMAD.SHL.U32 R0, R3, 0x100000, RZ ;  /* 0x0010000003007824 */ /* 0x000fca00078e00ff */
[----:B------:R-:W-:-:S07]  /*2ec0*/  LOP3.LUT R0, R5, R0, R6, 0xfe, !PT ;  /* 0x0000000005007212 */ /* 0x000fce00078efe06 */
.L_x_501:
[----:B------:R-:W-:Y:S05]  /*2ed0*/  BSYNC B0 ;  /* 0x0000000000007941 */ /* 0x000fea0003800000 */
.L_x_500:
[----:B------:R-:W-:-:S04]  /*2ee0*/  F2FP.BF16.F32.PACK_AB R0, RZ, R0 ;  /* 0x00000000ff00723e */ /* 0x000fc800000010ff */
[----:B------:R-:W-:Y:S01]  /*2ef0*/  PRMT R28, R0, 0x7610, R28 ;  /* 0x00007610001c7816 */ /* 0x000fe2000000001c */
[----:B------:R-:W-:Y:S06]  /*2f00*/  BRA `(.L_x_485) ;  /* 0x0000000400287947 */ /* 0x000fec0003800000 */
.L_x_498:
        /* <DEDUP_REMOVED lines=21> */
.L_x_507:
[----:B------:R-:W-:Y:S05]  /*3060*/  BSYNC B1 ;  /* 0x0000000000017941 */ /* 0x000fea0003800000 */
.L_x_506:
[----:B------:R-:W-:Y:S01]  /*3070*/  LEA R5, R0, 0x37800000, 0x17 ;  /* 0x3780000000057811 */ /* 0x000fe200078eb8ff */
[----:B------:R-:W-:-:S05]  /*3080*/  IMAD.SHL.U32 R0, R3, 0x200000, RZ ;  /* 0x0020000003007824 */ /* 0x000fca00078e00ff */
[----:B------:R-:W-:-:S07]  /*3090*/  LOP3.LUT R0, R5, R0, R6, 0xfe, !PT ;  /* 0x0000000005007212 */ /* 0x000fce00078efe06 */
.L_x_505:
[----:B------:R-:W-:Y:S05]  /*30a0*/  BSYNC B0 ;  /* 0x0000000000007941 */ /* 0x000fea0003800000 */
.L_x_504:
[----:B------:R-:W-:-:S04]  /*30b0*/  F2FP.BF16.F32.PACK_AB R0, RZ, R0 ;  /* 0x00000000ff00723e */ /* 0x000fc800000010ff */
[----:B------:R-:W-:Y:S01]  /*30c0*/  PRMT R28, R0, 0x7610, R28 ;  /* 0x00007610001c7816 */ /* 0x000fe2000000001c */
[----:B------:R-:W-:Y:S06]  /*30d0*/  BRA `(.L_x_485) ;  /* 0x0000000000b47947 */ /* 0x000fec0003800000 */
.L_x_497:
        /* <DEDUP_REMOVED lines=14> */
.L_x_511:
[----:B------:R-:W-:Y:S05]  /*31c0*/  BSYNC B0 ;  /* 0x0000000000007941 */ /* 0x000fea0003800000 */
.L_x_510:
[----:B------:R-:W-:-:S04]  /*31d0*/  F2FP.BF16.F32.PACK_AB R0, RZ, R0 ;  /* 0x00000000ff00723e */ /* 0x000fc800000010ff */
[----:B------:R-:W-:Y:S01]  /*31e0*/  PRMT R28, R0, 0x7610, R28 ;  /* 0x00007610001c7816 */ /* 0x000fe2000000001c */
[----:B------:R-:W-:Y:S06]  /*31f0*/  BRA `(.L_x_485) ;  /* 0x00000000006c7947 */ /* 0x000fec0003800000 */
.L_x_484:
        /* <DEDUP_REMOVED lines=16> */
.L_x_512:
[----:B------:R-:W-:Y:S01]  /*3300*/  PRMT R28, RZ, 0x7610, R28 ;  /* 0x00007610ff1c7816 */ /* 0x000fe2000000001c */
[----:B------:R-:W-:Y:S06]  /*3310*/  BRA `(.L_x_485) ;  /* 0x0000000000247947 */ /* 0x000fec0003800000 */
.L_x_509:
[----:B------:R-:W2:Y:S02]  /*3320*/  LDG.E.64 R4, desc[UR36][R4.64] ;  /* 0x0000002404047981 */ /* 0x000ea4000c1e1b00 */
[----:B--2---:R-:W0:Y:S02]  /*3330*/  I2F.U64 R0, R4 ;  /* 0x0000000400007312 */ /* 0x004e240000301000 */
[----:B0-----:R-:W-:-:S04]  /*3340*/  F2FP.BF16.F32.PACK_AB R0, RZ, R0 ;  /* 0x00000000ff00723e */ /* 0x001fc800000010ff */
[----:B------:R-:W-:Y:S01]  /*3350*/  PRMT R28, R0, 0x7610, R28 ;  /* 0x00007610001c7816 */ /* 0x000fe2000000001c */
[----:B------:R-:W-:Y:S06]  /*3360*/  BRA `(.L_x_485) ;  /* 0x0000000000107947 */ /* 0x000fec0003800000 */
.L_x_508:
[----:B------:R-:W2:Y:S02]  /*3370*/  LDG.E R4, desc[UR36][R4.64] ;  /* 0x0000002404047981 */ /* 0x000ea4000c1e1900 */
[----:B--2---:R-:W-:-:S04]  /*3380*/  I2FP.F32.U32 R0, R4 ;  /* 0x0000000400007245 */ /* 0x004fc80000201000 */
[----:B------:R-:W-:-:S04]  /*3390*/  F2FP.BF16.F32.PACK_AB R0, RZ, R0 ;  /* 0x00000000ff00723e */ /* 0x000fc800000010ff */
[----:B------:R-:W-:-:S07]  /*33a0*/  PRMT R28, R0, 0x7610, R28 ;  /* 0x00007610001c7816 */ /* 0x000fce000000001c */
.L_x_485:
        /* <DEDUP_REMOVED lines=21> */
.L_x_516:
[----:B------:R-:W2:Y:S02]  /*3500*/  LDG.E.U8 R4, desc[UR36][R4.64] ;  /* 0x0000002404047981 */ /* 0x000ea4000c1e1100 */
[----:B--2---:R-:W-:-:S04]  /*3510*/  I2FP.F32.U32 R0, R4 ;  /* 0x0000000400007245 */ /* 0x004fc80000201000 */
[----:B------:R-:W-:-:S04]  /*3520*/  F2FP.BF16.F32.PACK_AB R0, RZ, R0 ;  /* 0x00000000ff00723e */ /* 0x000fc800000010ff */
[----:B------:R-:W-:Y:S01]  /*3530*/  PRMT R27, R0, 0x7610, R27 ;  /* 0x00007610001b7816 */ /* 0x000fe2000000001b */
[----:B------:R-:W-:Y:S06]  /*3540*/  BRA `(.L_x_518) ;  /* 0x0000000c00c87947 */ /* 0x000fec0003800000 */
.L_x_515:
        /* <DEDUP_REMOVED lines=11> */
.L_x_520:
[----:B------:R-:W2:Y:S02]  /*3600*/  LDG.E R4, desc[UR36][R4.64] ;  /* 0x0000002404047981 */ /* 0x000ea4000c1e1900 */
[----:B--2---:R-:W-:-:S04]  /*3610*/  I2FP.F32.S32 R0, R4 ;  /* 0x0000000400007245 */ /* 0x004fc80000201400 */
[----:B------:R-:W-:-:S04]  /*3620*/  F2FP.BF16.F32.PACK_AB R0, RZ, R0 ;  /* 0x00000000ff00723e */ /* 0x000fc800000010ff */
[----:B------:R-:W-:Y:S01]  /*3630*/  PRMT R27, R0, 0x7610, R27 ;  /* 0x00007610001b7816 */ /* 0x000fe2000000001b */
[----:B------:R-:W-:Y:S06]  /*3640*/  BRA `(.L_x_518) ;  /* 0x0000000c00887947 */ /* 0x000fec0003800000 */
.L_x_519:
[----:B------:R-:W2:Y:S02]  /*3650*/  LDG.E.U16 R4, desc[UR36][R4.64] ;  /* 0x0000002404047981 */ /* 0x000ea4000c1e1500 */
[----:B--2---:R-:W0:Y:S02]  /*3660*/  I2F.S16 R0, R4 ;  /* 0x0000000400007306 */ /* 0x004e240000101400 */
[----:B0-----:R-:W-:-:S04]  /*3670*/  F2FP.BF16.F32.PACK_AB R0, RZ, R0 ;  /* 0x00000000ff00723e */ /* 0x001fc800000010ff */
[----:B------:R-:W-:Y:S01]  /*3680*/  PRMT R27, R0, 0x7610, R27 ;  /* 0x00007610001b7816 */ /* 0x000fe2000000001b */
[----:B------:R-:W-:Y:S06]  /*3690*/  BRA `(.L_x_518) ;  /* 0x0000000c00747947 */ /* 0x000fec0003800000 */
.L_x_514:
        /* <DEDUP_REMOVED lines=9> */
.L_x_522:
[----:B------:R-:W2:Y:S02]  /*3730*/  LDG.E.U16 R0, desc[UR36][R4.64] ;  /* 0x0000002404007981 */ /* 0x000ea4000c1e1500 */
[----:B--2---:R-:W-:-:S05]  /*3740*/  HADD2.F32 R0, -RZ, R0.H0_H0 ;  /* 0x20000000ff007230 */ /* 0x004fca0000004100 */
[----:B------:R-:W-:-:S04]  /*3750*/  F2FP.BF16.F32.PACK_AB R0, RZ, R0 ;  /* 0x00000000ff00723e */ /* 0x000fc800000010ff */
[----:B------:R-:W-:Y:S01]  /*3760*/  PRMT R27, R0, 0x7610, R27 ;  /* 0x00007610001b7816 */ /* 0x000fe2000000001b */
[----:B------:R-:W-:Y:S06]  /*3770*/  BRA `(.L_x_518) ;  /* 0x0000000c003c7947 */ /* 0x000fec0003800000 */
.L_x_521:
        /* <DEDUP_REMOVED lines=9> */
.L_x_524:
[----:B------:R-:W2:Y:S02]  /*3810*/  LDG.E.U16 R4, desc[UR36][R4.64] ;  /* 0x0000002404047981 */ /* 0x000ea4000c1e1500 */
[----:B--2---:R-:W-:-:S05]  /*3820*/  HADD2.F32 R0, -RZ, R4.H0_H0 ;  /* 0x20000004ff007230 */ /* 0x004fca0000004100 */
[----:B------:R-:W-:-:S04]  /*3830*/  F2FP.BF16.F32.PACK_AB R0, RZ, R0 ;  /* 0x00000000ff00723e */ /* 0x000fc800000010ff */
[----:B------:R-:W-:Y:S01]  /*3840*/  PRMT R27, R0, 0x7610, R27 ;  /* 0x00007610001b7816 */ /* 0x000fe2000000001b */
[----:B------:R-:W-:Y:S06]  /*3850*/  BRA `(.L_x_518) ;  /* 0x0000000c00047947 */ /* 0x000fec0003800000 */
.L_x_523:
        /* <DEDUP_REMOVED lines=9> */
.L_x_513:
        /* <DEDUP_REMOVED lines=14> */
.L_x_527:
        /* <DEDUP_REMOVED lines=9> */
.L_x_526:
        /* <DEDUP_REMOVED lines=28> */
.L_x_529:
        /* <DEDUP_REMOVED lines=15> */
.L_x_528:
[----:B------:R0:W5:Y:S01]  /*3d10*/  LDG.E.U16 R27, desc[UR36][R4.64] ;  /* 0x00000024041b7981 */ /* 0x000162000c1e1500 */
[----:B------:R-:W-:Y:S05]  /*3d20*/  BRA `(.L_x_518) ;  /* 0x0000000400d07947 */ /* 0x000fea0003800000 */
.L_x_525:
        /* <DEDUP_REMOVED lines=13> */
.L_x_532:
        /* <DEDUP_REMOVED lines=21> */
.L_x_536:
[----:B------:R-:W-:Y:S05]  /*3f50*/  BSYNC B1 ;  /* 0x0000000000017941 */ /* 0x000fea0003800000 */
.L_x_535:
[----:B------:R-:W-:Y:S01]  /*3f60*/  LEA R5, R0, 0x3b800000, 0x17 ;  /* 0x3b80000000057811 */ /* 0x000fe200078eb8ff */
[----:B------:R-:W-:-:S05]  /*3f70*/  IMAD.SHL.U32 R0, R3, 0x100000, RZ ;  /* 0x0010000003007824 */ /* 0x000fca00078e00ff */
[----:B------:R-:W-:-:S07]  /*3f80*/  LOP3.LUT R0, R5, R0, R6, 0xfe, !PT ;  /* 0x0000000005007212 */ /* 0x000fce00078efe06 */
.L_x_534:
[----:B------:R-:W-:Y:S05]  /*3f90*/  BSYNC B0 ;  /* 0x0000000000007941 */ /* 0x000fea0003800000 */
.L_x_533:
[----:B------:R-:W-:-:S04]  /*3fa0*/  F2FP.BF16.F32.PACK_AB R0, RZ, R0 ;  /* 0x00000000ff00723e */ /* 0x000fc800000010ff */
[----:B------:R-:W-:Y:S01]  /*3fb0*/  PRMT R27, R0, 0x7610, R27 ;  /* 0x00007610001b7816 */ /* 0x000fe2000000001b */
[----:B------:R-:W-:Y:S06]  /*3fc0*/  BRA `(.L_x_518) ;  /* 0x0000000400287947 */ /* 0x000fec0003800000 */
.L_x_531:
        /* <DEDUP_REMOVED lines=21> */
.L_x_540:
[----:B------:R-:W-:Y:S05]  /*4120*/  BSYNC B1 ;  /* 0x0000000000017941 */ /* 0x000fea0003800000 */
.L_x_539:
[----:B------:R-:W-:Y:S01]  /*4130*/  LEA R5, R0, 0x37800000, 0x17 ;  /* 0x3780000000057811 */ /* 0x000fe200078eb8ff */
[----:B------:R-:W-:-:S05]  /*4140*/  IMAD.SHL.U32 R0, R3, 0x200000, RZ ;  /* 0x0020000003007824 */ /* 0x000fca00078e00ff */
[----:B------:R-:W-:-:S07]  /*4150*/  LOP3.LUT R0, R5, R0, R6, 0xfe, !PT ;  /* 0x0000000005007212 */ /* 0x000fce00078efe06 */
.L_x_538:
[----:B------:R-:W-:Y:S05]  /*4160*/  BSYNC B0 ;  /* 0x0000000000007941 */ /* 0x000fea0003800000 */
.L_x_537:
[----:B------:R-:W-:-:S04]  /*4170*/  F2FP.BF16.F32.PACK_AB R0, RZ, R0 ;  /* 0x00000000ff00723e */ /* 0x000fc800000010ff */
[----:B------:R-:W-:Y:S01]  /*4180*/  PRMT R27, R0, 0x7610, R27 ;  /* 0x00007610001b7816 */ /* 0x000fe2000000001b */
[----:B------:R-:W-:Y:S06]  /*4190*/  BRA `(.L_x_518) ;  /* 0x0000000000b47947 */ /* 0x000fec0003800000 */
.L_x_530:
        /* <DEDUP_REMOVED lines=14> */
.L_x_544:
[----:B------:R-:W-:Y:S05]  /*4280*/  BSYNC B0 ;  /* 0x0000000000007941 */ /* 0x000fea0003800000 */
.L_x_543:
[----:B------:R-:W-:-:S04]  /*4290*/  F2FP.BF16.F32.PACK_AB R0, RZ, R0 ;  /* 0x00000000ff00723e */ /* 0x000fc800000010ff */
[----:B------:R-:W-:Y:S01]  /*42a0*/  PRMT R27, R0, 0x7610, R27 ;  /* 0x00007610001b7816 */ /* 0x000fe2000000001b */
[----:B------:R-:W-:Y:S06]  /*42b0*/  BRA `(.L_x_518) ;  /* 0x00000000006c7947 */ /* 0x000fec0003800000 */
.L_x_517:
        /* <DEDUP_REMOVED lines=16> */
.L_x_545:
[----:B------:R-:W-:Y:S01]  /*43c0*/  PRMT R27, RZ, 0x7610, R27 ;  /* 0x00007610ff1b7816 */ /* 0x000fe2000000001b */
[----:B------:R-:W-:Y:S06]  /*43d0*/  BRA `(.L_x_518) ;  /* 0x0000000000247947 */ /* 0x000fec0003800000 */
.L_x_542:
[----:B------:R-:W2:Y:S02]  /*43e0*/  LDG.E.64 R4, desc[UR36][R4.64] ;  /* 0x0000002404047981 */ /* 0x000ea4000c1e1b00 */
[----:B--2---:R-:W0:Y:S02]  /*43f0*/  I2F.U64 R0, R4 ;  /* 0x0000000400007312 */ /* 0x004e240000301000 */
[----:B0-----:R-:W-:-:S04]  /*4400*/  F2FP.BF16.F32.PACK_AB R0, RZ, R0 ;  /* 0x00000000ff00723e */ /* 0x001fc800000010ff */
[----:B------:R-:W-:Y:S01]  /*4410*/  PRMT R27, R0, 0x7610, R27 ;  /* 0x00007610001b7816 */ /* 0x000fe2000000001b */
[----:B------:R-:W-:Y:S06]  /*4420*/  BRA `(.L_x_518) ;  /* 0x0000000000107947 */ /* 0x000fec0003800000 */
.L_x_541:
[----:B------:R-:W2:Y:S02]  /*4430*/  LDG.E R4, desc[UR36][R4.64] ;  /* 0x0000002404047981 */ /* 0x000ea4000c1e1900 */
[----:B--2---:R-:W-:-:S04]  /*4440*/  I2FP.F32.U32 R0, R4 ;  /* 0x0000000400007245 */ /* 0x004fc80000201000 */
[----:B------:R-:W-:-:S04]  /*4450*/  F2FP.BF16.F32.PACK_AB R0, RZ, R0 ;  /* 0x00000000ff00723e */ /* 0x000fc800000010ff */
[----:B------:R-:W-:-:S07]  /*4460*/  PRMT R27, R0, 0x7610, R27 ;  /* 0x00007610001b7816 */ /* 0x000fce000000001b */
.L_x_518:
[----:B------:R-:W-:-:S07]  /*4470*/  VIADD R23, R23, 0x80 ;  /* 0x0000008017177836 */ /* 0x000fce0000000000 */
.L_x_479:
[----:B------:R-:W-:Y:S05]  /*4480*/  BSYNC B6 ;  /* 0x0000000000067941 */ /* 0x000fea0003800000 */
.L_x_478:
[----:B------:R-:W-:Y:S01]  /*4490*/  ISETP.GE.AND P0, PT, R23, R16, PT ;  /* 0x000000101700720c */ /* 0x000fe20003f06270 */
[----:B------:R-:W-:Y:S01]  /*44a0*/  BSSY B6, `(.L_x_546) ;  /* 0x0000220000067945 */ /* 0x000fe20003800000 */
[----:B------:R-:W-:Y:S02]  /*44b0*/  PRMT R19, RZ, 0x7610, R19 ;  /* 0x00007610ff137816 */ /* 0x000fe40000000013 */
[----:B------:R-:W-:Y:S02]  /*44c0*/  PRMT R18, RZ, 0x7610, R18 ;  /* 0x00007610ff127816 */ /* 0x000fe40000000012 */
[----:B------:R-:W-:-:S07]  /*44d0*/  PRMT R24, RZ, 0x7610, R24 ;  /* 0x00007610ff187816 */ /* 0x000fce0000000018 */
        /* <DEDUP_REMOVED lines=23> */
.L_x_551:
[----:B------:R-:W2:Y:S02]  /*4650*/  LDG.E.U8 R4, desc[UR36][R4.64] ;  /* 0x0000002404047981 */ /* 0x000ea4000c1e1100 */
[----:B--2---:R-:W-:-:S04]  /*4660*/  I2FP.F32.U32 R0, R4 ;  /* 0x0000000400007245 */ /* 0x004fc80000201000 */
[----:B------:R-:W-:-:S04]  /*4670*/  F2FP.BF16.F32.PACK_AB R0, RZ, R0 ;  /* 0x00000000ff00723e */ /* 0x000fc800000010ff */
[----:B------:R-:W-:Y:S01]  /*4680*/  PRMT R18, R0, 0x7610, R18 ;  /* 0x0000761000127816 */ /* 0x000fe20000000012 */
[----:B------:R-:W-:Y:S06]  /*4690*/  BRA `(.L_x_553) ;  /* 0x0000000c00c87947 */ /* 0x000fec0003800000 */
.L_x_550:
        /* <DEDUP_REMOVED lines=11> */
.L_x_555:
[----:B------:R-:W2:Y:S02]  /*4750*/  LDG.E R4, desc[UR36][R4.64] ;  /* 0x0000002404047981 */ /* 0x000ea4000c1e1900 */
[----:B--2---:R-:W-:-:S04]  /*4760*/  I2FP.F32.S32 R0, R4 ;  /* 0x0000000400007245 */ /* 0x004fc80000201400 */
[----:B------:R-:W-:-:S04]  /*4770*/  F2FP.BF16.F32.PACK_AB R0, RZ, R0 ;  /* 0x00000000ff00723e */ /* 0x000fc800000010ff */
[----:B------:R-:W-:Y:S01]  /*4780*/  PRMT R18, R0, 0x7610, R18 ;  /* 0x0000761000127816 */ /* 0x000fe20000000012 */
[----:B------:R-:W-:Y:S06]  /*4790*/  BRA `(.L_x_553) ;  /* 0x0000000c00887947 */ /* 0x000fec0003800000 */
.L_x_554:
[----:B------:R-:W2:Y:S02]  /*47a0*/  LDG.E.U16 R4, desc[UR36][R4.64] ;  /* 0x0000002404047981 */ /* 0x000ea4000c1e1500 */
[----:B--2---:R-:W0:Y:S02]  /*47b0*/  I2F.S16 R0, R4 ;  /* 0x0000000400007306 */ /* 0x004e240000101400 */
[----:B0-----:R-:W-:-:S04]  /*47c0*/  F2FP.BF16.F32.PACK_AB R0, RZ, R0 ;  /* 0x00000000ff00723e */ /* 0x001fc800000010ff */
[----:B------:R-:W-:Y:S01]  /*47d0*/  PRMT R18, R0, 0x7610, R18 ;  /* 0x0000761000127816 */ /* 0x000fe20000000012 */
[----:B------:R-:W-:Y:S06]  /*47e0*/  BRA `(.L_x_553) ;  /* 0x0000000c00747947 */ /* 0x000fec0003800000 */
.L_x_549:
        /* <DEDUP_REMOVED lines=9> */
.L_x_557:
[----:B------:R-:W2:Y:S02]  /*4880*/  LDG.E.U16 R0, desc[UR36][R4.64] ;  /* 0x0000002404007981 */ /* 0x000ea4000c1e1500 */
[----:B--2---:R-:W-:-:S05]  /*4890*/  HADD2.F32 R0, -RZ, R0.H0_H0 ;  /* 0x20000000ff007230 */ /* 0x004fca0000004100 */
[----:B------:R-:W-:-:S04]  /*48a0*/  F2FP.BF16.F32.PACK_AB R0, RZ, R0 ;  /* 0x00000000ff00723e */ /* 0x000fc800000010ff */
[----:B------:R-:W-:Y:S01]  /*48b0*/  PRMT R18, R0, 0x7610, R18 ;  /* 0x0000761000127816 */ /* 0x000fe20000000012 */
[----:B------:R-:W-:Y:S06]  /*48c0*/  BRA `(.L_x_553) ;  /* 0x0000000c003c7947 */ /* 0x000fec0003800000 */
.L_x_556:
        /* <DEDUP_REMOVED lines=9> */
.L_x_559:
[----:B------:R-:W2:Y:S02]  /*4960*/  LDG.E.U16 R4, desc[UR36][R4.64] ;  /* 0x0000002404047981 */ /* 0x000ea4000c1e1500 */
[----:B--2---:R-:W-:-:S05]  /*4970*/  HADD2.F32 R0, -RZ, R4.H0_H0 ;  /* 0x20000004ff007230 */ /* 0x004fca0000004100 */
[----:B------:R-:W-:-:S04]  /*4980*/  F2FP.BF16.F32.PACK_AB R0, RZ, R0 ;  /* 0x00000000ff00723e */ /* 0x000fc800000010ff */
[----:B------:R-:W-:Y:S01]  /*4990*/  PRMT R18, R0, 0x7610, R18 ;  /* 0x0000761000127816 */ /* 0x000fe20000000012 */
[----:B------:R-:W-:Y:S06]  /*49a0*/  BRA `(.L_x_553) ;  /* 0x0000000c00047947 */ /* 0x000fec0003800000 */
.L_x_558:
        /* <DEDUP_REMOVED lines=9> */
.L_x_548:
        /* <DEDUP_REMOVED lines=14> */
.L_x_562:
        /* <DEDUP_REMOVED lines=9> */
.L_x_561:
        /* <DEDUP_REMOVED lines=28> */
.L_x_564:
        /* <DEDUP_REMOVED lines=15> */
.L_x_563:
[----:B------:R0:W5:Y:S01]  /*4e60*/  LDG.E.U16 R18, desc[UR36][R4.64] ;  /* 0x0000002404127981 */ /* 0x000162000c1e1500 */
[----:B------:R-:W-:Y:S05]  /*4e70*/  BRA `(.L_x_553) ;  /* 0x0000000400d07947 */ /* 0x000fea0003800000 */
.L_x_560:
        /* <DEDUP_REMOVED lines=13> */
.L_x_567:
        /* <DEDUP_REMOVED lines=21> */
.L_x_571:
[----:B------:R-:W-:Y:S05]  /*50a0*/  BSYNC B1 ;  /* 0x0000000000017941 */ /* 0x000fea0003800000 */
.L_x_570:
[----:B------:R-:W-:Y:S01]  /*50b0*/  LEA R5, R0, 0x3b800000, 0x17 ;  /* 0x3b80000000057811 */ /* 0x000fe200078eb8ff */
[----:B------:R-:W-:-:S05]  /*50c0*/  IMAD.SHL.U32 R0, R3, 0x100000, RZ ;  /* 0x0010000003007824 */ /* 0x000fca00078e00ff */
[----:B------:R-:W-:-:S07]  /*50d0*/  LOP3.LUT R0, R5, R0, R6, 0xfe, !PT ;  /* 0x0000000005007212 */ /* 0x000fce00078efe06 */
.L_x_569:
[----:B------:R-:W-:Y:S05]  /*50e0*/  BSYNC B0 ;  /* 0x0000000000007941 */ /* 0x000fea0003800000 */
.L_x_568:
[----:B------:R-:W-:-:S04]  /*50f0*/  F2FP.BF16.F32.PACK_AB R0, RZ, R0 ;  /* 0x00000000ff00723e */ /* 0x000fc800000010ff */
[----:B------:R-:W-:Y:S01]  /*5100*/  PRMT R18, R0, 0x7610, R18 ;  /* 0x0000761000127816 */ /* 0x000fe20000000012 */
[----:B------:R-:W-:Y:S06]  /*5110*/  BRA `(.L_x_553) ;  /* 0x0000000400287947 */ /* 0x000fec0003800000 */
.L_x_566:
        /* <DEDUP_REMOVED lines=21> */
.L_x_575:
[----:B------:R-:W-:Y:S05]  /*5270*/  BSYNC B1 ;  /* 0x0000000000017941 */ /* 0x000fea0003800000 */
.L_x_574:
[----:B------:R-:W-:Y:S01]  /*5280*/  LEA R5, R0, 0x37800000, 0x17 ;  /* 0x3780000000057811 */ /* 0x000fe200078eb8ff */
[----:B------:R-:W-:-:S05]  /*5290*/  IMAD.SHL.U32 R0, R3, 0x200000, RZ ;  /* 0x0020000003007824 */ /* 0x000fca00078e00ff */
[----:B------:R-:W-:-:S07]  /*52a0*/  LOP3.LUT R0, R5, R0, R6, 0xfe, !PT ;  /* 0x0000000005007212 */ /* 0x000fce00078efe06 */
.L_x_573:
[----:B------:R-:W-:Y:S05]  /*52b0*/  BSYNC B0 ;  /* 0x0000000000007941 */ /* 0x000fea0003800000 */
.L_x_572:
[----:B------:R-:W-:-:S04]  /*52c0*/  F2FP.BF16.F32.PACK_AB R0, RZ, R0 ;  /* 0x00000000ff00723e */ /* 0x000fc800000010ff */
[----:B------:R-:W-:Y:S01]  /*52d0*/  PRMT R18, R0, 0x7610, R18 ;  /* 0x0000761000127816 */ /* 0x000fe20000000012 */
[----:B------:R-:W-:Y:S06]  /*52e0*/  BRA `(.L_x_553) ;  /* 0x0000000000b47947 */ /* 0x000fec0003800000 */
.L_x_565:
        /* <DEDUP_REMOVED lines=14> */
.L_x_579:
[----:B------:R-:W-:Y:S05]  /*53d0*/  BSYNC B0 ;  /* 0x0000000000007941 */ /* 0x000fea0003800000 */
.L_x_578:
[----:B------:R-:W-:-:S04]  /*53e0*/  F2FP.BF16.F32.PACK_AB R0, RZ, R0 ;  /* 0x00000000ff00723e */ /* 0x000fc800000010ff */
[----:B------:R-:W-:Y:S01]  /*53f0*/  PRMT R18, R0, 0x7610, R18 ;  /* 0x0000761000127816 */ /* 0x000fe20000000012 */
[----:B------:R-:W-:Y:S06]  /*5400*/  BRA `(.L_x_553) ;  /* 0x00000000006c7947 */ /* 0x000fec0003800000 */
.L_x_552:
        /* <DEDUP_REMOVED lines=16> */
.L_x_580:
[----:B------:R-:W-:Y:S01]  /*5510*/  PRMT R18, RZ, 0x7610, R18 ;  /* 0x00007610ff127816 */ /* 0x000fe20000000012 */
[----:B------:R-:W-:Y:S06]  /*5520*/  BRA `(.L_x_553) ;  /* 0x0000000000247947 */ /* 0x000fec0003800000 */
.L_x_577:
[----:B------:R-:W2:Y:S02]  /*5530*/  LDG.E.64 R4, desc[UR36][R4.64] ;  /* 0x0000002404047981 */ /* 0x000ea4000c1e1b00 */
[----:B--2---:R-:W0:Y:S02]  /*5540*/  I2F.U64 R0, R4 ;  /* 0x0000000400007312 */ /* 0x004e240000301000 */
[----:B0-----:R-:W-:-:S04]  /*5550*/  F2FP.BF16.F32.PACK_AB R0, RZ, R0 ;  /* 0x00000000ff00723e */ /* 0x001fc800000010ff */
[----:B------:R-:W-:Y:S01]  /*5560*/  PRMT R18, R0, 0x7610, R18 ;  /* 0x0000761000127816 */ /* 0x000fe20000000012 */
[----:B------:R-:W-:Y:S06]  /*5570*/  BRA `(.L_x_553) ;  /* 0x0000000000107947 */ /* 0x000fec0003800000 */
.L_x_576:
[----:B------:R-:W2:Y:S02]  /*5580*/  LDG.E R4, desc[UR36][R4.64] ;  /* 0x0000002404047981 */ /* 0x000ea4000c1e1900 */
[----:B--2---:R-:W-:-:S04]  /*5590*/  I2FP.F32.U32 R0, R4 ;  /* 0x0000000400007245 */ /* 0x004fc80000201000 */
[----:B------:R-:W-:-:S04]  /*55a0*/  F2FP.BF16.F32.PACK_AB R0, RZ, R0 ;  /* 0x00000000ff00723e */ /* 0x000fc800000010ff */
[----:B------:R-:W-:-:S07]  /*55b0*/  PRMT R18, R0, 0x7610, R18 ;  /* 0x0000761000127816 */ /* 0x000fce0000000012 */
.L_x_553:
[----:B------:R-:W1:Y:S01]  /*55c0*/  LDC.U8 R6, c[0x0][0x235] ;  /* 0x00008d40ff067b82 */ /* 0x000e620000000000 */
[----:B------:R-:W-:Y:S02]  /*55d0*/  ULDC UR4, c[0x0][0x23c] ;  /* 0x00008f0000047ab9 */ /* 0x000fe40000000800 */
[----:B------:R-:W-:-:S05]  /*55e0*/  IMAD R3, R24, UR4, RZ ;  /* 0x0000000418037c24 */ /* 0x000fca000f8e02ff */
[----:B0-----:R-:W0:Y:S01]  /*55f0*/  LDC.64 R4, c[0x0][0x228] ;  /* 0x00008a00ff047b82 */ /* 0x001e220000000a00 */
[----:B-1----:R-:W-:-:S04]  /*5600*/  PRMT R0, R6, 0x9910, RZ ;  /* 0x0000991006007816 */ /* 0x002fc800000000ff */
[----:B------:R-:W-:Y:S02]  /*5610*/  ISETP.GT.AND P1, PT, R0, 0x9, PT ;  /* 0x000000090000780c */ /* 0x000fe40003f24270 */
[----:B0-----:R-:W-:-:S05]  /*5620*/  IADD3 R4, P0, R3, R4, RZ ;  /* 0x0000000403047210 */ /* 0x001fca0007f1e0ff */
[----:B------:R-:W-:-:S06]  /*5630*/  IMAD.X R5, RZ, RZ, R5, P0 ;  /* 0x000000ffff057224 */ /* 0x000fcc00000e0605 */
        /* <DEDUP_REMOVED lines=14> */
.L_x_584:
[----:B------:R-:W2:Y:S02]  /*5720*/  LDG.E.U8 R4, desc[UR36][R4.64] ;  /* 0x0000002404047981 */ /* 0x000ea4000c1e1100 */
[----:B--2---:R-:W-:-:S04]  /*5730*/  I2FP.F32.U32 R0, R4 ;  /* 0x0000000400007245 */ /* 0x004fc80000201000 */
[----:B------:R-:W-:-:S04]  /*5740*/  F2FP.BF16.F32.PACK_AB R0, RZ, R0 ;  /* 0x00000000ff00723e */ /* 0x000fc800000010ff */
[----:B------:R-:W-:Y:S01]  /*5750*/  PRMT R24, R0, 0x7610, R24 ;  /* 0x0000761000187816 */ /* 0x000fe20000000018 */
[----:B------:R-:W-:Y:S06]  /*5760*/  BRA `(.L_x_586) ;  /* 0x0000000c00c87947 */ /* 0x000fec0003800000 */
.L_x_583:
        /* <DEDUP_REMOVED lines=11> */
.L_x_588:
[----:B------:R-:W2:Y:S02]  /*5820*/  LDG.E R4, desc[UR36][R4.64] ;  /* 0x0000002404047981 */ /* 0x000ea4000c1e1900 */
[----:B--2---:R-:W-:-:S04]  /*5830*/  I2FP.F32.S32 R0, R4 ;  /* 0x0000000400007245 */ /* 0x004fc80000201400 */
[----:B------:R-:W-:-:S04]  /*5840*/  F2FP.BF16.F32.PACK_AB R0, RZ, R0 ;  /* 0x00000000ff00723e */ /* 0x000fc800000010ff */
[----:B------:R-:W-:Y:S01]  /*5850*/  PRMT R24, R0, 0x7610, R24 ;  /* 0x0000761000187816 */ /* 0x000fe20000000018 */
[----:B------:R-:W-:Y:S06]  /*5860*/  BRA `(.L_x_586) ;  /* 0x0000000c00887947 */ /* 0x000fec0003800000 */
.L_x_587:
[----:B------:R-:W2:Y:S02]  /*5870*/  LDG.E.U16 R4, desc[UR36][R4.64] ;  /* 0x0000002404047981 */ /* 0x000ea4000c1e1500 */
[----:B--2---:R-:W0:Y:S02]  /*5880*/  I2F.S16 R0, R4 ;  /* 0x0000000400007306 */ /* 0x004e240000101400 */
[----:B0-----:R-:W-:-:S04]  /*5890*/  F2FP.BF16.F32.PACK_AB R0, RZ, R0 ;  /* 0x00000000ff00723e */ /* 0x001fc800000010ff */
[----:B------:R-:W-:Y:S01]  /*58a0*/  PRMT R24, R0, 0x7610, R24 ;  /* 0x0000761000187816 */ /* 0x000fe20000000018 */
[----:B------:R-:W-:Y:S06]  /*58b0*/  BRA `(.L_x_586) ;  /* 0x0000000c00747947 */ /* 0x000fec0003800000 */
.L_x_582:
        /* <DEDUP_REMOVED lines=9> */
.L_x_590:
[----:B------:R-:W2:Y:S02]  /*5950*/  LDG.E.U16 R0, desc[UR36][R4.64] ;  /* 0x0000002404007981 */ /* 0x000ea4000c1e1500 */
[----:B--2---:R-:W-:-:S05]  /*5960*/  HADD2.F32 R0, -RZ, R0.H0_H0 ;  /* 0x20000000ff007230 */ /* 0x004fca0000004100 */
[----:B------:R-:W-:-:S04]  /*5970*/  F2FP.BF16.F32.PACK_AB R0, RZ, R0 ;  /* 0x00000000ff00723e */ /* 0x000fc800000010ff */
[----:B------:R-:W-:Y:S01]  /*5980*/  PRMT R24, R0, 0x7610, R24 ;  /* 0x0000761000187816 */ /* 0x000fe20000000018 */
[----:B------:R-:W-:Y:S06]  /*5990*/  BRA `(.L_x_586) ;  /* 0x0000000c003c7947 */ /* 0x000fec0003800000 */
.L_x_589:
        /* <DEDUP_REMOVED lines=9> */
.L_x_592:
[----:B------:R-:W2:Y:S02]  /*5a30*/  LDG.E.U16 R4, desc[UR36][R4.64] ;  /* 0x0000002404047981 */ /* 0x000ea4000c1e1500 */
[----:B--2---:R-:W-:-:S05]  /*5a40*/  HADD2.F32 R0, -RZ, R4.H0_H0 ;  /* 0x20000004ff007230 */ /* 0x004fca0000004100 */
[----:B------:R-:W-:-:S04]  /*5a50*/  F2FP.BF16.F32.PACK_AB R0, RZ, R0 ;  /* 0x00000000ff00723e */ /* 0x000fc800000010ff */
[----:B------:R-:W-:Y:S01]  /*5a60*/  PRMT R24, R0, 0x7610, R24 ;  /* 0x0000761000187816 */ /* 0x000fe20000000018 */
[----:B------:R-:W-:Y:S06]  /*5a70*/  BRA `(.L_x_586) ;  /* 0x0000000c00047947 */ /* 0x000fec0003800000 */
.L_x_591:
        /* <DEDUP_REMOVED lines=9> */
.L_x_581:
        /* <DEDUP_REMOVED lines=14> */
.L_x_595:
        /* <DEDUP_REMOVED lines=9> */
.L_x_594:
        /* <DEDUP_REMOVED lines=28> */
.L_x_597:
        /* <DEDUP_REMOVED lines=15> */
.L_x_596:
[----:B------:R0:W5:Y:S01]  /*5f30*/  LDG.E.U16 R24, desc[UR36][R4.64] ;  /* 0x0000002404187981 */ /* 0x000162000c1e1500 */
[----:B------:R-:W-:Y:S05]  /*5f40*/  BRA `(.L_x_586) ;  /* 0x0000000400d07947 */ /* 0x000fea0003800000 */
.L_x_593:
        /* <DEDUP_REMOVED lines=13> */
.L_x_600:
        /* <DEDUP_REMOVED lines=21> */
.L_x_604:
[----:B------:R-:W-:Y:S05]  /*6170*/  BSYNC B1 ;  /* 0x0000000000017941 */ /* 0x000fea0003800000 */
.L_x_603:
[----:B------:R-:W-:Y:S01]  /*6180*/  LEA R5, R0, 0x3b800000, 0x17 ;  /* 0x3b80000000057811 */ /* 0x000fe200078eb8ff */
[----:B------:R-:W-:-:S05]  /*6190*/  IMAD.SHL.U32 R0, R3, 0x100000, RZ ;  /* 0x0010000003007824 */ /* 0x000fca00078e00ff */
[----:B------:R-:W-:-:S07]  /*61a0*/  LOP3.LUT R0, R5, R0, R6, 0xfe, !PT ;  /* 0x0000000005007212 */ /* 0x000fce00078efe06 */
.L_x_602:
[----:B------:R-:W-:Y:S05]  /*61b0*/  BSYNC B0 ;  /* 0x0000000000007941 */ /* 0x000fea0003800000 */
.L_x_601:
[----:B------:R-:W-:-:S04]  /*61c0*/  F2FP.BF16.F32.PACK_AB R0, RZ, R0 ;  /* 0x00000000ff00723e */ /* 0x000fc800000010ff */
[----:B------:R-:W-:Y:S01]  /*61d0*/  PRMT R24, R0, 0x7610, R24 ;  /* 0x0000761000187816 */ /* 0x000fe20000000018 */
[----:B------:R-:W-:Y:S06]  /*61e0*/  BRA `(.L_x_586) ;  /* 0x0000000400287947 */ /* 0x000fec0003800000 */
.L_x_599:
        /* <DEDUP_REMOVED lines=21> */
.L_x_608:
[----:B------:R-:W-:Y:S05]  /*6340*/  BSYNC B1 ;  /* 0x0000000000017941 */ /* 0x000fea0003800000 */
.L_x_607:
[----:B------:R-:W-:Y:S01]  /*6350*/  LEA R5, R0, 0x37800000, 0x17 ;  /* 0x3780000000057811 */ /* 0x000fe200078eb8ff */
[----:B------:R-:W-:-:S05]  /*6360*/  IMAD.SHL.U32 R0, R3, 0x200000, RZ ;  /* 0x0020000003007824 */ /* 0x000fca00078e00ff */
[----:B------:R-:W-:-:S07]  /*6370*/  LOP3.LUT R0, R5, R0, R6, 0xfe, !PT ;  /* 0x0000000005007212 */ /* 0x000fce00078efe06 */
.L_x_606:
[----:B------:R-:W-:Y:S05]  /*6380*/  BSYNC B0 ;  /* 0x0000000000007941 */ /* 0x000fea0003800000 */
.L_x_605:
[----:B------:R-:W-:-:S04]  /*6390*/  F2FP.BF16.F32.PACK_AB R0, RZ, R0 ;  /* 0x00000000ff00723e */ /* 0x000fc800000010ff */
[----:B------:R-:W-:Y:S01]  /*63a0*/  PRMT R24, R0, 0x7610, R24 ;  /* 0x0000761000187816 */ /* 0x000fe20000000018 */
[----:B------:R-:W-:Y:S06]  /*63b0*/  BRA `(.L_x_586) ;  /* 0x0000000000b47947 */ /* 0x000fec0003800000 */
.L_x_598:
        /* <DEDUP_REMOVED lines=14> */
.L_x_612:
[----:B------:R-:W-:Y:S05]  /*64a0*/  BSYNC B0 ;  /* 0x0000000000007941 */ /* 0x000fea0003800000 */
.L_x_611:
[----:B------:R-:W-:-:S04]  /*64b0*/  F2FP.BF16.F32.PACK_AB R0, RZ, R0 ;  /* 0x00000000ff00723e */ /* 0x000fc800000010ff */
[----:B------:R-:W-:Y:S01]  /*64c0*/  PRMT R24, R0, 0x7610, R24 ;  /* 0x0000761000187816 */ /* 0x000fe20000000018 */
[----:B------:R-:W-:Y:S06]  /*64d0*/  BRA `(.L_x_586) ;  /* 0x00000000006c7947 */ /* 0x000fec0003800000 */
.L_x_585:
        /* <DEDUP_REMOVED lines=16> */
.L_x_613:
[----:B------:R-:W-:Y:S01]  /*65e0*/  PRMT R24, RZ, 0x7610, R24 ;  /* 0x00007610ff187816 */ /* 0x000fe20000000018 */
[----:B------:R-:W-:Y:S06]  /*65f0*/  BRA `(.L_x_586) ;  /* 0x0000000000247947 */ /* 0x000fec0003800000 */
.L_x_610:
[----:B------:R-:W2:Y:S02]  /*6600*/  LDG.E.64 R4, desc[UR36][R4.64] ;  /* 0x0000002404047981 */ /* 0x000ea4000c1e1b00 */
[----:B--2---:R-:W0:Y:S02]  /*6610*/  I2F.U64 R0, R4 ;  /* 0x0000000400007312 */ /* 0x004e240000301000 */
[----:B0-----:R-:W-:-:S04]  /*6620*/  F2FP.BF16.F32.PACK_AB R0, RZ, R0 ;  /* 0x00000000ff00723e */ /* 0x001fc800000010ff */
[----:B------:R-:W-:Y:S01]  /*6630*/  PRMT R24, R0, 0x7610, R24 ;  /* 0x0000761000187816 */ /* 0x000fe20000000018 */
[----:B------:R-:W-:Y:S06]  /*6640*/  BRA `(.L_x_586) ;  /* 0x0000000000107947 */ /* 0x000fec0003800000 */
.L_x_609:
[----:B------:R-:W2:Y:S02]  /*6650*/  LDG.E R4, desc[UR36][R4.64] ;  /* 0x0000002404047981 */ /* 0x000ea4000c1e1900 */
[----:B--2---:R-:W-:-:S04]  /*6660*/  I2FP.F32.U32 R0, R4 ;  /* 0x0000000400007245 */ /* 0x004fc80000201000 */
[----:B------:R-:W-:-:S04]  /*6670*/  F2FP.BF16.F32.PACK_AB R0, RZ, R0 ;  /* 0x00000000ff00723e */ /* 0x000fc800000010ff */
[----:B------:R-:W-:-:S07]  /*6680*/  PRMT R24, R0, 0x7610, R24 ;  /* 0x0000761000187816 */ /* 0x000fce0000000018 */
.L_x_586:
[----:B------:R-:W-:-:S07]  /*6690*/  VIADD R23, R23, 0x80 ;  /* 0x0000008017177836 */ /* 0x000fce0000000000 */
.L_x_547:
[----:B------:R-:W-:Y:S05]  /*66a0*/  BSYNC B6 ;  /* 0x0000000000067941 */ /* 0x000fea0003800000 */
.L_x_546:
        /* <DEDUP_REMOVED lines=26> */
.L_x_619:
[----:B------:R-:W2:Y:S02]  /*6850*/  LDG.E.U8 R4, desc[UR36][R4.64] ;  /* 0x0000002404047981 */ /* 0x000ea4000c1e1100 */
[----:B--2---:R-:W-:-:S04]  /*6860*/  I2FP.F32.U32 R0, R4 ;  /* 0x0000000400007245 */ /* 0x004fc80000201000 */
[----:B------:R-:W-:-:S04]  /*6870*/  F2FP.BF16.F32.PACK_AB R0, RZ, R0 ;  /* 0x00000000ff00723e */ /* 0x000fc800000010ff */
[----:B------:R-:W-:Y:S01]  /*6880*/  PRMT R19, R0, 0x7610, R19 ;  /* 0x0000761000137816 */ /* 0x000fe20000000013 */
[----:B------:R-:W-:Y:S06]  /*6890*/  BRA `(.L_x_621) ;  /* 0x0000000c00c87947 */ /* 0x000fec0003800000 */
.L_x_618:
        /* <DEDUP_REMOVED lines=11> */
.L_x_623:
[----:B------:R-:W2:Y:S02]  /*6950*/  LDG.E R4, desc[UR36][R4.64] ;  /* 0x0000002404047981 */ /* 0x000ea4000c1e1900 */
[----:B--2---:R-:W-:-:S04]  /*6960*/  I2FP.F32.S32 R0, R4 ;  /* 0x0000000400007245 */ /* 0x004fc80000201400 */
[----:B------:R-:W-:-:S04]  /*6970*/  F2FP.BF16.F32.PACK_AB R0, RZ, R0 ;  /* 0x00000000ff00723e */ /* 0x000fc800000010ff */
[----:B------:R-:W-:Y:S01]  /*6980*/  PRMT R19, R0, 0x7610, R19 ;  /* 0x0000761000137816 */ /* 0x000fe20000000013 */
[----:B------:R-:W-:Y:S06]  /*6990*/  BRA `(.L_x_621) ;  /* 0x0000000c00887947 */ /* 0x000fec0003800000 */
.L_x_622:
[----:B------:R-:W2:Y:S02]  /*69a0*/  LDG.E.U16 R4, desc[UR36][R4.64] ;  /* 0x0000002404047981 */ /* 0x000ea4000c1e1500 */
[----:B--2---:R-:W0:Y:S02]  /*69b0*/  I2F.S16 R0, R4 ;  /* 0x0000000400007306 */ /* 0x004e240000101400 */
[----:B0-----:R-:W-:-:S04]  /*69c0*/  F2FP.BF16.F32.PACK_AB R0, RZ, R0 ;  /* 0x00000000ff00723e */ /* 0x001fc800000010ff */
[----:B------:R-:W-:Y:S01]  /*69d0*/  PRMT R19, R0, 0x7610, R19 ;  /* 0x0000761000137816 */ /* 0x000fe20000000013 */
[----:B------:R-:W-:Y:S06]  /*69e0*/  BRA `(.L_x_621) ;  /* 0x0000000c00747947 */ /* 0x000fec0003800000 */
.L_x_617:
        /* <DEDUP_REMOVED lines=9> */
.L_x_625:
[----:B------:R-:W2:Y:S02]  /*6a80*/  LDG.E.U16 R0, desc[UR36][R4.64] ;  /* 0x0000002404007981 */ /* 0x000ea4000c1e1500 */
[----:B--2---:R-:W-:-:S05]  /*6a90*/  HADD2.F32 R0, -RZ, R0.H0_H0 ;  /* 0x20000000ff007230 */ /* 0x004fca0000004100 */
[----:B------:R-:W-:-:S04]  /*6aa0*/  F2FP.BF16.F32.PACK_AB R0, RZ, R0 ;  /* 0x00000000ff00723e */ /* 0x000fc800000010ff */
[----:B------:R-:W-:Y:S01]  /*6ab0*/  PRMT R19, R0, 0x7610, R19 ;  /* 0x0000761000137816 */ /* 0x000fe20000000013 */
[----:B------:R-:W-:Y:S06]  /*6ac0*/  BRA `(.L_x_621) ;  /* 0x0000000c003c7947 */ /* 0x000fec0003800000 */
.L_x_624:
        /* <DEDUP_REMOVED lines=9> */
.L_x_627:
[----:B------:R-:W2:Y:S02]  /*6b60*/  LDG.E.U16 R4, desc[UR36][R4.64] ;  /* 0x0000002404047981 */ /* 0x000ea4000c1e1500 */
[----:B--2---:R-:W-:-:S05]  /*6b70*/  HADD2.F32 R0, -RZ, R4.H0_H0 ;  /* 0x20000004ff007230 */ /* 0x004fca0000004100 */
[----:B------:R-:W-:-:S04]  /*6b80*/  F2FP.BF16.F32.PACK_AB R0, RZ, R0 ;  /* 0x00000000ff00723e */ /* 0x000fc800000010ff */
[----:B------:R-:W-:Y:S01]  /*6b90*/  PRMT R19, R0, 0x7610, R19 ;  /* 0x0000761000137816 */ /* 0x000fe20000000013 */
[----:B------:R-:W-:Y:S06]  /*6ba0*/  BRA `(.L_x_621) ;  /* 0x0000000c00047947 */ /* 0x000fec0003800000 */
.L_x_626:
        /* <DEDUP_REMOVED lines=9> */
.L_x_616:
        /* <DEDUP_REMOVED lines=14> */
.L_x_630:
        /* <DEDUP_REMOVED lines=9> */
.L_x_629:
        /* <DEDUP_REMOVED lines=28> */
.L_x_632:
        /* <DEDUP_REMOVED lines=15> */
.L_x_631:
[----:B------:R0:W5:Y:S01]  /*7060*/  LDG.E.U16 R19, desc[UR36][R4.64] ;  /* 0x0000002404137981 */ /* 0x000162000c1e1500 */
[----:B------:R-:W-:Y:S05]  /*7070*/  BRA `(.L_x_621) ;  /* 0x0000000400d07947 */ /* 0x000fea0003800000 */
.L_x_628:
        /* <DEDUP_REMOVED lines=13> */
.L_x_635:
        /* <DEDUP_REMOVED lines=21> */
.L_x_639:
[----:B------:R-:W-:Y:S05]  /*72a0*/  BSYNC B1 ;  /* 0x0000000000017941 */ /* 0x000fea0003800000 */
.L_x_638:
[----:B------:R-:W-:Y:S01]  /*72b0*/  LEA R5, R0, 0x3b800000, 0x17 ;  /* 0x3b80000000057811 */ /* 0x000fe200078eb8ff */
[----:B------:R-:W-:-:S05]  /*72c0*/  IMAD.SHL.U32 R0, R3, 0x100000, RZ ;  /* 0x0010000003007824 */ /* 0x000fca00078e00ff */
[----:B------:R-:W-:-:S07]  /*72d0*/  LOP3.LUT R0, R5, R0, R6, 0xfe, !PT ;  /* 0x0000000005007212 */ /* 0x000fce00078efe06 */
.L_x_637:
[----:B------:R-:W-:Y:S05]  /*72e0*/  BSYNC B0 ;  /* 0x0000000000007941 */ /* 0x000fea0003800000 */
.L_x_636:
[----:B------:R-:W-:-:S04]  /*72f0*/  F2FP.BF16.F32.PACK_AB R0, RZ, R0 ;  /* 0x00000000ff00723e */ /* 0x000fc800000010ff */
[----:B------:R-:W-:Y:S01]  /*7300*/  PRMT R19, R0, 0x7610, R19 ;  /* 0x0000761000137816 */ /* 0x000fe20000000013 */
[----:B------:R-:W-:Y:S06]  /*7310*/  BRA `(.L_x_621) ;  /* 0x0000000400287947 */ /* 0x000fec0003800000 */
.L_x_634:
        /* <DEDUP_REMOVED lines=21> */
.L_x_643:
[----:B------:R-:W-:Y:S05]  /*7470*/  BSYNC B1 ;  /* 0x0000000000017941 */ /* 0x000fea0003800000 */
.L_x_642:
[----:B------:R-:W-:Y:S01]  /*7480*/  LEA R5, R0, 0x37800000, 0x17 ;  /* 0x3780000000057811 */ /* 0x000fe200078eb8ff */
[----:B------:R-:W-:-:S05]  /*7490*/  IMAD.SHL.U32 R0, R3, 0x200000, RZ ;  /* 0x0020000003007824 */ /* 0x000fca00078e00ff */
[----:B------:R-:W-:-:S07]  /*74a0*/  LOP3.LUT R0, R5, R0, R6, 0xfe, !PT ;  /* 0x0000000005007212 */ /* 0x000fce00078efe06 */
.L_x_641:
[----:B------:R-:W-:Y:S05]  /*74b0*/  BSYNC B0 ;  /* 0x0000000000007941 */ /* 0x000fea0003800000 */
.L_x_640:
[----:B------:R-:W-:-:S04]  /*74c0*/  F2FP.BF16.F32.PACK_AB R0, RZ, R0 ;  /* 0x00000000ff00723e */ /* 0x000fc800000010ff */
[----:B------:R-:W-:Y:S01]  /*74d0*/  PRMT R19, R0, 0x7610, R19 ;  /* 0x0000761000137816 */ /* 0x000fe20000000013 */
[----:B------:R-:W-:Y:S06]  /*74e0*/  BRA `(.L_x_621) ;  /* 0x0000000000b47947 */ /* 0x000fec0003800000 */
.L_x_633:
        /* <DEDUP_REMOVED lines=14> */
.L_x_647:
[----:B------:R-:W-:Y:S05]  /*75d0*/  BSYNC B0 ;  /* 0x0000000000007941 */ /* 0x000fea0003800000 */
.L_x_646:
[----:B------:R-:W-:-:S04]  /*75e0*/  F2FP.BF16.F32.PACK_AB R0, RZ, R0 ;  /* 0x00000000ff00723e */ /* 0x000fc800000010ff */
[----:B------:R-:W-:Y:S01]  /*75f0*/  PRMT R19, R0, 0x7610, R19 ;  /* 0x0000761000137816 */ /* 0x000fe20000000013 */
[----:B------:R-:W-:Y:S06]  /*7600*/  BRA `(.L_x_621) ;  /* 0x00000000006c7947 */ /* 0x000fec0003800000 */
.L_x_620:
        /* <DEDUP_REMOVED lines=16> */
.L_x_648:
[----:B------:R-:W-:Y:S01]  /*7710*/  PRMT R19, RZ, 0x7610, R19 ;  /* 0x00007610ff137816 */ /* 0x000fe20000000013 */
[----:B------:R-:W-:Y:S06]  /*7720*/  BRA `(.L_x_621) ;  /* 0x0000000000247947 */ /* 0x000fec0003800000 */
.L_x_645:
[----:B------:R-:W2:Y:S02]  /*7730*/  LDG.E.64 R4, desc[UR36][R4.64] ;  /* 0x0000002404047981 */ /* 0x000ea4000c1e1b00 */
[----:B--2---:R-:W0:Y:S02]  /*7740*/  I2F.U64 R0, R4 ;  /* 0x0000000400007312 */ /* 0x004e240000301000 */
[----:B0-----:R-:W-:-:S04]  /*7750*/  F2FP.BF16.F32.PACK_AB R0, RZ, R0 ;  /* 0x00000000ff00723e */ /* 0x001fc800000010ff */
[----:B------:R-:W-:Y:S01]  /*7760*/  PRMT R19, R0, 0x7610, R19 ;  /* 0x0000761000137816 */ /* 0x000fe20000000013 */
[----:B------:R-:W-:Y:S06]  /*7770*/  BRA `(.L_x_621) ;  /* 0x0000000000107947 */ /* 0x000fec0003800000 */
.L_x_644:
[----:B------:R-:W2:Y:S02]  /*7780*/  LDG.E R4, desc[UR36][R4.64] ;  /* 0x0000002404047981 */ /* 0x000ea4000c1e1900 */
[----:B--2---:R-:W-:-:S04]  /*7790*/  I2FP.F32.U32 R0, R4 ;  /* 0x0000000400007245 */ /* 0x004fc80000201000 */
[----:B------:R-:W-:-:S04]  /*77a0*/  F2FP.BF16.F32.PACK_AB R0, RZ, R0 ;  /* 0x00000000ff00723e */ /* 0x000fc800000010ff */
[----:B------:R-:W-:-:S07]  /*77b0*/  PRMT R19, R0, 0x7610, R19 ;  /* 0x0000761000137816 */ /* 0x000fce0000000013 */
.L_x_621:
        /* <DEDUP_REMOVED lines=21> */
.L_x_652:
[----:B------:R-:W2:Y:S02]  /*7910*/  LDG.E.U8 R4, desc[UR36][R4.64] ;  /* 0x0000002404047981 */ /* 0x000ea4000c1e1100 */
[----:B--2---:R-:W-:-:S04]  /*7920*/  I2FP.F32.U32 R0, R4 ;  /* 0x0000000400007245 */ /* 0x004fc80000201000 */
[----:B------:R-:W-:Y:S01]  /*7930*/  F2FP.BF16.F32.PACK_AB R0, RZ, R0 ;  /* 0x00000000ff00723e */ /* 0x000fe200000010ff */
[----:B------:R-:W-:Y:S06]  /*7940*/  BRA `(.L_x_615) ;  /* 0x0000000c008c7947 */ /* 0x000fec0003800000 */
.L_x_651:
        /* <DEDUP_REMOVED lines=10> */
.L_x_655:
[----:B------:R-:W2:Y:S02]  /*79f0*/  LDG.E R4, desc[UR36][R4.64] ;  /* 0x0000002404047981 */ /* 0x000ea4000c1e1900 */
[----:B--2---:R-:W-:-:S04]  /*7a00*/  I2FP.F32.S32 R0, R4 ;  /* 0x0000000400007245 */ /* 0x004fc80000201400 */
[----:B------:R-:W-:Y:S01]  /*7a10*/  F2FP.BF16.F32.PACK_AB R0, RZ, R0 ;  /* 0x00000000ff00723e */ /* 0x000fe200000010ff */
[----:B------:R-:W-:Y:S06]  /*7a20*/  BRA `(.L_x_615) ;  /* 0x0000000c00547947 */ /* 0x000fec0003800000 */
.L_x_654:
[----:B------:R-:W2:Y:S02]  /*7a30*/  LDG.E.U16 R4, desc[UR36][R4.64] ;  /* 0x0000002404047981 */ /* 0x000ea4000c1e1500 */
[----:B--2---:R-:W0:Y:S02]  /*7a40*/  I2F.S16 R0, R4 ;  /* 0x0000000400007306 */ /* 0x004e240000101400 */
[----:B0-----:R-:W-:Y:S01]  /*7a50*/  F2FP.BF16.F32.PACK_AB R0, RZ, R0 ;  /* 0x00000000ff00723e */ /* 0x001fe200000010ff */
[----:B------:R-:W-:Y:S06]  /*7a60*/  BRA `(.L_x_615) ;  /* 0x0000000c00447947 */ /* 0x000fec0003800000 */
.L_x_650:
        /* <DEDUP_REMOVED lines=9> */
.L_x_657:
[----:B------:R-:W2:Y:S02]  /*7b00*/  LDG.E.U16 R0, desc[UR36][R4.64] ;  /* 0x0000002404007981 */ /* 0x000ea4000c1e1500 */
[----:B--2---:R-:W-:-:S05]  /*7b10*/  HADD2.F32 R0, -RZ, R0.H0_H0 ;  /* 0x20000000ff007230 */ /* 0x004fca0000004100 */
[----:B------:R-:W-:Y:S01]  /*7b20*/  F2FP.BF16.F32.PACK_AB R0, RZ, R0 ;  /* 0x00000000ff00723e */ /* 0x000fe200000010ff */
[----:B------:R-:W-:Y:S06]  /*7b30*/  BRA `(.L_x_615) ;  /* 0x0000000c00107947 */ /* 0x000fec0003800000 */
.L_x_656:
        /* <DEDUP_REMOVED lines=9> */
.L_x_659:
[----:B------:R-:W2:Y:S02]  /*7bd0*/  LDG.E.U16 R4, desc[UR36][R4.64] ;  /* 0x0000002404047981 */ /* 0x000ea4000c1e1500 */
[----:B--2---:R-:W-:-:S05]  /*7be0*/  HADD2.F32 R0, -RZ, R4.H0_H0 ;  /* 0x20000004ff007230 */ /* 0x004fca0000004100 */
[----:B------:R-:W-:Y:S01]  /*7bf0*/  F2FP.BF16.F32.PACK_AB R0, RZ, R0 ;  /* 0x00000000ff00723e */ /* 0x000fe200000010ff */
[----:B------:R-:W-:Y:S06]  /*7c00*/  BRA `(.L_x_615) ;  /* 0x0000000800dc7947 */ /* 0x000fec0003800000 */
.L_x_658:
        /* <DEDUP_REMOVED lines=8> */
.L_x_649:
        /* <DEDUP_REMOVED lines=13> */
.L_x_662:
        /* <DEDUP_REMOVED lines=8> */
.L_x_661:
        /* <DEDUP_REMOVED lines=28> */
.L_x_664:
        /* <DEDUP_REMOVED lines=12> */
[----:B------:R-:W-:Y:S01]  /*8060*/  F2FP.BF16.F32.PACK_AB R0, RZ, R0 ;  /* 0x00000000ff00723e */ /* 0x000fe200000010ff */
[----:B------:R-:W-:Y:S06]  /*8070*/  BRA `(.L_x_615) ;  /* 0x0000000400c07947 */ /* 0x000fec0003800000 */
.L_x_663:
[----:B------:R1:W5:Y:S01]  /*8080*/  LDG.E.U16 R0, desc[UR36][R4.64] ;  /* 0x0000002404007981 */ /* 0x000362000c1e1500 */
[----:B------:R-:W-:Y:S05]  /*8090*/  BRA `(.L_x_615) ;  /* 0x0000000400b87947 */ /* 0x000fea0003800000 */
.L_x_660:
        /* <DEDUP_REMOVED lines=12> */
.L_x_667:
        /* <DEDUP_REMOVED lines=21> */
.L_x_671:
[----:B------:R-:W-:Y:S05]  /*82b0*/  BSYNC B1 ;  /* 0x0000000000017941 */ /* 0x000fea0003800000 */
.L_x_670:
[----:B------:R-:W-:Y:S01]  /*82c0*/  LEA R5, R0, 0x3b800000, 0x17 ;  /* 0x3b80000000057811 */ /* 0x000fe200078eb8ff */
[----:B------:R-:W-:-:S05]  /*82d0*/  IMAD.SHL.U32 R0, R3, 0x100000, RZ ;  /* 0x0010000003007824 */ /* 0x000fca00078e00ff */
[----:B------:R-:W-:-:S07]  /*82e0*/  LOP3.LUT R0, R5, R0, R6, 0xfe, !PT ;  /* 0x0000000005007212 */ /* 0x000fce00078efe06 */
.L_x_669:
[----:B------:R-:W-:Y:S05]  /*82f0*/  BSYNC B0 ;  /* 0x0000000000007941 */ /* 0x000fea0003800000 */
.L_x_668:
[----:B------:R-:W-:Y:S01]  /*8300*/  F2FP.BF16.F32.PACK_AB R0, RZ, R0 ;  /* 0x00000000ff00723e */ /* 0x000fe200000010ff */
[----:B------:R-:W-:Y:S06]  /*8310*/  BRA `(.L_x_615) ;  /* 0x0000000400187947 */ /* 0x000fec0003800000 */
.L_x_666:
        /* <DEDUP_REMOVED lines=21> */
.L_x_675:
[----:B------:R-:W-:Y:S05]  /*8470*/  BSYNC B1 ;  /* 0x0000000000017941 */ /* 0x000fea0003800000 */
.L_x_674:
[----:B------:R-:W-:Y:S01]  /*8480*/  LEA R5, R0, 0x37800000, 0x17 ;  /* 0x3780000000057811 */ /* 0x000fe200078eb8ff */
[----:B------:R-:W-:-:S05]  /*8490*/  IMAD.SHL.U32 R0, R3, 0x200000, RZ ;  /* 0x0020000003007824 */ /* 0x000fca00078e00ff */
[----:B------:R-:W-:-:S07]  /*84a0*/  LOP3.LUT R0, R5, R0, R6, 0xfe, !PT ;  /* 0x0000000005007212 */ /* 0x000fce00078efe06 */
.L_x_673:
[----:B------:R-:W-:Y:S05]  /*84b0*/  BSYNC B0 ;  /* 0x0000000000007941 */ /* 0x000fea0003800000 */
.L_x_672:
[----:B------:R-:W-:Y:S01]  /*84c0*/  F2FP.BF16.F32.PACK_AB R0, RZ, R0 ;  /* 0x00000000ff00723e */ /* 0x000fe200000010ff */
[----:B------:R-:W-:Y:S06]  /*84d0*/  BRA `(.L_x_615) ;  /* 0x0000000000a87947 */ /* 0x000fec0003800000 */
.L_x_665:
        /* <DEDUP_REMOVED lines=14> */
.L_x_679:
[----:B------:R-:W-:Y:S05]  /*85c0*/  BSYNC B0 ;  /* 0x0000000000007941 */ /* 0x000fea0003800000 */
.L_x_678:
[----:B------:R-:W-:Y:S01]  /*85d0*/  F2FP.BF16.F32.PACK_AB R0, RZ, R0 ;  /* 0x00000000ff00723e */ /* 0x000fe200000010ff */
[----:B------:R-:W-:Y:S06]  /*85e0*/  BRA `(.L_x_615) ;  /* 0x0000000000647947 */ /* 0x000fec0003800000 */
.L_x_653:
        /* <DEDUP_REMOVED lines=16> */
.L_x_680:
[----:B------:R-:W-:Y:S01]  /*86f0*/  PRMT R0, RZ, 0x7610, R0 ;  /* 0x00007610ff007816 */ /* 0x000fe20000000000 */
[----:B------:R-:W-:Y:S06]  /*8700*/  BRA `(.L_x_615) ;  /* 0x00000000001c7947 */ /* 0x000fec0003800000 */
.L_x_677:
[----:B------:R-:W2:Y:S02]  /*8710*/  LDG.E.64 R4, desc[UR36][R4.64] ;  /* 0x0000002404047981 */ /* 0x000ea4000c1e1b00 */
[----:B--2---:R-:W0:Y:S02]  /*8720*/  I2F.U64 R0, R4 ;  /* 0x0000000400007312 */ /* 0x004e240000301000 */
[----:B0-----:R-:W-:Y:S01]  /*8730*/  F2FP.BF16.F32.PACK_AB R0, RZ, R0 ;  /* 0x00000000ff00723e */ /* 0x001fe200000010ff */
[----:B------:R-:W-:Y:S06]  /*8740*/  BRA `(.L_x_615) ;  /* 0x00000000000c7947 */ /* 0x000fec0003800000 */
.L_x_676:
[----:B------:R-:W2:Y:S02]  /*8750*/  LDG.E R4, desc[UR36][R4.64] ;  /* 0x0000002404047981 */ /* 0x000ea4000c1e1900 */
[----:B--2---:R-:W-:-:S04]  /*8760*/  I2FP.F32.U32 R0, R4 ;  /* 0x0000000400007245 */ /* 0x004fc80000201000 */
[----:B------:R-:W-:-:S07]  /*8770*/  F2FP.BF16.F32.PACK_AB R0, RZ, R0 ;  /* 0x00000000ff00723e */ /* 0x000fce00000010ff */
.L_x_615:
[----:B------:R-:W-:Y:S05]  /*8780*/  BSYNC B6 ;  /* 0x0000000000067941 */ /* 0x000fea0003800000 */
.L_x_614:
[----:B------:R-:W2:Y:S01]  /*8790*/  S2R R25, SR_TID.X ;  /* 0x0000000000197919 */ /* 0x000ea20000002100 */
[----:B------:R-:W3:Y:S01]  /*87a0*/  LDC.U8 R17, c[0x0][0x240] ;  /* 0x00009000ff117b82 */ /* 0x000ee20000000000 */
[----:B------:R-:W-:Y:S01]  /*87b0*/  BSSY B0, `(.L_x_681) ;  /* 0x0000017000007945 */ /* 0x000fe20003800000 */
[CC--:B--2---:R-:W-:Y:S01]  /*87c0*/  ISETP.GE.AND P2, PT, R25.reuse, R16.reuse, PT ;  /* 0x000000101900720c */ /* 0x0c4fe20003f46270 */
[C---:B------:R-:W-:Y:S02]  /*87d0*/  VIADD R3, R25.reuse, 0x100 ;  /* 0x0000010019037836 */ /* 0x040fe40000000000 */
[C---:B01----:R-:W-:Y:S02]  /*87e0*/  VIADD R5, R25.reuse, 0x180 ;  /* 0x0000018019057836 */ /* 0x043fe40000000000 */
[----:B------:R-:W-:Y:S01]  /*87f0*/  VIADD R23, R25, 0x80 ;  /* 0x0000008019177836 */ /* 0x000fe20000000000 */
[-C--:B------:R-:W-:Y:S02]  /*8800*/  ISETP.GE.AND P0, PT, R3, R16.reuse, PT ;  /* 0x000000100300720c */ /* 0x080fe40003f06270 */
[----:B------:R-:W-:-:S02]  /*8810*/  ISETP.GE.AND P1, PT, R5, R16, PT ;  /* 0x000000100500720c */ /* 0x000fc40003f26270 */
[----:B------:R-:W-:-:S03]  /*8820*/  ISETP.GE.AND P4, PT, R23, R16, PT ;  /* 0x000000101700720c */ /* 0x000fc60003f86270 */
[----:B------:R-:W-:Y:S10]  /*8830*/  @P2 BRA `(.L_x_682) ;  /* 0x0000000000382947 */ /* 0x000ff40003800000 */
[----:B-----5:R-:W-:Y:S02]  /*8840*/  IMAD.U32 R22, R22, 0x10000, RZ ;  /* 0x0001000016167824 */ /* 0x020fe400078e00ff */
[----:B------:R-:W-:Y:S02]  /*8850*/  IMAD.MOV.U32 R3, RZ, RZ, 0x3f800000 ;  /* 0x3f800000ff037424 */ /* 0x000fe400078e00ff */
        /* <DEDUP_REMOVED lines=8> */
[----:B0-----:R-:W-:-:S04]  /*88e0*/  FMUL.FTZ R6, R4, R5 ;  /* 0x0000000504067220 */ /* 0x001fc80000410000 */
[----:B------:R-:W-:-:S04]  /*88f0*/  FFMA.FTZ R3, -R3, R6, R22 ;  /* 0x0000000603037223 */ /* 0x000fc80000010116 */
[----:B------:R-:W-:-:S06]  /*8900*/  FMUL.FTZ R3, R26, R3 ;  /* 0x000000031a037220 */ /* 0x000fcc0000410000 */
[----:B------:R-:W0:Y:S02]  /*8910*/  F2F.BF16.F32 R3, R3 ;  /* 0x0000000300037304 */ /* 0x000e240000202000 */
.L_x_682:
[----:B------:R-:W-:Y:S05]  /*8920*/  BSYNC B0 ;  /* 0x0000000000007941 */ /* 0x000fea0003800000 */
.L_x_681:
[----:B------:R-:W-:Y:S04]  /*8930*/  BSSY B0, `(.L_x_683) ;  /* 0x0000010000007945 */ /* 0x000fe80003800000 */
[----:B------:R-:W-:Y:S05]  /*8940*/  @P4 BRA `(.L_x_684) ;  /* 0x0000000000384947 */ /* 0x000fea0003800000 */
[----:B-----5:R-:W-:Y:S02]  /*8950*/  IMAD.U32 R28, R28, 0x10000, RZ ;  /* 0x000100001c1c7824 */ /* 0x020fe400078e00ff */
[----:B------:R-:W-:Y:S02]  /*8960*/  IMAD.MOV.U32 R5, RZ, RZ, 0x3f800000 ;  /* 0x3f800000ff057424 */ /* 0x000fe400078e00ff */
[C---:B------:R-:W-:Y:S01]  /*8970*/  FMUL.FTZ R4, |R28|.reuse, -1.4426950216293334961 ;  /* 0xbfb8aa3b1c047820 */ /* 0x040fe20000410200 */
[C---:B------:R-:W-:Y:S01]  /*8980*/  FSETP.GEU.FTZ.AND P3, PT, R28.reuse, RZ, PT ;  /* 0x000000ff1c00720b */ /* 0x040fe20003f7e000 */
[----:B------:R-:W-:Y:S01]  /*8990*/  IMAD.U32 R27, R27, 0x10000, RZ ;  /* 0x000100001b1b7824 */ /* 0x000fe200078e00ff */
[----:B------:R-:W-:Y:S02]  /*89a0*/  FSET.BF.LT.FTZ.AND R28, R28, RZ, PT ;  /* 0x000000ff1c1c720a */ /* 0x000fe40003811000 */
[----:B------:R-:W-:Y:S01]  /*89b0*/  FSEL R5, R5, -1, !P3 ;  /* 0xbf80000005057808 */ /* 0x000fe20005800000 */
[----:B------:R-:W1:Y:S02]  /*89c0*/  MUFU.EX2 R4, R4 ;  /* 0x0000000400047308 */ /* 0x000e640000000800 */
[----:B-1----:R-:W-:-:S06]  /*89d0*/  FADD.FTZ R6, R4, 1 ;  /* 0x3f80000004067421 */ /* 0x002fcc0000010000 */
[----:B------:R-:W1:Y:S02]  /*89e0*/  MUFU.RCP R7, R6 ;  /* 0x0000000600077308 */ /* 0x000e640000001000 */
[----:B-1----:R-:W-:-:S04]  /*89f0*/  FMUL.FTZ R7, R4, R7 ;  /* 0x0000000704077220 */ /* 0x002fc80000410000 */
[----:B------:R-:W-:-:S04]  /*8a00*/  FFMA.FTZ R28, -R5, R7, R28 ;  /* 0x00000007051c7223 */ /* 0x000fc8000001011c */
[----:B------:R-:W-:-:S06]  /*8a10*/  FMUL.FTZ R22, R27, R28 ;  /* 0x0000001c1b167220 */ /* 0x000fcc0000410000 */
[----:B------:R-:W1:Y:S02]  /*8a20*/  F2F.BF16.F32 R22, R22 ;  /* 0x0000001600167304 */ /* 0x000e640000202000 */
.L_x_684:
[----:B------:R-:W-:Y:S05]  /*8a30*/  BSYNC B0 ;  /* 0x0000000000007941 */ /* 0x000fea0003800000 */
.L_x_683:
[----:B------:R-:W-:Y:S04]  /*8a40*/  BSSY B0, `(.L_x_685) ;  /* 0x0000010000007945 */ /* 0x000fe80003800000 */
[----:B------:R-:W-:Y:S05]  /*8a50*/  @P0 BRA `(.L_x_686) ;  /* 0x0000000000380947 */ /* 0x000fea0003800000 */
[----:B-----5:R-:W-:Y:S02]  /*8a60*/  IMAD.U32 R18, R18, 0x10000, RZ ;  /* 0x0001000012127824 */ /* 0x020fe400078e00ff */
[----:B------:R-:W-:Y:S02]  /*8a70*/  IMAD.MOV.U32 R5, RZ, RZ, 0x3f800000 ;  /* 0x3f800000ff057424 */ /* 0x000fe400078e00ff */
[C---:B------:R-:W-:Y:S01]  /*8a80*/  FMUL.FTZ R4, |R18|.reuse, -1.4426950216293334961 ;  /* 0xbfb8aa3b12047820 */ /* 0x040fe20000410200 */
[----:B------:R-:W-:Y:S01]  /*8a90*/  FSETP.GEU.FTZ.AND P0, PT, R18, RZ, PT ;  /* 0x000000ff1200720b */ /* 0x000fe20003f1e000 */
[----:B------:R-:W-:Y:S01]  /*8aa0*/  IMAD.U32 R24, R24, 0x10000, RZ ;  /* 0x0001000018187824 */ /* 0x000fe200078e00ff */
[----:B------:R-:W-:Y:S02]  /*8ab0*/  FSET.BF.LT.FTZ.AND R18, R18, RZ, PT ;  /* 0x000000ff1212720a */ /* 0x000fe40003811000 */
[----:B------:R-:W-:Y:S01]  /*8ac0*/  FSEL R5, R5, -1, !P0 ;  /* 0xbf80000005057808 */ /* 0x000fe20004000000 */
[----:B------:R-:W2:Y:S02]  /*8ad0*/  MUFU.EX2 R4, R4 ;  /* 0x0000000400047308 */ /* 0x000ea40000000800 */
[----:B--2---:R-:W-:-:S06]  /*8ae0*/  FADD.FTZ R6, R4, 1 ;  /* 0x3f80000004067421 */ /* 0x004fcc0000010000 */
[----:B------:R-:W2:Y:S02]  /*8af0*/  MUFU.RCP R7, R6 ;  /* 0x0000000600077308 */ /* 0x000ea40000001000 */
[----:B--2---:R-:W-:-:S04]  /*8b00*/  FMUL.FTZ R7, R4, R7 ;  /* 0x0000000704077220 */ /* 0x004fc80000410000 */
[----:B------:R-:W-:-:S04]  /*8b10*/  FFMA.FTZ R5, -R5, R7, R18 ;  /* 0x0000000705057223 */ /* 0x000fc80000010112 */
[----:B------:R-:W-:-:S04]  /*8b20*/  FMUL.FTZ R5, R24, R5 ;  /* 0x0000000518057220 */ /* 0x000fc80000410000 */
[----:B------:R2:W4:Y:S03]  /*8b30*/  F2F.BF16.F32 R18, R5 ;  /* 0x0000000500127304 */ /* 0x0005260000202000 */
.L_x_686:
[----:B------:R-:W-:Y:S05]  /*8b40*/  BSYNC B0 ;  /* 0x0000000000007941 */ /* 0x000fea0003800000 */
.L_x_685:
[----:B------:R-:W-:Y:S04]  /*8b50*/  BSSY B0, `(.L_x_687) ;  /* 0x0000010000007945 */ /* 0x000fe80003800000 */
[----:B------:R-:W-:Y:S05]  /*8b60*/  @P1 BRA `(.L_x_688) ;  /* 0x0000000000381947 */ /* 0x000fea0003800000 */
[----:B-----5:R-:W-:Y:S02]  /*8b70*/  IMAD.U32 R19, R19, 0x10000, RZ ;  /* 0x0001000013137824 */ /* 0x020fe400078e00ff */
[----:B------:R-:W-:Y:S02]  /*8b80*/  IMAD.MOV.U32 R4, RZ, RZ, 0x3f800000 ;  /* 0x3f800000ff047424 */ /* 0x000fe400078e00ff */
[C---:B--2---:R-:W-:Y:S01]  /*8b90*/  FMUL.FTZ R5, |R19|.reuse, -1.4426950216293334961 ;  /* 0xbfb8aa3b13057820 */ /* 0x044fe20000410200 */
[C---:B------:R-:W-:Y:S01]  /*8ba0*/  FSETP.GEU.FTZ.AND P0, PT, R19.reuse, RZ, PT ;  /* 0x000000ff1300720b */ /* 0x040fe20003f1e000 */
        /* <DEDUP_REMOVED lines=9> */
[----:B------:R2:W0:Y:S03]  /*8c40*/  F2F.BF16.F32 R19, R0 ;  /* 0x0000000000137304 */ /* 0x0004260000202000 */
.L_x_688:
[----:B------:R-:W-:Y:S05]  /*8c50*/  BSYNC B0 ;  /* 0x0000000000007941 */ /* 0x000fea0003800000 */
.L_x_687:
[----:B------:R-:W-:Y:S04]  /*8c60*/  BSSY B6, `(.L_x_689) ;  /* 0x0000112000067945 */ /* 0x000fe80003800000 */
[----:B------:R-:W-:Y:S05]  /*8c70*/  @P2 BRA `(.L_x_690) ;  /* 0x0000001000402947 */ /* 0x000fea0003800000 */
[----:B------:R-:W0:Y:S01]  /*8c80*/  LDC.64 R8, c[0x0][0x218] ;  /* 0x00008600ff087b82 */ /* 0x000e220000000a00 */
[----:B--23-5:R-:W-:Y:S01]  /*8c90*/  PRMT R0, R17, 0x9910, RZ ;  /* 0x0000991011007816 */ /* 0x02cfe200000000ff */
        /* <DEDUP_REMOVED lines=15> */
[----:B------:R-:W-:Y:S02]  /*8d90*/  IMAD.U32 R3, R3, 0x10000, RZ ;  /* 0x0001000003037824 */ /* 0x000fe400078e00ff */
[----:B------:R-:W-:-:S04]  /*8da0*/  IMAD.MOV.U32 R25, RZ, RZ, R23 ;  /* 0x000000ffff197224 */ /* 0x000fc800078e0017 */
[----:B------:R-:W0:Y:S02]  /*8db0*/  F2I.FTZ.TRUNC.NTZ R3, R3 ;  /* 0x0000000300037305 */ /* 0x000e24000021f100 */
[----:B0-----:R0:W-:Y:S01]  /*8dc0*/  STG.E.U8 desc[UR36][R8.64], R3 ;  /* 0x0000000308007986 */ /* 0x0011e2000c101124 */
[----:B------:R-:W-:Y:S05]  /*8dd0*/  BRA `(.L_x_690) ;  /* 0x0000000c00e87947 */ /* 0x000fea0003800000 */
.L_x_694:
[----:B------:R-:W-:Y:S02]  /*8de0*/  IMAD.U32 R5, R3, 0x10000, RZ ;  /* 0x0001000003057824 */ /* 0x000fe400078e00ff */
[----:B------:R-:W-:-:S04]  /*8df0*/  IMAD.MOV.U32 R25, RZ, RZ, R23 ;  /* 0x000000ffff197224 */ /* 0x000fc800078e0017 */
[----:B------:R-:W0:Y:S02]  /*8e00*/  F2I.S64.TRUNC R4, R5 ;  /* 0x0000000500047311 */ /* 0x000e24000020d900 */
[----:B0-----:R0:W-:Y:S01]  /*8e10*/  STG.E.U8 desc[UR36][R8.64], R4 ;  /* 0x0000000408007986 */ /* 0x0011e2000c101124 */
[----:B------:R-:W-:Y:S05]  /*8e20*/  BRA `(.L_x_690) ;  /* 0x0000000c00d47947 */ /* 0x000fea0003800000 */
.L_x_693:
[----:B------:R-:W-:-:S13]  /*8e30*/  ISETP.NE.AND P0, PT, R0, 0x2, PT ;  /* 0x000000020000780c */ /* 0x000fda0003f05270 */
[----:B------:R-:W-:Y:S05]  /*8e40*/  @!P0 BRA `(.L_x_696) ;  /* 0x0000000000388947 */ /* 0x000fea0003800000 */
[----:B------:R-:W-:-:S13]  /*8e50*/  ISETP.NE.AND P0, PT, R0, 0x3, PT ;  /* 0x000000030000780c */ /* 0x000fda0003f05270 */
[----:B------:R-:W-:Y:S05]  /*8e60*/  @!P0 BRA `(.L_x_697) ;  /* 0x00000000001c8947 */ /* 0x000fea0003800000 */
[----:B------:R-:W-:-:S13]  /*8e70*/  ISETP.NE.AND P0, PT, R0, 0x4, PT ;  /* 0x000000040000780c */ /* 0x000fda0003f05270 */
[----:B------:R-:W-:Y:S05]  /*8e80*/  @P0 BRA `(.L_x_695) ;  /* 0x0000000c00500947 */ /* 0x000fea0003800000 */
[----:B------:R-:W-:Y:S02]  /*8e90*/  IMAD.U32 R4, R3, 0x10000, RZ ;  /* 0x0001000003047824 */ /* 0x000fe400078e00ff */
[----:B------:R-:W-:-:S04]  /*8ea0*/  IMAD.MOV.U32 R25, RZ, RZ, R23 ;  /* 0x000000ffff197224 */ /* 0x000fc800078e0017 */
[----:B------:R-:W0:Y:S02]  /*8eb0*/  F2I.S64.TRUNC R4, R4 ;  /* 0x0000000400047311 */ /* 0x000e24000020d900 */
[----:B0-----:R0:W-:Y:S01]  /*8ec0*/  STG.E.64 desc[UR36][R8.64], R4 ;  /* 0x0000000408007986 */ /* 0x0011e2000c101b24 */
[----:B------:R-:W-:Y:S05]  /*8ed0*/  BRA `(.L_x_690) ;  /* 0x0000000c00a87947 */ /* 0x000fea0003800000 */
.L_x_697:
[----:B------:R-:W-:Y:S02]  /*8ee0*/  IMAD.U32 R3, R3, 0x10000, RZ ;  /* 0x0001000003037824 */ /* 0x000fe400078e00ff */
[----:B------:R-:W-:-:S04]  /*8ef0*/  IMAD.MOV.U32 R25, RZ, RZ, R23 ;  /* 0x000000ffff197224 */ /* 0x000fc800078e0017 */
[----:B------:R-:W0:Y:S02]  /*8f00*/  F2I.FTZ.TRUNC.NTZ R3, R3 ;  /* 0x0000000300037305 */ /* 0x000e24000021f100 */
[----:B0-----:R0:W-:Y:S01]  /*8f10*/  STG.E desc[UR36][R8.64], R3 ;  /* 0x0000000308007986 */ /* 0x0011e2000c101924 */
[----:B------:R-:W-:Y:S05]  /*8f20*/  BRA `(.L_x_690) ;  /* 0x0000000c00947947 */ /* 0x000fea0003800000 */
.L_x_696:
[----:B------:R-:W-:Y:S02]  /*8f30*/  IMAD.U32 R3, R3, 0x10000, RZ ;  /* 0x0001000003037824 */ /* 0x000fe400078e00ff */
[----:B------:R-:W-:-:S04]  /*8f40*/  IMAD.MOV.U32 R25, RZ, RZ, R23 ;  /* 0x000000ffff197224 */ /* 0x000fc800078e0017 */
[----:B------:R-:W0:Y:S02]  /*8f50*/  F2I.FTZ.TRUNC.NTZ R3, R3 ;  /* 0x0000000300037305 */ /* 0x000e24000021f100 */
[----:B0-----:R0:W-:Y:S01]  /*8f60*/  STG.E.U16 desc[UR36][R8.64], R3 ;  /* 0x0000000308007986 */ /* 0x0011e2000c101524 */
[----:B------:R-:W-:Y:S05]  /*8f70*/  BRA `(.L_x_690) ;  /* 0x0000000c00807947 */ /* 0x000fea0003800000 */
.L_x_692:
[----:B------:R-:W-:-:S13]  /*8f80*/  ISETP.GT.AND P0, PT, R0, 0x6, PT ;  /* 0x000000060000780c */ /* 0x000fda0003f04270 */
[----:B------:R-:W-:Y:S05]  /*8f90*/  @P0 BRA `(.L_x_698) ;  /* 0x0000000000340947 */ /* 0x000fea0003800000 */
[----:B------:R-:W-:-:S13]  /*8fa0*/  ISETP.NE.AND P0, PT, R0, 0x5, PT ;  /* 0x000000050000780c */ /* 0x000fda0003f05270 */
[----:B------:R-:W-:Y:S05]  /*8fb0*/  @!P0 BRA `(.L_x_699) ;  /* 0x0000000000188947 */ /* 0x000fea0003800000 */
[----:B------:R-:W-:-:S13]  /*8fc0*/  ISETP.NE.AND P0, PT, R0, 0x6, PT ;  /* 0x000000060000780c */ /* 0x000fda0003f05270 */
[----:B------:R-:W-:Y:S05]  /*8fd0*/  @P0 BRA `(.L_x_695) ;  /* 0x0000000800fc0947 */ /* 0x000fea0003800000 */
[----:B------:R-:W-:Y:S02]  /*8fe0*/  IMAD.U32 R3, R3, 0x10000, RZ ;  /* 0x0001000003037824 */ /* 0x000fe400078e00ff */
[----:B------:R-:W-:-:S03]  /*8ff0*/  IMAD.MOV.U32 R25, RZ, RZ, R23 ;  /* 0x000000ffff197224 */ /* 0x000fc600078e0017 */
[----:B------:R0:W-:Y:S01]  /*9000*/  STG.E desc[UR36][R8.64], R3 ;  /* 0x0000000308007986 */ /* 0x0001e2000c101924 */
[----:B------:R-:W-:Y:S05]  /*9010*/  BRA `(.L_x_690) ;  /* 0x0000000c00587947 */ /* 0x000fea0003800000 */
.L_x_699:
[----:B------:R-:W-:Y:S02]  /*9020*/  IMAD.U32 R0, R3, 0x10000, RZ ;  /* 0x0001000003007824 */ /* 0x000fe400078e00ff */
[----:B------:R-:W-:-:S03]  /*9030*/  IMAD.MOV.U32 R25, RZ, RZ, R23 ;  /* 0x000000ffff197224 */ /* 0x000fc600078e0017 */
[----:B------:R-:W-:-:S05]  /*9040*/  F2FP.F16.F32.PACK_AB R0, RZ, R0 ;  /* 0x00000000ff00723e */ /* 0x000fca00000000ff */
[----:B------:R0:W-:Y:S01]  /*9050*/  STG.E.U16 desc[UR36][R8.64], R0 ;  /* 0x0000000008007986 */ /* 0x0001e2000c101524 */
[----:B------:R-:W-:Y:S05]  /*9060*/  BRA `(.L_x_690) ;  /* 0x0000000c00447947 */ /* 0x000fea0003800000 */
.L_x_698:
[----:B------:R-:W-:-:S13]  /*9070*/  ISETP.NE.AND P0, PT, R0, 0x7, PT ;  /* 0x000000070000780c */ /* 0x000fda0003f05270 */
[----:B------:R-:W-:Y:S05]  /*9080*/  @!P0 BRA `(.L_x_700) ;  /* 0x00000000003c8947 */ /* 0x000fea0003800000 */
[----:B------:R-:W-:-:S13]  /*9090*/  ISETP.NE.AND P0, PT, R0, 0x8, PT ;  /* 0x000000080000780c */ /* 0x000fda0003f05270 */
[----:B------:R-:W-:Y:S05]  /*90a0*/  @!P0 BRA `(.L_x_701) ;  /* 0x00000000001c8947 */ /* 0x000fea0003800000 */
[----:B------:R-:W-:-:S13]  /*90b0*/  ISETP.NE.AND P0, PT, R0, 0x9, PT ;  /* 0x000000090000780c */ /* 0x000fda0003f05270 */
[----:B------:R-:W-:Y:S05]  /*90c0*/  @P0 BRA `(.L_x_695) ;  /* 0x0000000800c00947 */ /* 0x000fea0003800000 */
[----:B------:R-:W-:Y:S02]  /*90d0*/  IMAD.U32 R4, R3, 0x10000, RZ ;  /* 0x0001000003047824 */ /* 0x000fe400078e00ff */
[----:B------:R-:W-:Y:S02]  /*90e0*/  IMAD.MOV.U32 R5, RZ, RZ, RZ ;  /* 0x000000ffff057224 */ /* 0x000fe400078e00ff */
[----:B------:R-:W-:-:S03]  /*90f0*/  IMAD.MOV.U32 R25, RZ, RZ, R23 ;  /* 0x000000ffff197224 */ /* 0x000fc600078e0017 */
[----:B------:R0:W-:Y:S01]  /*9100*/  STG.E.64 desc[UR36][R8.64], R4 ;  /* 0x0000000408007986 */ /* 0x0001e2000c101b24 */
[----:B------:R-:W-:Y:S05]  /*9110*/  BRA `(.L_x_690) ;  /* 0x0000000c00187947 */ /* 0x000fea0003800000 */
.L_x_701:
[----:B------:R-:W-:Y:S02]  /*9120*/  IMAD.U32 R3, R3, 0x10000, RZ ;  /* 0x0001000003037824 */ /* 0x000fe400078e00ff */
[----:B------:R-:W-:-:S03]  /*9130*/  IMAD.MOV.U32 R25, RZ, RZ, R23 ;  /* 0x000000ffff197224 */ /* 0x000fc600078e0017 */
[----:B------:R-:W-:-:S04]  /*9140*/  F2FP.F16.F32.PACK_AB R3, RZ, R3 ;  /* 0x00000003ff03723e */ /* 0x000fc800000000ff */
[----:B------:R-:W-:-:S05]  /*9150*/  PRMT R3, R3, 0x5410, RZ ;  /* 0x0000541003037816 */ /* 0x000fca00000000ff */
[----:B------:R0:W-:Y:S01]  /*9160*/  STG.E desc[UR36][R8.64], R3 ;  /* 0x0000000308007986 */ /* 0x0001e2000c101924 */
[----:B------:R-:W-:Y:S05]  /*9170*/  BRA `(.L_x_690) ;  /* 0x0000000c00007947 */ /* 0x000fea0003800000 */
.L_x_700:
[----:B------:R-:W-:Y:S02]  /*9180*/  IMAD.U32 R4, R3, 0x10000, RZ ;  /* 0x0001000003047824 */ /* 0x000fe400078e00ff */
[----:B------:R-:W-:Y:S02]  /*9190*/  IMAD.MOV.U32 R25, RZ, RZ, R23 ;  /* 0x000000ffff197224 */ /* 0x000fe400078e0017 */
[----:B------:R-:W-:-:S06]  /*91a0*/  FMUL.FTZ R4, R4, 1 ;  /* 0x3f80000004047820 */ /* 0x000fcc0000410000 */
[----:B------:R-:W0:Y:S02]  /*91b0*/  F2F.F64.F32 R4, R4 ;  /* 0x0000000400047310 */ /* 0x000e240000201800 */
[----:B0-----:R0:W-:Y:S01]  /*91c0*/  STG.E.64 desc[UR36][R8.64], R4 ;  /* 0x0000000408007986 */ /* 0x0011e2000c101b24 */
[----:B------:R-:W-:Y:S05]  /*91d0*/  BRA `(.L_x_690) ;  /* 0x0000000800e87947 */ /* 0x000fea0003800000 */
.L_x_691:
        /* <DEDUP_REMOVED lines=10> */
[----:B------:R-:W-:-:S04]  /*9280*/  FSETP.NEU.FTZ.AND P0, PT, R3, RZ, PT ;  /* 0x000000ff0300720b */ /* 0x000fc80003f1d000 */
[----:B------:R-:W-:-:S05]  /*9290*/  SEL R3, RZ, 0x1, !P0 ;  /* 0x00000001ff037807 */ /* 0x000fca0004000000 */
[----:B------:R0:W-:Y:S01]  /*92a0*/  STG.E.U8 desc[UR36][R8.64], R3 ;  /* 0x0000000308007986 */ /* 0x0001e2000c101124 */
[----:B------:R-:W-:Y:S05]  /*92b0*/  BRA `(.L_x_690) ;  /* 0x0000000800b07947 */ /* 0x000fea0003800000 */
.L_x_704:
[----:B------:R-:W-:Y:S01]  /*92c0*/  IMAD.U32 R3, R3, 0x10000, RZ ;  /* 0x0001000003037824 */ /* 0x000fe200078e00ff */
[----:B------:R-:W-:Y:S01]  /*92d0*/  CS2R R6, SRZ ;  /* 0x0000000000067805 */ /* 0x000fe2000001ff00 */
[----:B------:R-:W-:Y:S02]  /*92e0*/  IMAD.MOV.U32 R25, RZ, RZ, R23 ;  /* 0x000000ffff197224 */ /* 0x000fe400078e0017 */
[----:B------:R-:W-:-:S04]  /*92f0*/  FMUL.FTZ R3, R3, 1 ;  /* 0x3f80000003037820 */ /* 0x000fc80000410000 */
[----:B------:R-:W0:Y:S02]  /*9300*/  F2F.F64.F32 R4, R3 ;  /* 0x0000000300047310 */ /* 0x000e240000201800 */
[----:B0-----:R0:W-:Y:S01]  /*9310*/  STG.E.128 desc[UR36][R8.64], R4 ;  /* 0x0000000408007986 */ /* 0x0011e2000c101d24 */
[----:B------:R-:W-:Y:S05]  /*9320*/  BRA `(.L_x_690) ;  /* 0x0000000800947947 */ /* 0x000fea0003800000 */
.L_x_703:
[----:B------:R-:W-:-:S13]  /*9330*/  ISETP.NE.AND P0, PT, R0, 0xf, PT ;  /* 0x0000000f0000780c */ /* 0x000fda0003f05270 */
[----:B------:R-:W-:Y:S05]  /*9340*/  @!P0 BRA `(.L_x_705) ;  /* 0x0000000000bc8947 */ /* 0x000fea0003800000 */
[----:B------:R-:W-:-:S13]  /*9350*/  ISETP.NE.AND P0, PT, R0, 0x17, PT ;  /* 0x000000170000780c */ /* 0x000fda0003f05270 */
[----:B------:R-:W-:Y:S05]  /*9360*/  @!P0 BRA `(.L_x_706) ;  /* 0x0000000000588947 */ /* 0x000fea0003800000 */
[----:B------:R-:W-:-:S13]  /*9370*/  ISETP.NE.AND P0, PT, R0, 0x18, PT ;  /* 0x000000180000780c */ /* 0x000fda0003f05270 */
[----:B------:R-:W-:Y:S05]  /*9380*/  @P0 BRA `(.L_x_695) ;  /* 0x0000000800100947 */ /* 0x000fea0003800000 */
[----:B------:R-:W-:Y:S01]  /*9390*/  IMAD.U32 R7, R3, 0x10000, RZ ;  /* 0x0001000003077824 */ /* 0x000fe200078e00ff */
        /* <DEDUP_REMOVED lines=14> */
.L_x_708:
[----:B------:R-:W-:Y:S05]  /*9480*/  BSYNC B0 ;  /* 0x0000000000007941 */ /* 0x000fea0003800000 */
.L_x_707:
[----:B------:R-:W-:Y:S01]  /*9490*/  LOP3.LUT R5, R0, R5, RZ, 0xfc, !PT ;  /* 0x0000000500057212 */ /* 0x000fe200078efcff */
[----:B------:R-:W-:-:S04]  /*94a0*/  IMAD.MOV.U32 R25, RZ, RZ, R23 ;  /* 0x000000ffff197224 */ /* 0x000fc800078e0017 */
[----:B------:R0:W-:Y:S01]  /*94b0*/  STG.E.U8 desc[UR36][R8.64], R5 ;  /* 0x0000000508007986 */ /* 0x0001e2000c101124 */
[----:B------:R-:W-:Y:S05]  /*94c0*/  BRA `(.L_x_690) ;  /* 0x00000008002c7947 */ /* 0x000fea0003800000 */
.L_x_706:
[----:B------:R-:W-:Y:S01]  /*94d0*/  IMAD.U32 R5, R3, 0x10000, RZ ;  /* 0x0001000003057824 */ /* 0x000fe200078e00ff */
        /* <DEDUP_REMOVED lines=12> */
.L_x_710:
[----:B------:R-:W-:Y:S01]  /*95a0*/  IMAD.MOV.U32 R0, RZ, RZ, 0x7f ;  /* 0x0000007fff007424 */ /* 0x000fe200078e00ff */
[----:B------:R-:W-:-:S04]  /*95b0*/  ISETP.GT.U32.AND P0, PT, R3, 0x7f800000, PT ;  /* 0x7f8000000300780c */ /* 0x000fc80003f04070 */
[----:B------:R-:W-:-:S09]  /*95c0*/  SEL R0, R0, 0x7c, P0 ;  /* 0x0000007c00007807 */ /* 0x000fd20000000000 */
.L_x_711:
[----:B------:R-:W-:Y:S05]  /*95d0*/  BSYNC B0 ;  /* 0x0000000000007941 */ /* 0x000fea0003800000 */
.L_x_709:
[----:B------:R-:W-:Y:S01]  /*95e0*/  LOP3.LUT R3, R5, 0x80000000, RZ, 0xc0, !PT ;  /* 0x8000000005037812 */ /* 0x000fe200078ec0ff */
[----:B------:R-:W-:-:S03]  /*95f0*/  IMAD.MOV.U32 R25, RZ, RZ, R23 ;  /* 0x000000ffff197224 */ /* 0x000fc600078e0017 */
[----:B------:R-:W-:-:S04]  /*9600*/  SHF.R.U32.HI R3, RZ, 0x18, R3 ;  /* 0x00000018ff037819 */ /* 0x000fc80000011603 */
[----:B------:R-:W-:-:S05]  /*9610*/  LOP3.LUT R3, R0, R3, RZ, 0xfc, !PT ;  /* 0x0000000300037212 */ /* 0x000fca00078efcff */
[----:B------:R0:W-:Y:S01]  /*9620*/  STG.E.U8 desc[UR36][R8.64], R3 ;  /* 0x0000000308007986 */ /* 0x0001e2000c101124 */
[----:B------:R-:W-:Y:S05]  /*9630*/  BRA `(.L_x_690) ;  /* 0x0000000400d07947 */ /* 0x000fea0003800000 */
.L_x_705:
[----:B------:R0:W-:Y:S01]  /*9640*/  STG.E.U16 desc[UR36][R8.64], R3 ;  /* 0x0000000308007986 */ /* 0x0001e2000c101524 */
[----:B------:R-:W-:Y:S01]  /*9650*/  IMAD.MOV.U32 R25, RZ, RZ, R23 ;  /* 0x000000ffff197224 */ /* 0x000fe200078e0017 */
[----:B------:R-:W-:Y:S06]  /*9660*/  BRA `(.L_x_690) ;  /* 0x0000000400c47947 */ /* 0x000fec0003800000 */
.L_x_702:
        /* <DEDUP_REMOVED lines=10> */
[----:B------:R-:W0:Y:S02]  /*9710*/  F2I.FTZ.U32.TRUNC.NTZ R3, R3 ;  /* 0x0000000300037305 */ /* 0x000e24000021f000 */
[----:B0-----:R0:W-:Y:S01]  /*9720*/  STG.E.U16 desc[UR36][R8.64], R3 ;  /* 0x0000000308007986 */ /* 0x0011e2000c101524 */
[----:B------:R-:W-:Y:S05]  /*9730*/  BRA `(.L_x_690) ;  /* 0x0000000400907947 */ /* 0x000fea0003800000 */
.L_x_714:
[----:B------:R-:W-:Y:S01]  /*9740*/  IMAD.U32 R5, R3, 0x10000, RZ ;  /* 0x0001000003057824 */ /* 0x000fe200078e00ff */
        /* <DEDUP_REMOVED lines=16> */
.L_x_717:
[----:B------:R-:W-:-:S04]  /*9850*/  LOP3.LUT R3, R5, 0x80000000, RZ, 0xc0, !PT ;  /* 0x8000000005037812 */ /* 0x000fc800078ec0ff */
[----:B------:R-:W-:-:S04]  /*9860*/  SHF.R.U32.HI R3, RZ, 0x18, R3 ;  /* 0x00000018ff037819 */ /* 0x000fc80000011603 */
[----:B------:R-:W-:-:S04]  /*9870*/  LOP3.LUT R0, R0, R3, RZ, 0xfc, !PT ;  /* 0x0000000300007212 */ /* 0x000fc800078efcff */
[----:B------:R-:W-:-:S07]  /*9880*/  PRMT R4, R0, 0x7610, R4 ;  /* 0x0000761000047816 */ /* 0x000fce0000000004 */
.L_x_716:
[----:B------:R-:W-:Y:S05]  /*9890*/  BSYNC B0 ;  /* 0x0000000000007941 */ /* 0x000fea0003800000 */
.L_x_715:
[----:B------:R0:W-:Y:S01]  /*98a0*/  STG.E.U8 desc[UR36][R8.64], R4 ;  /* 0x0000000408007986 */ /* 0x0001e2000c101124 */
[----:B------:R-:W-:Y:S01]  /*98b0*/  IMAD.MOV.U32 R25, RZ, RZ, R23 ;  /* 0x000000ffff197224 */ /* 0x000fe200078e0017 */
[----:B------:R-:W-:Y:S06]  /*98c0*/  BRA `(.L_x_690) ;  /* 0x00000004002c7947 */ /* 0x000fec0003800000 */
.L_x_713:
        /* <DEDUP_REMOVED lines=17> */
.L_x_720:
[----:B------:R-:W-:-:S04]  /*99e0*/  LOP3.LUT R3, R5, 0x80000000, RZ, 0xc0, !PT ;  /* 0x8000000005037812 */ /* 0x000fc800078ec0ff */
[----:B------:R-:W-:-:S04]  /*99f0*/  SHF.R.U32.HI R3, RZ, 0x18, R3 ;  /* 0x00000018ff037819 */ /* 0x000fc80000011603 */
[----:B------:R-:W-:-:S04]  /*9a00*/  LOP3.LUT R0, R0, R3, RZ, 0xfc, !PT ;  /* 0x0000000300007212 */ /* 0x000fc800078efcff */
[----:B------:R-:W-:-:S07]  /*9a10*/  PRMT R4, R0, 0x7610, R4 ;  /* 0x0000761000047816 */ /* 0x000fce0000000004 */
.L_x_719:
[----:B------:R-:W-:Y:S05]  /*9a20*/  BSYNC B0 ;  /* 0x0000000000007941 */ /* 0x000fea0003800000 */
.L_x_718:
[----:B------:R0:W-:Y:S01]  /*9a30*/  STG.E.U8 desc[UR36][R8.64], R4 ;  /* 0x0000000408007986 */ /* 0x0001e2000c101124 */
[----:B------:R-:W-:Y:S01]  /*9a40*/  IMAD.MOV.U32 R25, RZ, RZ, R23 ;  /* 0x000000ffff197224 */ /* 0x000fe200078e0017 */
[----:B------:R-:W-:Y:S06]  /*9a50*/  BRA `(.L_x_690) ;  /* 0x0000000000c87947 */ /* 0x000fec0003800000 */
.L_x_712:
[----:B------:R-:W-:-:S13]  /*9a60*/  ISETP.NE.AND P0, PT, R0, 0x1c, PT ;  /* 0x0000001c0000780c */ /* 0x000fda0003f05270 */
[----:B------:R-:W-:Y:S05]  /*9a70*/  @!P0 BRA `(.L_x_721) ;  /* 0x0000000000b08947 */ /* 0x000fea0003800000 */
[----:B------:R-:W-:-:S13]  /*9a80*/  ISETP.NE.AND P0, PT, R0, 0x1d, PT ;  /* 0x0000001d0000780c */ /* 0x000fda0003f05270 */
[----:B------:R-:W-:Y:S05]  /*9a90*/  @!P0 BRA `(.L_x_722) ;  /* 0x0000000000948947 */ /* 0x000fea0003800000 */
[----:B------:R-:W-:-:S13]  /*9aa0*/  ISETP.NE.AND P0, PT, R0, 0x2c, PT ;  /* 0x0000002c0000780c */ /* 0x000fda0003f05270 */
[----:B------:R-:W-:Y:S05]  /*9ab0*/  @P0 BRA `(.L_x_695) ;  /* 0x0000000000440947 */ /* 0x000fea0003800000 */
[----:B------:R-:W-:Y:S02]  /*9ac0*/  IMAD.U32 R4, R3, 0x10000, RZ ;  /* 0x0001000003047824 */ /* 0x000fe400078e00ff */
[----:B------:R-:W-:-:S03]  /*9ad0*/  IMAD.MOV.U32 R25, RZ, RZ, R23 ;  /* 0x000000ffff197224 */ /* 0x000fc600078e0017 */
        /* <DEDUP_REMOVED lines=15> */
.L_x_695:
        /* <DEDUP_REMOVED lines=15> */
[----:B01--4-:R-:W-:Y:S05]  /*9cc0*/  CALL.ABS.NOINC R14 ;  /* 0x000000000e007343 */ /* 0x013fea0003c00000 */
.L_x_723:
[----:B------:R-:W-:Y:S01]  /*9cd0*/  IMAD.MOV.U32 R25, RZ, RZ, R23 ;  /* 0x000000ffff197224 */ /* 0x000fe200078e0017 */
[----:B------:R-:W-:Y:S06]  /*9ce0*/  BRA `(.L_x_690) ;  /* 0x0000000000247947 */ /* 0x000fec0003800000 */
.L_x_722:
[----:B------:R-:W-:Y:S02]  /*9cf0*/  IMAD.U32 R4, R3, 0x10000, RZ ;  /* 0x0001000003047824 */ /* 0x000fe400078e00ff */
[----:B------:R-:W-:-:S04]  /*9d00*/  IMAD.MOV.U32 R25, RZ, RZ, R23 ;  /* 0x000000ffff197224 */ /* 0x000fc800078e0017 */
[----:B------:R-:W0:Y:S02]  /*9d10*/  F2I.U64.TRUNC R4, R4 ;  /* 0x0000000400047311 */ /* 0x000e24000020d800 */
[----:B0-----:R0:W-:Y:S01]  /*9d20*/  STG.E.64 desc[UR36][R8.64], R4 ;  /* 0x0000000408007986 */ /* 0x0011e2000c101b24 */
[----:B------:R-:W-:Y:S05]  /*9d30*/  BRA `(.L_x_690) ;  /* 0x0000000000107947 */ /* 0x000fea0003800000 */
.L_x_721:
[----:B------:R-:W-:Y:S02]  /*9d40*/  IMAD.U32 R3, R3, 0x10000, RZ ;  /* 0x0001000003037824 */ /* 0x000fe400078e00ff */
[----:B------:R-:W-:-:S04]  /*9d50*/  IMAD.MOV.U32 R25, RZ, RZ, R23 ;  /* 0x000000ffff197224 */ /* 0x000fc800078e0017 */
[----:B------:R-:W0:Y:S02]  /*9d60*/  F2I.FTZ.U32.TRUNC.NTZ R3, R3 ;  /* 0x0000000300037305 */ /* 0x000e24000021f000 */
[----:B0-----:R0:W-:Y:S02]  /*9d70*/  STG.E desc[UR36][R8.64], R3 ;  /* 0x0000000308007986 */ /* 0x0011e4000c101924 */
.L_x_690:
[----:B------:R-:W-:Y:S05]  /*9d80*/  BSYNC B6 ;  /* 0x0000000000067941 */ /* 0x000fea0003800000 */
.L_x_689:
[----:B------:R-:W-:Y:S01]  /*9d90*/  ISETP.GE.AND P0, PT, R25, R16, PT ;  /* 0x000000101900720c */ /* 0x000fe20003f06270 */
[----:B------:R-:W-:-:S12]  /*9da0*/  BSSY B6, `(.L_x_724) ;  /* 0x00001fc000067945 */ /* 0x000fd80003800000 */
[----:B------:R-:W-:Y:S05]  /*9db0*/  @P0 BRA `(.L_x_725) ;  /* 0x0000001c00e80947 */ /* 0x000fea0003800000 */
[----:B0-----:R-:W0:Y:S01]  /*9dc0*/  LDC.64 R8, c[0x0][0x218] ;  /* 0x00008600ff087b82 */ /* 0x001e220000000a00 */
[----:B--2--5:R-:W-:Y:S01]  /*9dd0*/  IMAD R0, R2, 0x200, R25 ;  /* 0x0000020002007824 */ /* 0x024fe200078e0219 */
[----:B---3--:R-:W-:Y:S01]  /*9de0*/  PRMT R4, R17, 0x9910, RZ ;  /* 0x0000991011047816 */ /* 0x008fe200000000ff */
[----:B------:R-:W-:Y:S02]  /*9df0*/  ULDC UR4, c[0x0][0x244] ;  /* 0x0000910000047ab9 */ /* 0x000fe40000000800 */
[----:B------:R-:W-:Y:S02]  /*9e00*/  IMAD R3, R0, UR4, RZ ;  /* 0x0000000400037c24 */ /* 0x000fe4000f8e02ff */
[----:B------:R-:W-:-:S05]  /*9e10*/  IMAD.MOV.U32 R0, RZ, RZ, R4 ;  /* 0x000000ffff007224 */ /* 0x000fca00078e0004 */
        /* <DEDUP_REMOVED lines=16> */
.L_x_729:
[----:B-1----:R-:W-:-:S06]  /*9f20*/  IMAD.U32 R5, R22, 0x10000, RZ ;  /* 0x0001000016057824 */ /* 0x002fcc00078e00ff */
[----:B------:R-:W0:Y:S02]  /*9f30*/  F2I.S64.TRUNC R4, R5 ;  /* 0x0000000500047311 */ /* 0x000e24000020d900 */
[----:B0-----:R0:W-:Y:S01]  /*9f40*/  STG.E.U8 desc[UR36][R8.64], R4 ;  /* 0x0000000408007986 */ /* 0x0011e2000c101124 */
[----:B------:R-:W-:Y:S05]  /*9f50*/  BRA `(.L_x_731) ;  /* 0x0000000c00847947 */ /* 0x000fea0003800000 */
.L_x_728:
        /* <DEDUP_REMOVED lines=10> */
.L_x_733:
[----:B-1----:R-:W-:-:S04]  /*a000*/  IMAD.U32 R22, R22, 0x10000, RZ ;  /* 0x0001000016167824 */ /* 0x002fc800078e00ff */
[----:B------:R-:W0:Y:S02]  /*a010*/  F2I.FTZ.TRUNC.NTZ R3, R22 ;  /* 0x0000001600037305 */ /* 0x000e24000021f100 */
[----:B0-----:R0:W-:Y:S01]  /*a020*/  STG.E desc[UR36][R8.64], R3 ;  /* 0x0000000308007986 */ /* 0x0011e2000c101924 */
[----:B------:R-:W-:Y:S05]  /*a030*/  BRA `(.L_x_731) ;  /* 0x0000000c004c7947 */ /* 0x000fea0003800000 */
.L_x_732:
[----:B-1----:R-:W-:-:S04]  /*a040*/  IMAD.U32 R22, R22, 0x10000, RZ ;  /* 0x0001000016167824 */ /* 0x002fc800078e00ff */
[----:B------:R-:W0:Y:S02]  /*a050*/  F2I.FTZ.TRUNC.NTZ R3, R22 ;  /* 0x0000001600037305 */ /* 0x000e24000021f100 */
[----:B0-----:R0:W-:Y:S01]  /*a060*/  STG.E.U16 desc[UR36][R8.64], R3 ;  /* 0x0000000308007986 */ /* 0x0011e2000c101524 */
[----:B------:R-:W-:Y:S05]  /*a070*/  BRA `(.L_x_731) ;  /* 0x0000000c003c7947 */ /* 0x000fea0003800000 */
.L_x_727:
        /* <DEDUP_REMOVED lines=9> */
.L_x_735:
[----:B-1----:R-:W-:-:S05]  /*a110*/  IMAD.U32 R0, R22, 0x10000, RZ ;  /* 0x0001000016007824 */ /* 0x002fca00078e00ff */
[----:B------:R-:W-:-:S05]  /*a120*/  F2FP.F16.F32.PACK_AB R0, RZ, R0 ;  /* 0x00000000ff00723e */ /* 0x000fca00000000ff */
[----:B------:R0:W-:Y:S01]  /*a130*/  STG.E.U16 desc[UR36][R8.64], R0 ;  /* 0x0000000008007986 */ /* 0x0001e2000c101524 */
[----:B------:R-:W-:Y:S05]  /*a140*/  BRA `(.L_x_731) ;  /* 0x0000000c00087947 */ /* 0x000fea0003800000 */
.L_x_734:
        /* <DEDUP_REMOVED lines=10> */
.L_x_737:
[----:B-1----:R-:W-:-:S05]  /*a1f0*/  IMAD.U32 R22, R22, 0x10000, RZ ;  /* 0x0001000016167824 */ /* 0x002fca00078e00ff */
[----:B------:R-:W-:-:S04]  /*a200*/  F2FP.F16.F32.PACK_AB R3, RZ, R22 ;  /* 0x00000016ff03723e */ /* 0x000fc800000000ff */
[----:B------:R-:W-:-:S05]  /*a210*/  PRMT R3, R3, 0x5410, RZ ;  /* 0x0000541003037816 */ /* 0x000fca00000000ff */
[----:B------:R0:W-:Y:S01]  /*a220*/  STG.E desc[UR36][R8.64], R3 ;  /* 0x0000000308007986 */ /* 0x0001e2000c101924 */
[----:B------:R-:W-:Y:S05]  /*a230*/  BRA `(.L_x_731) ;  /* 0x0000000800cc7947 */ /* 0x000fea0003800000 */
.L_x_736:
[----:B-1----:R-:W-:-:S04]  /*a240*/  IMAD.U32 R4, R22, 0x10000, RZ ;  /* 0x0001000016047824 */ /* 0x002fc800078e00ff */
[----:B------:R-:W-:-:S06]  /*a250*/  FMUL.FTZ R4, R4, 1 ;  /* 0x3f80000004047820 */ /* 0x000fcc0000410000 */
[----:B------:R-:W0:Y:S02]  /*a260*/  F2F.F64.F32 R4, R4 ;  /* 0x0000000400047310 */ /* 0x000e240000201800 */
[----:B0-----:R0:W-:Y:S01]  /*a270*/  STG.E.64 desc[UR36][R8.64], R4 ;  /* 0x0000000408007986 */ /* 0x0011e2000c101b24 */
[----:B------:R-:W-:Y:S05]  /*a280*/  BRA `(.L_x_731) ;  /* 0x0000000800b87947 */ /* 0x000fea0003800000 */
.L_x_726:
        /* <DEDUP_REMOVED lines=13> */
.L_x_740:
[----:B-1----:R-:W-:Y:S01]  /*a360*/  IMAD.U32 R22, R22, 0x10000, RZ ;  /* 0x0001000016167824 */ /* 0x002fe200078e00ff */
[----:B------:R-:W-:-:S03]  /*a370*/  CS2R R6, SRZ ;  /* 0x0000000000067805 */ /* 0x000fc6000001ff00 */
[----:B------:R-:W-:-:S06]  /*a380*/  FMUL.FTZ R4, R22, 1 ;  /* 0x3f80000016047820 */ /* 0x000fcc0000410000 */
[----:B------:R-:W0:Y:S02]  /*a390*/  F2F.F64.F32 R4, R4 ;  /* 0x0000000400047310 */ /* 0x000e240000201800 */
[----:B0-----:R0:W-:Y:S01]  /*a3a0*/  STG.E.128 desc[UR36][R8.64], R4 ;  /* 0x0000000408007986 */ /* 0x0011e2000c101d24 */
[----:B------:R-:W-:Y:S05]  /*a3b0*/  BRA `(.L_x_731) ;  /* 0x00000008006c7947 */ /* 0x000fea0003800000 */
.L_x_739:
        /* <DEDUP_REMOVED lines=21> */
.L_x_744:
[----:B------:R-:W-:Y:S05]  /*a510*/  BSYNC B0 ;  /* 0x0000000000007941 */ /* 0x000fea0003800000 */
.L_x_743:
[----:B------:R-:W-:-:S05]  /*a520*/  LOP3.LUT R5, R0, R5, RZ, 0xfc, !PT ;  /* 0x0000000500057212 */ /* 0x000fca00078efcff */
[----:B------:R3:W-:Y:S01]  /*a530*/  STG.E.U8 desc[UR36][R8.64], R5 ;  /* 0x0000000508007986 */ /* 0x0007e2000c101124 */
[----:B------:R-:W-:Y:S05]  /*a540*/  BRA `(.L_x_731) ;  /* 0x0000000800087947 */ /* 0x000fea0003800000 */
.L_x_742:
        /* <DEDUP_REMOVED lines=13> */
.L_x_746:
[----:B------:R-:W-:Y:S01]  /*a620*/  IMAD.MOV.U32 R0, RZ, RZ, 0x7f ;  /* 0x0000007fff007424 */ /* 0x000fe200078e00ff */
[----:B------:R-:W-:-:S04]  /*a630*/  ISETP.GT.U32.AND P0, PT, R3, 0x7f800000, PT ;  /* 0x7f8000000300780c */ /* 0x000fc80003f04070 */
[----:B------:R-:W-:-:S09]  /*a640*/  SEL R0, R0, 0x7c, P0 ;  /* 0x0000007c00007807 */ /* 0x000fd20000000000 */
.L_x_747:
[----:B------:R-:W-:Y:S05]  /*a650*/  BSYNC B0 ;  /* 0x0000000000007941 */ /* 0x000fea0003800000 */
.L_x_745:
[----:B------:R-:W-:-:S04]  /*a660*/  LOP3.LUT R3, R5, 0x80000000, RZ, 0xc0, !PT ;  /* 0x8000000005037812 */ /* 0x000fc800078ec0ff */
[----:B------:R-:W-:-:S04]  /*a670*/  SHF.R.U32.HI R3, RZ, 0x18, R3 ;  /* 0x00000018ff037819 */ /* 0x000fc80000011603 */
[----:B------:R-:W-:-:S05]  /*a680*/  LOP3.LUT R3, R0, R3, RZ, 0xfc, !PT ;  /* 0x0000000300037212 */ /* 0x000fca00078efcff */
[----:B------:R0:W-:Y:S01]  /*a690*/  STG.E.U8 desc[UR36][R8.64], R3 ;  /* 0x0000000308007986 */ /* 0x0001e2000c101124 */
[----:B------:R-:W-:Y:S05]  /*a6a0*/  BRA `(.L_x_731) ;  /* 0x0000000400b07947 */ /* 0x000fea0003800000 */
.L_x_741:
[----:B-1----:R2:W-:Y:S01]  /*a6b0*/  STG.E.U16 desc[UR36][R8.64], R22 ;  /* 0x0000001608007986 */ /* 0x0025e2000c101524 */
[----:B------:R-:W-:Y:S05]  /*a6c0*/  BRA `(.L_x_731) ;  /* 0x0000000400a87947 */ /* 0x000fea0003800000 */
.L_x_738:
        /* <DEDUP_REMOVED lines=12> */
.L_x_750:
        /* <DEDUP_REMOVED lines=17> */
.L_x_753:
[----:B------:R-:W-:-:S04]  /*a8a0*/  LOP3.LUT R3, R5, 0x80000000, RZ, 0xc0, !PT ;  /* 0x8000000005037812 */ /* 0x000fc800078ec0ff */
[----:B------:R-:W-:-:S04]  /*a8b0*/  SHF.R.U32.HI R3, RZ, 0x18, R3 ;  /* 0x00000018ff037819 */ /* 0x000fc80000011603 */
[----:B------:R-:W-:-:S04]  /*a8c0*/  LOP3.LUT R0, R0, R3, RZ, 0xfc, !PT ;  /* 0x0000000300007212 */ /* 0x000fc800078efcff */
[----:B------:R-:W-:-:S07]  /*a8d0*/  PRMT R4, R0, 0x7610, R4 ;  /* 0x0000761000047816 */ /* 0x000fce0000000004 */
.L_x_752:
[----:B------:R-:W-:Y:S05]  /*a8e0*/  BSYNC B0 ;  /* 0x0000000000007941 */ /* 0x000fea0003800000 */
.L_x_751:
[----:B------:R0:W-:Y:S01]  /*a8f0*/  STG.E.U8 desc[UR36][R8.64], R4 ;  /* 0x0000000408007986 */ /* 0x0001e2000c101124 */
[----:B------:R-:W-:Y:S05]  /*a900*/  BRA `(.L_x_731) ;  /* 0x0000000400187947 */ /* 0x000fea0003800000 */
.L_x_749:
        /* <DEDUP_REMOVED lines=17> */
.L_x_756:
[----:B------:R-:W-:-:S04]  /*aa20*/  LOP3.LUT R3, R5, 0x80000000, RZ, 0xc0, !PT ;  /* 0x8000000005037812 */ /* 0x000fc800078ec0ff */
[----:B------:R-:W-:-:S04]  /*aa30*/  SHF.R.U32.HI R3, RZ, 0x18, R3 ;  /* 0x00000018ff037819 */ /* 0x000fc80000011603 */
[----:B------:R-:W-:-:S04]  /*aa40*/  LOP3.LUT R0, R0, R3, RZ, 0xfc, !PT ;  /* 0x0000000300007212 */ /* 0x000fc800078efcff */
[----:B------:R-:W-:-:S07]  /*aa50*/  PRMT R4, R0, 0x7610, R4 ;  /* 0x0000761000047816 */ /* 0x000fce0000000004 */
.L_x_755:
[----:B------:R-:W-:Y:S05]  /*aa60*/  BSYNC B0 ;  /* 0x0000000000007941 */ /* 0x000fea0003800000 */
.L_x_754:
[----:B------:R0:W-:Y:S01]  /*aa70*/  STG.E.U8 desc[UR36][R8.64], R4 ;  /* 0x0000000408007986 */ /* 0x0001e2000c101124 */
[----:B------:R-:W-:Y:S05]  /*aa80*/  BRA `(.L_x_731) ;  /* 0x0000000000b87947 */ /* 0x000fea0003800000 */
.L_x_748:
        /* <DEDUP_REMOVED lines=22> */
.L_x_730:
        /* <DEDUP_REMOVED lines=16> */
.L_x_759:
[----:B------:R-:W-:Y:S05]  /*acf0*/  BRA `(.L_x_731) ;  /* 0x00000000001c7947 */ /* 0x000fea0003800000 */
.L_x_758:
[----:B-1----:R-:W-:-:S06]  /*ad00*/  IMAD.U32 R4, R22, 0x10000, RZ ;  /* 0x0001000016047824 */ /* 0x002fcc00078e00ff */
[----:B------:R-:W0:Y:S02]  /*ad10*/  F2I.U64.TRUNC R4, R4 ;  /* 0x0000000400047311 */ /* 0x000e24000020d800 */
[----:B0-----:R0:W-:Y:S01]  /*ad20*/  STG.E.64 desc[UR36][R8.64], R4 ;  /* 0x0000000408007986 */ /* 0x0011e2000c101b24 */
[----:B------:R-:W-:Y:S05]  /*ad30*/  BRA `(.L_x_731) ;  /* 0x00000000000c7947 */ /* 0x000fea0003800000 */
.L_x_757:
[----:B-1----:R-:W-:-:S04]  /*ad40*/  IMAD.U32 R22, R22, 0x10000, RZ ;  /* 0x0001000016167824 */ /* 0x002fc800078e00ff */
[----:B------:R-:W0:Y:S02]  /*ad50*/  F2I.FTZ.U32.TRUNC.NTZ R3, R22 ;  /* 0x0000001600037305 */ /* 0x000e24000021f000 */
[----:B0-----:R0:W-:Y:S02]  /*ad60*/  STG.E desc[UR36][R8.64], R3 ;  /* 0x0000000308007986 */ /* 0x0011e4000c101924 */
.L_x_731:
[----:B------:R-:W-:-:S05]  /*ad70*/  VIADD R25, R25, 0x80 ;  /* 0x0000008019197836 */ /* 0x000fca0000000000 */
[----:B------:R-:W-:-:S13]  /*ad80*/  ISETP.GE.AND P0, PT, R25, R16, PT ;  /* 0x000000101900720c */ /* 0x000fda0003f06270 */
[----:B------:R-:W-:Y:S05]  /*ad90*/  @P0 BRA `(.L_x_725) ;  /* 0x0000000c00f00947 */ /* 0x000fea0003800000 */
[----:B0123--:R-:W0:Y:S01]  /*ada0*/  LDC.64 R8, c[0x0][0x218] ;  /* 0x00008600ff087b82 */ /* 0x00fe220000000a00 */
[----:B------:R-:W-:Y:S01]  /*adb0*/  IMAD R0, R2, 0x200, R25 ;  /* 0x0000020002007824 */ /* 0x000fe200078e0219 */
[----:B------:R-:W-:Y:S01]  /*adc0*/  PRMT R4, R17, 0x9910, RZ ;  /* 0x0000991011047816 */ /* 0x000fe200000000ff */
        /* <DEDUP_REMOVED lines=15> */
[----:B----4-:R-:W-:-:S04]  /*aec0*/  IMAD.U32 R18, R18, 0x10000, RZ ;  /* 0x0001000012127824 */ /* 0x010fc800078e00ff */
[----:B------:R-:W0:Y:S02]  /*aed0*/  F2I.FTZ.TRUNC.NTZ R3, R18 ;  /* 0x0000001200037305 */ /* 0x000e24000021f100 */
[----:B0-----:R0:W-:Y:S01]  /*aee0*/  STG.E.U8 desc[UR36][R8.64], R3 ;  /* 0x0000000308007986 */ /* 0x0011e2000c101124 */
[----:B------:R-:W-:Y:S05]  /*aef0*/  BRA `(.L_x_765) ;  /* 0x0000000c00947947 */ /* 0x000fea0003800000 */
.L_x_763:
[----:B----4-:R-:W-:-:S06]  /*af00*/  IMAD.U32 R5, R18, 0x10000, RZ ;  /* 0x0001000012057824 */ /* 0x010fcc00078e00ff */
[----:B------:R-:W0:Y:S02]  /*af10*/  F2I.S64.TRUNC R4, R5 ;  /* 0x0000000500047311 */ /* 0x000e24000020d900 */
[----:B0-----:R0:W-:Y:S01]  /*af20*/  STG.E.U8 desc[UR36][R8.64], R4 ;  /* 0x0000000408007986 */ /* 0x0011e2000c101124 */
[----:B------:R-:W-:Y:S05]  /*af30*/  BRA `(.L_x_765) ;  /* 0x0000000c00847947 */ /* 0x000fea0003800000 */
.L_x_762:
[----:B------:R-:W-:-:S13]  /*af40*/  ISETP.NE.AND P0, PT, R0, 0x2, PT ;  /* 0x000000020000780c */ /* 0x000fda0003f05270 */
[----:B------:R-:W-:Y:S05]  /*af50*/  @!P0 BRA `(.L_x_766) ;  /* 0x0000000000308947 */ /* 0x000fea0003800000 */
[----:B------:R-:W-:-:S13]  /*af60*/  ISETP.NE.AND P0, PT, R0, 0x3, PT ;  /* 0x000000030000780c */ /* 0x000fda0003f05270 */
[----:B------:R-:W-:Y:S05]  /*af70*/  @!P0 BRA `(.L_x_767) ;  /* 0x0000000000188947 */ /* 0x000fea0003800000 */
[----:B------:R-:W-:-:S13]  /*af80*/  ISETP.NE.AND P0, PT, R0, 0x4, PT ;  /* 0x000000040000780c */ /* 0x000fda0003f05270 */
[----:B------:R-:W-:Y:S05]  /*af90*/  @P0 BRA `(.L_x_764) ;  /* 0x0000000c000c0947 */ /* 0x000fea0003800000 */
[----:B----4-:R-:W-:-:S06]  /*afa0*/  IMAD.U32 R4, R18, 0x10000, RZ ;  /* 0x0001000012047824 */ /* 0x010fcc00078e00ff */
[----:B------:R-:W0:Y:S02]  /*afb0*/  F2I.S64.TRUNC R4, R4 ;  /* 0x0000000400047311 */ /* 0x000e24000020d900 */
[----:B0-----:R0:W-:Y:S01]  /*afc0*/  STG.E.64 desc[UR36][R8.64], R4 ;  /* 0x0000000408007986 */ /* 0x0011e2000c101b24 */
[----:B------:R-:W-:Y:S05]  /*afd0*/  BRA `(.L_x_765) ;  /* 0x0000000c005c7947 */ /* 0x000fea0003800000 */
.L_x_767:
[----:B----4-:R-:W-:-:S04]  /*afe0*/  IMAD.U32 R18, R18, 0x10000, RZ ;  /* 0x0001000012127824 */ /* 0x010fc800078e00ff */
[----:B------:R-:W0:Y:S02]  /*aff0*/  F2I.FTZ.TRUNC.NTZ R3, R18 ;  /* 0x0000001200037305 */ /* 0x000e24000021f100 */
[----:B0-----:R0:W-:Y:S01]  /*b000*/  STG.E desc[UR36][R8.64], R3 ;  /* 0x0000000308007986 */ /* 0x0011e2000c101924 */
[----:B------:R-:W-:Y:S05]  /*b010*/  BRA `(.L_x_765) ;  /* 0x0000000c004c7947 */ /* 0x000fea0003800000 */
.L_x_766:
[----:B----4-:R-:W-:-:S04]  /*b020*/  IMAD.U32 R18, R18, 0x10000, RZ ;  /* 0x0001000012127824 */ /* 0x010fc800078e00ff */
[----:B------:R-:W0:Y:S02]  /*b030*/  F2I.FTZ.TRUNC.NTZ R3, R18 ;  /* 0x0000001200037305 */ /* 0x000e24000021f100 */
[----:B0-----:R0:W-:Y:S01]  /*b040*/  STG.E.U16 desc[UR36][R8.64], R3 ;  /* 0x0000000308007986 */ /* 0x0011e2000c101524 */
[----:B------:R-:W-:Y:S05]  /*b050*/  BRA `(.L_x_765) ;  /* 0x0000000c003c7947 */ /* 0x000fea0003800000 */
.L_x_761:
[----:B------:R-:W-:-:S13]  /*b060*/  ISETP.GT.AND P0, PT, R0, 0x6, PT ;  /* 0x000000060000780c */ /* 0x000fda0003f04270 */
[----:B------:R-:W-:Y:S05]  /*b070*/  @P0 BRA `(.L_x_768) ;  /* 0x00000000002c0947 */ /* 0x000fea0003800000 */
[----:B------:R-:W-:-:S13]  /*b080*/  ISETP.NE.AND P0, PT, R0, 0x5, PT ;  /* 0x000000050000780c */ /* 0x000fda0003f05270 */
[----:B------:R-:W-:Y:S05]  /*b090*/  @!P0 BRA `(.L_x_769) ;  /* 0x0000000000148947 */ /* 0x000fea0003800000 */
[----:B------:R-:W-:-:S13]  /*b0a0*/  ISETP.NE.AND P0, PT, R0, 0x6, PT ;  /* 0x000000060000780c */ /* 0x000fda0003f05270 */
[----:B------:R-:W-:Y:S05]  /*b0b0*/  @P0 BRA `(.L_x_764) ;  /* 0x0000000800c40947 */ /* 0x000fea0003800000 */
[----:B----4-:R-:W-:-:S05]  /*b0c0*/  IMAD.U32 R3, R18, 0x10000, RZ ;  /* 0x0001000012037824 */ /* 0x010fca00078e00ff */
[----:B------:R1:W-:Y:S01]  /*b0d0*/  STG.E desc[UR36][R8.64], R3 ;  /* 0x0000000308007986 */ /* 0x0003e2000c101924 */
[----:B------:R-:W-:Y:S05]  /*b0e0*/  BRA `(.L_x_765) ;  /* 0x0000000c00187947 */ /* 0x000fea0003800000 */
.L_x_769:
[----:B----4-:R-:W-:-:S05]  /*b0f0*/  IMAD.U32 R0, R18, 0x10000, RZ ;  /* 0x0001000012007824 */ /* 0x010fca00078e00ff */
[----:B------:R-:W-:-:S05]  /*b100*/  F2FP.F16.F32.PACK_AB R0, RZ, R0 ;  /* 0x00000000ff00723e */ /* 0x000fca00000000ff */
[----:B------:R0:W-:Y:S01]  /*b110*/  STG.E.U16 desc[UR36][R8.64], R0 ;  /* 0x0000000008007986 */ /* 0x0001e2000c101524 */
[----:B------:R-:W-:Y:S05]  /*b120*/  BRA `(.L_x_765) ;  /* 0x0000000c00087947 */ /* 0x000fea0003800000 */
.L_x_768:
[----:B------:R-:W-:-:S13]  /*b130*/  ISETP.NE.AND P0, PT, R0, 0x7, PT ;  /* 0x000000070000780c */ /* 0x000fda0003f05270 */
[----:B------:R-:W-:Y:S05]  /*b140*/  @!P0 BRA `(.L_x_770) ;  /* 0x0000000000348947 */ /* 0x000fea0003800000 */
[----:B------:R-:W-:-:S13]  /*b150*/  ISETP.NE.AND P0, PT, R0, 0x8, PT ;  /* 0x000000080000780c */ /* 0x000fda0003f05270 */
[----:B------:R-:W-:Y:S05]  /*b160*/  @!P0 BRA `(.L_x_771) ;  /* 0x0000000000188947 */ /* 0x000fea0003800000 */
[----:B------:R-:W-:-:S13]  /*b170*/  ISETP.NE.AND P0, PT, R0, 0x9, PT ;  /* 0x000000090000780c */ /* 0x000fda0003f05270 */
[----:B------:R-:W-:Y:S05]  /*b180*/  @P0 BRA `(.L_x_764) ;  /* 0x0000000800900947 */ /* 0x000fea0003800000 */
[----:B----4-:R-:W-:Y:S02]  /*b190*/  IMAD.U32 R4, R18, 0x10000, RZ ;  /* 0x0001000012047824 */ /* 0x010fe400078e00ff */
[----:B------:R-:W-:-:S05]  /*b1a0*/  IMAD.MOV.U32 R5, RZ, RZ, RZ ;  /* 0x000000ffff057224 */ /* 0x000fca00078e00ff */
[----:B------:R3:W-:Y:S01]  /*b1b0*/  STG.E.64 desc[UR36][R8.64], R4 ;  /* 0x0000000408007986 */ /* 0x0007e2000c101b24 */
[----:B------:R-:W-:Y:S05]  /*b1c0*/  BRA `(.L_x_765) ;  /* 0x0000000800e07947 */ /* 0x000fea0003800000 */
.L_x_771:
[----:B----4-:R-:W-:-:S05]  /*b1d0*/  IMAD.U32 R18, R18, 0x10000, RZ ;  /* 0x0001000012127824 */ /* 0x010fca00078e00ff */
[----:B------:R-:W-:-:S04]  /*b1e0*/  F2FP.F16.F32.PACK_AB R3, RZ, R18 ;  /* 0x00000012ff03723e */ /* 0x000fc800000000ff */
[----:B------:R-:W-:-:S05]  /*b1f0*/  PRMT R3, R3, 0x5410, RZ ;  /* 0x0000541003037816 */ /* 0x000fca00000000ff */
[----:B------:R2:W-:Y:S01]  /*b200*/  STG.E desc[UR36][R8.64], R3 ;  /* 0x0000000308007986 */ /* 0x0005e2000c101924 */
[----:B------:R-:W-:Y:S05]  /*b210*/  BRA `(.L_x_765) ;  /* 0x0000000800cc7947 */ /* 0x000fea0003800000 */
.L_x_770:
[----:B----4-:R-:W-:-:S04]  /*b220*/  IMAD.U32 R4, R18, 0x10000, RZ ;  /* 0x0001000012047824 */ /* 0x010fc800078e00ff */
[----:B------:R-:W-:-:S06]  /*b230*/  FMUL.FTZ R4, R4, 1 ;  /* 0x3f80000004047820 */ /* 0x000fcc0000410000 */
[----:B------:R-:W0:Y:S02]  /*b240*/  F2F.F64.F32 R4, R4 ;  /* 0x0000000400047310 */ /* 0x000e240000201800 */
[----:B0-----:R4:W-:Y:S01]  /*b250*/  STG.E.64 desc[UR36][R8.64], R4 ;  /* 0x0000000408007986 */ /* 0x0019e2000c101b24 */
[----:B------:R-:W-:Y:S05]  /*b260*/  BRA `(.L_x_765) ;  /* 0x0000000800b87947 */ /* 0x000fea0003800000 */
.L_x_760:
        /* <DEDUP_REMOVED lines=8> */
[----:B----4-:R-:W-:-:S05]  /*b2f0*/  IMAD.U32 R18, R18, 0x10000, RZ ;  /* 0x0001000012127824 */ /* 0x010fca00078e00ff */
[----:B------:R-:W-:-:S04]  /*b300*/  FSETP.NEU.FTZ.AND P0, PT, R18, RZ, PT ;  /* 0x000000ff1200720b */ /* 0x000fc80003f1d000 */
[----:B------:R-:W-:-:S05]  /*b310*/  SEL R3, RZ, 0x1, !P0 ;  /* 0x00000001ff037807 */ /* 0x000fca0004000000 */
[----:B------:R0:W-:Y:S01]  /*b320*/  STG.E.U8 desc[UR36][R8.64], R3 ;  /* 0x0000000308007986 */ /* 0x0001e2000c101124 */
[----:B------:R-:W-:Y:S05]  /*b330*/  BRA `(.L_x_765) ;  /* 0x0000000800847947 */ /* 0x000fea0003800000 */
.L_x_774:
[----:B----4-:R-:W-:Y:S01]  /*b340*/  IMAD.U32 R18, R18, 0x10000, RZ ;  /* 0x0001000012127824 */ /* 0x010fe200078e00ff */
[----:B------:R-:W-:-:S03]  /*b350*/  CS2R R6, SRZ ;  /* 0x0000000000067805 */ /* 0x000fc6000001ff00 */
[----:B------:R-:W-:-:S06]  /*b360*/  FMUL.FTZ R4, R18, 1 ;  /* 0x3f80000012047820 */ /* 0x000fcc0000410000 */
[----:B------:R-:W0:Y:S02]  /*b370*/  F2F.F64.F32 R4, R4 ;  /* 0x0000000400047310 */ /* 0x000e240000201800 */
[----:B0-----:R0:W-:Y:S01]  /*b380*/  STG.E.128 desc[UR36][R8.64], R4 ;  /* 0x0000000408007986 */ /* 0x0011e2000c101d24 */
[----:B------:R-:W-:Y:S05]  /*b390*/  BRA `(.L_x_765) ;  /* 0x00000008006c7947 */ /* 0x000fea0003800000 */
.L_x_773:
[----:B------:R-:W-:-:S13]  /*b3a0*/  ISETP.NE.AND P0, PT, R0, 0xf, PT ;  /* 0x0000000f0000780c */ /* 0x000fda0003f05270 */
[----:B------:R-:W-:Y:S05]  /*b3b0*/  @!P0 BRA `(.L_x_775) ;  /* 0x0000000000b48947 */ /* 0x000fea0003800000 */
[----:B------:R-:W-:-:S13]  /*b3c0*/  ISETP.NE.AND P0, PT, R0, 0x17, PT ;  /* 0x000000170000780c */ /* 0x000fda0003f05270 */
[----:B------:R-:W-:Y:S05]  /*b3d0*/  @!P0 BRA `(.L_x_776) ;  /* 0x0000000000548947 */ /* 0x000fea0003800000 */
[----:B------:R-:W-:-:S13]  /*b3e0*/  ISETP.NE.AND P0, PT, R0, 0x18, PT ;  /* 0x000000180000780c */ /* 0x000fda0003f05270 */
[----:B------:R-:W-:Y:S05]  /*b3f0*/  @P0 BRA `(.L_x_764) ;  /* 0x0000000400f40947 */ /* 0x000fea0003800000 */
[----:B----4-:R-:W-:Y:S01]  /*b400*/  IMAD.U32 R7, R18, 0x10000, RZ ;  /* 0x0001000012077824 */ /* 0x010fe200078e00ff */
        /* <DEDUP_REMOVED lines=14> */
.L_x_778:
[----:B------:R-:W-:Y:S05]  /*b4f0*/  BSYNC B0 ;  /* 0x0000000000007941 */ /* 0x000fea0003800000 */
.L_x_777:
[----:B------:R-:W-:-:S05]  /*b500*/  LOP3.LUT R5, R0, R5, RZ, 0xfc, !PT ;  /* 0x0000000500057212 */ /* 0x000fca00078efcff */
[----:B------:R0:W-:Y:S01]  /*b510*/  STG.E.U8 desc[UR36][R8.64], R5 ;  /* 0x0000000508007986 */ /* 0x0001e2000c101124 */
[----:B------:R-:W-:Y:S05]  /*b520*/  BRA `(.L_x_765) ;  /* 0x0000000800087947 */ /* 0x000fea0003800000 */
.L_x_776:
[----:B----4-:R-:W-:Y:S01]  /*b530*/  IMAD.U32 R5, R18, 0x10000, RZ ;  /* 0x0001000012057824 */ /* 0x010fe200078e00ff */
        /* <DEDUP_REMOVED lines=12> */
.L_x_780:
[----:B------:R-:W-:Y:S01]  /*b600*/  IMAD.MOV.U32 R0, RZ, RZ, 0x7f ;  /* 0x0000007fff007424 */ /* 0x000fe200078e00ff */
[----:B------:R-:W-:-:S04]  /*b610*/  ISETP.GT.U32.AND P0, PT, R3, 0x7f800000, PT ;  /* 0x7f8000000300780c */ /* 0x000fc80003f04070 */
[----:B------:R-:W-:-:S09]  /*b620*/  SEL R0, R0, 0x7c, P0 ;  /* 0x0000007c00007807 */ /* 0x000fd20000000000 */
.L_x_781:
[----:B------:R-:W-:Y:S05]  /*b630*/  BSYNC B0 ;  /* 0x0000000000007941 */ /* 0x000fea0003800000 */
.L_x_779:
[----:B------:R-:W-:-:S04]  /*b640*/  LOP3.LUT R3, R5, 0x80000000, RZ, 0xc0, !PT ;  /* 0x8000000005037812 */ /* 0x000fc800078ec0ff */
[----:B------:R-:W-:-:S04]  /*b650*/  SHF.R.U32.HI R3, RZ, 0x18, R3 ;  /* 0x00000018ff037819 */ /* 0x000fc80000011603 */
[----:B------:R-:W-:-:S05]  /*b660*/  LOP3.LUT R3, R0, R3, RZ, 0xfc, !PT ;  /* 0x0000000300037212 */ /* 0x000fca00078efcff */
[----:B------:R0:W-:Y:S01]  /*b670*/  STG.E.U8 desc[UR36][R8.64], R3 ;  /* 0x0000000308007986 */ /* 0x0001e2000c101124 */
[----:B------:R-:W-:Y:S05]  /*b680*/  BRA `(.L_x_765) ;  /* 0x0000000400b07947 */ /* 0x000fea0003800000 */
.L_x_775:
[----:B----4-:R0:W-:Y:S01]  /*b690*/  STG.E.U16 desc[UR36][R8.64], R18 ;  /* 0x0000001208007986 */ /* 0x0101e2000c101524 */
[----:B------:R-:W-:Y:S05]  /*b6a0*/  BRA `(.L_x_765) ;  /* 0x0000000400a87947 */ /* 0x000fea0003800000 */
.L_x_772:
        /* <DEDUP_REMOVED lines=8> */
[----:B----4-:R-:W-:-:S06]  /*b730*/  IMAD.U32 R3, R18, 0x10000, RZ ;  /* 0x0001000012037824 */ /* 0x010fcc00078e00ff */
[----:B------:R-:W0:Y:S02]  /*b740*/  F2I.FTZ.U32.TRUNC.NTZ R3, R3 ;  /* 0x0000000300037305 */ /* 0x000e24000021f000 */
[----:B0-----:R0:W-:Y:S01]  /*b750*/  STG.E.U16 desc[UR36][R8.64], R3 ;  /* 0x0000000308007986 */ /* 0x0011e2000c101524 */
[----:B------:R-:W-:Y:S05]  /*b760*/  BRA `(.L_x_765) ;  /* 0x0000000400787947 */ /* 0x000fea0003800000 */
.L_x_784:
[----:B----4-:R-:W-:Y:S01]  /*b770*/  IMAD.U32 R5, R18, 0x10000, RZ ;  /* 0x0001000012057824 */ /* 0x010fe200078e00ff */
        /* <DEDUP_REMOVED lines=16> */
.L_x_787:
[----:B------:R-:W-:-:S04]  /*b880*/  LOP3.LUT R3, R5, 0x80000000, RZ, 0xc0, !PT ;  /* 0x8000000005037812 */ /* 0x000fc800078ec0ff */
[----:B------:R-:W-:-:S04]  /*b890*/  SHF.R.U32.HI R3, RZ, 0x18, R3 ;  /* 0x00000018ff037819 */ /* 0x000fc80000011603 */
[----:B------:R-:W-:-:S04]  /*b8a0*/  LOP3.LUT R0, R0, R3, RZ, 0xfc, !PT ;  /* 0x0000000300007212 */ /* 0x000fc800078efcff */
[----:B------:R-:W-:-:S07]  /*b8b0*/  PRMT R4, R0, 0x7610, R4 ;  /* 0x0000761000047816 */ /* 0x000fce0000000004 */
.L_x_786:
[----:B------:R-:W-:Y:S05]  /*b8c0*/  BSYNC B0 ;  /* 0x0000000000007941 */ /* 0x000fea0003800000 */
.L_x_785:
[----:B------:R0:W-:Y:S01]  /*b8d0*/  STG.E.U8 desc[UR36][R8.64], R4 ;  /* 0x0000000408007986 */ /* 0x0001e2000c101124 */
[----:B------:R-:W-:Y:S05]  /*b8e0*/  BRA `(.L_x_765) ;  /* 0x0000000400187947 */ /* 0x000fea0003800000 */
.L_x_783:
        /* <DEDUP_REMOVED lines=17> */
.L_x_790:
[----:B------:R-:W-:-:S04]  /*ba00*/  LOP3.LUT R3, R5, 0x80000000, RZ, 0xc0, !PT ;  /* 0x8000000005037812 */ /* 0x000fc800078ec0ff */
[----:B------:R-:W-:-:S04]  /*ba10*/  SHF.R.U32.HI R3, RZ, 0x18, R3 ;  /* 0x00000018ff037819 */ /* 0x000fc80000011603 */
[----:B------:R-:W-:-:S04]  /*ba20*/  LOP3.LUT R0, R0, R3, RZ, 0xfc, !PT ;  /* 0x0000000300007212 */ /* 0x000fc800078efcff */
[----:B------:R-:W-:-:S07]  /*ba30*/  PRMT R4, R0, 0x7610, R4 ;  /* 0x0000761000047816 */ /* 0x000fce0000000004 */
.L_x_789:
[----:B------:R-:W-:Y:S05]  /*ba40*/  BSYNC B0 ;  /* 0x0000000000007941 */ /* 0x000fea0003800000 */
.L_x_788:
[----:B------:R0:W-:Y:S01]  /*ba50*/  STG.E.U8 desc[UR36][R8.64], R4 ;  /* 0x0000000408007986 */ /* 0x0001e2000c101124 */
[----:B------:R-:W-:Y:S05]  /*ba60*/  BRA `(.L_x_765) ;  /* 0x0000000000b87947 */ /* 0x000fea0003800000 */
.L_x_782:
[----:B------:R-:W-:-:S13]  /*ba70*/  ISETP.NE.AND P0, PT, R0, 0x1c, PT ;  /* 0x0000001c0000780c */ /* 0x000fda0003f05270 */
[----:B------:R-:W-:Y:S05]  /*ba80*/  @!P0 BRA `(.L_x_791) ;  /* 0x0000000000a48947 */ /* 0x000fea0003800000 */
[----:B------:R-:W-:-:S13]  /*ba90*/  ISETP.NE.AND P0, PT, R0, 0x1d, PT ;  /* 0x0000001d0000780c */ /* 0x000fda0003f05270 */
[----:B------:R-:W-:Y:S05]  /*baa0*/  @!P0 BRA `(.L_x_792) ;  /* 0x00000000008c8947 */ /* 0x000fea0003800000 */
[----:B------:R-:W-:-:S13]  /*bab0*/  ISETP.NE.AND P0, PT, R0, 0x2c, PT ;  /* 0x0000002c0000780c */ /* 0x000fda0003f05270 */
[----:B------:R-:W-:Y:S05]  /*bac0*/  @P0 BRA `(.L_x_764) ;  /* 0x0000000000400947 */ /* 0x000fea0003800000 */
[----:B----4-:R-:W-:-:S05]  /*bad0*/  IMAD.U32 R18, R18, 0x10000, RZ ;  /* 0x0001000012127824 */ /* 0x010fca00078e00ff */
        /* <DEDUP_REMOVED lines=15> */
.L_x_764:
        /* <DEDUP_REMOVED lines=15> */
[----:B0---4-:R-:W-:Y:S05]  /*bcc0*/  CALL.ABS.NOINC R14 ;  /* 0x000000000e007343 */ /* 0x011fea0003c00000 */
.L_x_793:
[----:B------:R-:W-:Y:S05]  /*bcd0*/  BRA `(.L_x_765) ;  /* 0x00000000001c7947 */ /* 0x000fea0003800000 */
.L_x_792:
[----:B----4-:R-:W-:-:S06]  /*bce0*/  IMAD.U32 R4, R18, 0x10000, RZ ;  /* 0x0001000012047824 */ /* 0x010fcc00078e00ff */
[----:B------:R-:W0:Y:S02]  /*bcf0*/  F2I.U64.TRUNC R4, R4 ;  /* 0x0000000400047311 */ /* 0x000e24000020d800 */
[----:B0-----:R0:W-:Y:S01]  /*bd00*/  STG.E.64 desc[UR36][R8.64], R4 ;  /* 0x0000000408007986 */ /* 0x0011e2000c101b24 */
[----:B------:R-:W-:Y:S05]  /*bd10*/  BRA `(.L_x_765) ;  /* 0x00000000000c7947 */ /* 0x000fea0003800000 */
.L_x_791:
[----:B----4-:R-:W-:-:S04]  /*bd20*/  IMAD.U32 R18, R18, 0x10000, RZ ;  /* 0x0001000012127824 */ /* 0x010fc800078e00ff */
[----:B------:R-:W0:Y:S02]  /*bd30*/  F2I.FTZ.U32.TRUNC.NTZ R3, R18 ;  /* 0x0000001200037305 */ /* 0x000e24000021f000 */
[----:B0-----:R0:W-:Y:S02]  /*bd40*/  STG.E desc[UR36][R8.64], R3 ;  /* 0x0000000308007986 */ /* 0x0011e4000c101924 */
.L_x_765:
[----:B------:R-:W-:-:S07]  /*bd50*/  VIADD R25, R25, 0x80 ;  /* 0x0000008019197836 */ /* 0x000fce0000000000 */
.L_x_725:
[----:B------:R-:W-:Y:S05]  /*bd60*/  BSYNC B6 ;  /* 0x0000000000067941 */ /* 0x000fea0003800000 */
.L_x_724:
[----:B------:R-:W-:-:S13]  /*bd70*/  ISETP.GE.AND P0, PT, R25, R16, PT ;  /* 0x000000101900720c */ /* 0x000fda0003f06270 */
[----:B------:R-:W-:Y:S05]  /*bd80*/  @P0 EXIT ;  /* 0x000000000000094d */ /* 0x000fea0003800000 */
[----:B0-234-:R-:W0:Y:S01]  /*bd90*/  LDC.64 R4, c[0x0][0x218] ;  /* 0x00008600ff047b82 */ /* 0x01de220000000a00 */
[----:B-----5:R-:W-:Y:S01]  /*bda0*/  PRMT R0, R17, 0x9910, RZ ;  /* 0x0000991011007816 */ /* 0x020fe200000000ff */
[----:B------:R-:W-:Y:S01]  /*bdb0*/  IMAD R2, R2, 0x200, R25 ;  /* 0x0000020002027824 */ /* 0x000fe200078e0219 */
[----:B------:R-:W-:Y:S02]  /*bdc0*/  ULDC UR4, c[0x0][0x244] ;  /* 0x0000910000047ab9 */ /* 0x000fe40000000800 */
[----:B------:R-:W-:Y:S01]  /*bdd0*/  ISETP.GT.AND P1, PT, R0, 0x9, PT ;  /* 0x000000090000780c */ /* 0x000fe20003f24270 */
[----:B-1----:R-:W-:-:S05]  /*bde0*/  IMAD R3, R2, UR4, RZ ;  /* 0x0000000402037c24 */ /* 0x002fca000f8e02ff */
        /* <DEDUP_REMOVED lines=11> */
[----:B------:R-:W-:-:S06]  /*bea0*/  IMAD.U32 R19, R19, 0x10000, RZ ;  /* 0x0001000013137824 */ /* 0x000fcc00078e00ff */
[----:B------:R-:W0:Y:S02]  /*beb0*/  F2I.FTZ.TRUNC.NTZ R19, R19 ;  /* 0x0000001300137305 */ /* 0x000e24000021f100 */
[----:B0-----:R-:W-:Y:S01]  /*bec0*/  STG.E.U8 desc[UR36][R2.64], R19 ;  /* 0x0000001302007986 */ /* 0x001fe2000c101124 */
[----:B------:R-:W-:Y:S05]  /*bed0*/  EXIT ;  /* 0x000000000000794d */ /* 0x000fea0003800000 */
.L_x_797:
[----:B------:R-:W-:-:S06]  /*bee0*/  IMAD.U32 R5, R19, 0x10000, RZ ;  /* 0x0001000013057824 */ /* 0x000fcc00078e00ff */
[----:B------:R-:W0:Y:S02]  /*bef0*/  F2I.S64.TRUNC R4, R5 ;  /* 0x0000000500047311 */ /* 0x000e24000020d900 */
[----:B0-----:R-:W-:Y:S01]  /*bf00*/  STG.E.U8 desc[UR36][R2.64], R4 ;  /* 0x0000000402007986 */ /* 0x001fe2000c101124 */
[----:B------:R-:W-:Y:S05]  /*bf10*/  EXIT ;  /* 0x000000000000794d */ /* 0x000fea0003800000 */
.L_x_796:
[----:B------:R-:W-:-:S13]  /*bf20*/  ISETP.NE.AND P0, PT, R0, 0x2, PT ;  /* 0x000000020000780c */ /* 0x000fda0003f05270 */
[----:B------:R-:W-:Y:S05]  /*bf30*/  @!P0 BRA `(.L_x_799) ;  /* 0x0000000000308947 */ /* 0x000fea0003800000 */
[----:B------:R-:W-:-:S13]  /*bf40*/  ISETP.NE.AND P0, PT, R0, 0x3, PT ;  /* 0x000000030000780c */ /* 0x000fda0003f05270 */
[----:B------:R-:W-:Y:S05]  /*bf50*/  @!P0 BRA `(.L_x_800) ;  /* 0x0000000000188947 */ /* 0x000fea0003800000 */
[----:B------:R-:W-:-:S13]  /*bf60*/  ISETP.NE.AND P0, PT, R0, 0x4, PT ;  /* 0x000000040000780c */ /* 0x000fda0003f05270 */
[----:B------:R-:W-:Y:S05]  /*bf70*/  @P0 BRA `(.L_x_798) ;  /* 0x0000000c000c0947 */ /* 0x000fea0003800000 */
[----:B------:R-:W-:-:S06]  /*bf80*/  IMAD.U32 R4, R19, 0x10000, RZ ;  /* 0x0001000013047824 */ /* 0x000fcc00078e00ff */
[----:B------:R-:W0:Y:S02]  /*bf90*/  F2I.S64.TRUNC R4, R4 ;  /* 0x0000000400047311 */ /* 0x000e24000020d900 */
[----:B0-----:R-:W-:Y:S01]  /*bfa0*/  STG.E.64 desc[UR36][R2.64], R4 ;  /* 0x0000000402007986 */ /* 0x001fe2000c101b24 */
[----:B------:R-:W-:Y:S05]  /*bfb0*/  EXIT ;  /* 0x000000000000794d */ /* 0x000fea0003800000 */
.L_x_800:
[----:B------:R-:W-:-:S06]  /*bfc0*/  IMAD.U32 R19, R19, 0x10000, RZ ;  /* 0x0001000013137824 */ /* 0x000fcc00078e00ff */
[----:B------:R-:W0:Y:S02]  /*bfd0*/  F2I.FTZ.TRUNC.NTZ R19, R19 ;  /* 0x0000001300137305 */ /* 0x000e24000021f100 */
[----:B0-----:R-:W-:Y:S01]  /*bfe0*/  STG.E desc[UR36][R2.64], R19 ;  /* 0x0000001302007986 */ /* 0x001fe2000c101924 */
[----:B------:R-:W-:Y:S05]  /*bff0*/  EXIT ;  /* 0x000000000000794d */ /* 0x000fea0003800000 */
.L_x_799:
[----:B------:R-:W-:-:S06]  /*c000*/  IMAD.U32 R19, R19, 0x10000, RZ ;  /* 0x0001000013137824 */ /* 0x000fcc00078e00ff */
[----:B------:R-:W0:Y:S02]  /*c010*/  F2I.FTZ.TRUNC.NTZ R19, R19 ;  /* 0x0000001300137305 */ /* 0x000e24000021f100 */
[----:B0-----:R-:W-:Y:S01]  /*c020*/  STG.E.U16 desc[UR36][R2.64], R19 ;  /* 0x0000001302007986 */ /* 0x001fe2000c101524 */
[----:B------:R-:W-:Y:S05]  /*c030*/  EXIT ;  /* 0x000000000000794d */ /* 0x000fea0003800000 */
.L_x_795:
[----:B------:R-:W-:-:S13]  /*c040*/  ISETP.GT.AND P0, PT, R0, 0x6, PT ;  /* 0x000000060000780c */ /* 0x000fda0003f04270 */
[----:B------:R-:W-:Y:S05]  /*c050*/  @P0 BRA `(.L_x_801) ;  /* 0x00000000002c0947 */ /* 0x000fea0003800000 */
[----:B------:R-:W-:-:S13]  /*c060*/  ISETP.NE.AND P0, PT, R0, 0x5, PT ;  /* 0x000000050000780c */ /* 0x000fda0003f05270 */
[----:B------:R-:W-:Y:S05]  /*c070*/  @!P0 BRA `(.L_x_802) ;  /* 0x0000000000148947 */ /* 0x000fea0003800000 */
[----:B------:R-:W-:-:S13]  /*c080*/  ISETP.NE.AND P0, PT, R0, 0x6, PT ;  /* 0x000000060000780c */ /* 0x000fda0003f05270 */
[----:B------:R-:W-:Y:S05]  /*c090*/  @P0 BRA `(.L_x_798) ;  /* 0x0000000800c40947 */ /* 0x000fea0003800000 */
[----:B------:R-:W-:-:S05]  /*c0a0*/  IMAD.U32 R19, R19, 0x10000, RZ ;  /* 0x0001000013137824 */ /* 0x000fca00078e00ff */
[----:B------:R-:W-:Y:S01]  /*c0b0*/  STG.E desc[UR36][R2.64], R19 ;  /* 0x0000001302007986 */ /* 0x000fe2000c101924 */
[----:B------:R-:W-:Y:S05]  /*c0c0*/  EXIT ;  /* 0x000000000000794d */ /* 0x000fea0003800000 */
.L_x_802:
[----:B------:R-:W-:-:S05]  /*c0d0*/  IMAD.U32 R0, R19, 0x10000, RZ ;  /* 0x0001000013007824 */ /* 0x000fca00078e00ff */
[----:B------:R-:W-:-:S05]  /*c0e0*/  F2FP.F16.F32.PACK_AB R0, RZ, R0 ;  /* 0x00000000ff00723e */ /* 0x000fca00000000ff */
[----:B------:R-:W-:Y:S01]  /*c0f0*/  STG.E.U16 desc[UR36][R2.64], R0 ;  /* 0x0000000002007986 */ /* 0x000fe2000c101524 */
[----:B------:R-:W-:Y:S05]  /*c100*/  EXIT ;  /* 0x000000000000794d */ /* 0x000fea0003800000 */
.L_x_801:
[----:B------:R-:W-:-:S13]  /*c110*/  ISETP.NE.AND P0, PT, R0, 0x7, PT ;  /* 0x000000070000780c */ /* 0x000fda0003f05270 */
[----:B------:R-:W-:Y:S05]  /*c120*/  @!P0 BRA `(.L_x_803) ;  /* 0x0000000000348947 */ /* 0x000fea0003800000 */
[----:B------:R-:W-:-:S13]  /*c130*/  ISETP.NE.AND P0, PT, R0, 0x8, PT ;  /* 0x000000080000780c */ /* 0x000fda0003f05270 */
[----:B------:R-:W-:Y:S05]  /*c140*/  @!P0 BRA `(.L_x_804) ;  /* 0x0000000000188947 */ /* 0x000fea0003800000 */
[----:B------:R-:W-:-:S13]  /*c150*/  ISETP.NE.AND P0, PT, R0, 0x9, PT ;  /* 0x000000090000780c */ /* 0x000fda0003f05270 */
[----:B------:R-:W-:Y:S05]  /*c160*/  @P0 BRA `(.L_x_798) ;  /* 0x0000000800900947 */ /* 0x000fea0003800000 */
[----:B------:R-:W-:Y:S02]  /*c170*/  IMAD.U32 R4, R19, 0x10000, RZ ;  /* 0x0001000013047824 */ /* 0x000fe400078e00ff */
[----:B------:R-:W-:-:S05]  /*c180*/  IMAD.MOV.U32 R5, RZ, RZ, RZ ;  /* 0x000000ffff057224 */ /* 0x000fca00078e00ff */
[----:B------:R-:W-:Y:S01]  /*c190*/  STG.E.64 desc[UR36][R2.64], R4 ;  /* 0x0000000402007986 */ /* 0x000fe2000c101b24 */
[----:B------:R-:W-:Y:S05]  /*c1a0*/  EXIT ;  /* 0x000000000000794d */ /* 0x000fea0003800000 */
.L_x_804:
[----:B------:R-:W-:-:S05]  /*c1b0*/  IMAD.U32 R19, R19, 0x10000, RZ ;  /* 0x0001000013137824 */ /* 0x000fca00078e00ff */
[----:B------:R-:W-:-:S04]  /*c1c0*/  F2FP.F16.F32.PACK_AB R5, RZ, R19 ;  /* 0x00000013ff05723e */ /* 0x000fc800000000ff */
[----:B------:R-:W-:-:S05]  /*c1d0*/  PRMT R5, R5, 0x5410, RZ ;  /* 0x0000541005057816 */ /* 0x000fca00000000ff */
[----:B------:R-:W-:Y:S01]  /*c1e0*/  STG.E desc[UR36][R2.64], R5 ;  /* 0x0000000502007986 */ /* 0x000fe2000c101924 */
[----:B------:R-:W-:Y:S05]  /*c1f0*/  EXIT ;  /* 0x000000000000794d */ /* 0x000fea0003800000 */
.L_x_803:
[----:B------:R-:W-:-:S04]  /*c200*/  IMAD.U32 R4, R19, 0x10000, RZ ;  /* 0x0001000013047824 */ /* 0x000fc800078e00ff */
[----:B------:R-:W-:-:S06]  /*c210*/  FMUL.FTZ R4, R4, 1 ;  /* 0x3f80000004047820 */ /* 0x000fcc0000410000 */
[----:B------:R-:W0:Y:S02]  /*c220*/  F2F.F64.F32 R4, R4 ;  /* 0x0000000400047310 */ /* 0x000e240000201800 */
[----:B0-----:R-:W-:Y:S01]  /*c230*/  STG.E.64 desc[UR36][R2.64], R4 ;  /* 0x0000000402007986 */ /* 0x001fe2000c101b24 */
[----:B------:R-:W-:Y:S05]  /*c240*/  EXIT ;  /* 0x000000000000794d */ /* 0x000fea0003800000 */
.L_x_794:
        /* <DEDUP_REMOVED lines=8> */
[----:B------:R-:W-:-:S05]  /*c2d0*/  IMAD.U32 R19, R19, 0x10000, RZ ;  /* 0x0001000013137824 */ /* 0x000fca00078e00ff */
[----:B------:R-:W-:-:S04]  /*c2e0*/  FSETP.NEU.FTZ.AND P0, PT, R19, RZ, PT ;  /* 0x000000ff1300720b */ /* 0x000fc80003f1d000 */
[----:B------:R-:W-:-:S05]  /*c2f0*/  SEL R5, RZ, 0x1, !P0 ;  /* 0x00000001ff057807 */ /* 0x000fca0004000000 */
[----:B------:R-:W-:Y:S01]  /*c300*/  STG.E.U8 desc[UR36][R2.64], R5 ;  /* 0x0000000502007986 */ /* 0x000fe2000c101124 */
[----:B------:R-:W-:Y:S05]  /*c310*/  EXIT ;  /* 0x000000000000794d */ /* 0x000fea0003800000 */
.L_x_807:
[----:B------:R-:W-:Y:S01]  /*c320*/  IMAD.U32 R19, R19, 0x10000, RZ ;  /* 0x0001000013137824 */ /* 0x000fe200078e00ff */
[----:B------:R-:W-:-:S03]  /*c330*/  CS2R R6, SRZ ;  /* 0x0000000000067805 */ /* 0x000fc6000001ff00 */
[----:B------:R-:W-:-:S06]  /*c340*/  FMUL.FTZ R4, R19, 1 ;  /* 0x3f80000013047820 */ /* 0x000fcc0000410000 */
[----:B------:R-:W0:Y:S02]  /*c350*/  F2F.F64.F32 R4, R4 ;  /* 0x0000000400047310 */ /* 0x000e240000201800 */
[----:B0-----:R-:W-:Y:S01]  /*c360*/  STG.E.128 desc[UR36][R2.64], R4 ;  /* 0x0000000402007986 */ /* 0x001fe2000c101d24 */
[----:B------:R-:W-:Y:S05]  /*c370*/  EXIT ;  /* 0x000000000000794d */ /* 0x000fea0003800000 */
.L_x_806:
        /* <DEDUP_REMOVED lines=21> */
.L_x_811:
[----:B------:R-:W-:Y:S05]  /*c4d0*/  BSYNC B0 ;  /* 0x0000000000007941 */ /* 0x000fea0003800000 */
.L_x_810:
[----:B------:R-:W-:-:S05]  /*c4e0*/  LOP3.LUT R5, R0, R5, RZ, 0xfc, !PT ;  /* 0x0000000500057212 */ /* 0x000fca00078efcff */
[----:B------:R-:W-:Y:S01]  /*c4f0*/  STG.E.U8 desc[UR36][R2.64], R5 ;  /* 0x0000000502007986 */ /* 0x000fe2000c101124 */
[----:B------:R-:W-:Y:S05]  /*c500*/  EXIT ;  /* 0x000000000000794d */ /* 0x000fea0003800000 */
.L_x_809:
        /* <DEDUP_REMOVED lines=13> */
.L_x_813:
[----:B------:R-:W-:Y:S01]  /*c5e0*/  IMAD.MOV.U32 R0, RZ, RZ, 0x7f ;  /* 0x0000007fff007424 */ /* 0x000fe200078e00ff */
[----:B------:R-:W-:-:S04]  /*c5f0*/  ISETP.GT.U32.AND P0, PT, R4, 0x7f800000, PT ;  /* 0x7f8000000400780c */ /* 0x000fc80003f04070 */
[----:B------:R-:W-:-:S09]  /*c600*/  SEL R0, R0, 0x7c, P0 ;  /* 0x0000007c00007807 */ /* 0x000fd20000000000 */
.L_x_814:
[----:B------:R-:W-:Y:S05]  /*c610*/  BSYNC B0 ;  /* 0x0000000000007941 */ /* 0x000fea0003800000 */
.L_x_812:
[----:B------:R-:W-:-:S04]  /*c620*/  LOP3.LUT R4, R19, 0x80000000, RZ, 0xc0, !PT ;  /* 0x8000000013047812 */ /* 0x000fc800078ec0ff */
[----:B------:R-:W-:-:S04]  /*c630*/  SHF.R.U32.HI R5, RZ, 0x18, R4 ;  /* 0x00000018ff057819 */ /* 0x000fc80000011604 */
[----:B------:R-:W-:-:S05]  /*c640*/  LOP3.LUT R5, R0, R5, RZ, 0xfc, !PT ;  /* 0x0000000500057212 */ /* 0x000fca00078efcff */
[----:B------:R-:W-:Y:S01]  /*c650*/  STG.E.U8 desc[UR36][R2.64], R5 ;  /* 0x0000000502007986 */ /* 0x000fe2000c101124 */
[----:B------:R-:W-:Y:S05]  /*c660*/  EXIT ;  /* 0x000000000000794d */ /* 0x000fea0003800000 */
.L_x_808:
[----:B------:R-:W-:Y:S01]  /*c670*/  STG.E.U16 desc[UR36][R2.64], R19 ;  /* 0x0000001302007986 */ /* 0x000fe2000c101524 */
[----:B------:R-:W-:Y:S05]  /*c680*/  EXIT ;  /* 0x000000000000794d */ /* 0x000fea0003800000 */
.L_x_805:
        /* <DEDUP_REMOVED lines=8> */
[----:B------:R-:W-:-:S06]  /*c710*/  IMAD.U32 R5, R19, 0x10000, RZ ;  /* 0x0001000013057824 */ /* 0x000fcc00078e00ff */
[----:B------:R-:W0:Y:S02]  /*c720*/  F2I.FTZ.U32.TRUNC.NTZ R5, R5 ;  /* 0x0000000500057305 */ /* 0x000e24000021f000 */
[----:B0-----:R-:W-:Y:S01]  /*c730*/  STG.E.U16 desc[UR36][R2.64], R5 ;  /* 0x0000000502007986 */ /* 0x001fe2000c101524 */
[----:B------:R-:W-:Y:S05]  /*c740*/  EXIT ;  /* 0x000000000000794d */ /* 0x000fea0003800000 */
.L_x_817:
        /* <DEDUP_REMOVED lines=13> */
[----:B------:R-:W-:-:S05]  /*c820*/  FADD.FTZ R0, R5, 8192 ;  /* 0x4600000005007421 */ /* 0x000fca0000010000 */
[----:B------:R-:W-:Y:S02]  /*c830*/  LOP3.LUT P0, R4, R0, 0xff, RZ, 0xc0, !PT ;  /* 0x000000ff00047812 */ /* 0x000fe4000780c0ff */
[----:B------:R-:W-:-:S11]  /*c840*/  PRMT R0, RZ, 0x7610, R0 ;  /* 0x00007610ff007816 */ /* 0x000fd60000000000 */
[----:B------:R-:W-:Y:S05]  /*c850*/  @!P0 BRA `(.L_x_819) ;  /* 0x0000000000108947 */ /* 0x000fea0003800000 */
.L_x_820:
[----:B------:R-:W-:-:S04]  /*c860*/  LOP3.LUT R0, R19, 0x80000000, RZ, 0xc0, !PT ;  /* 0x8000000013007812 */ /* 0x000fc800078ec0ff */
[----:B------:R-:W-:-:S04]  /*c870*/  SHF.R.U32.HI R5, RZ, 0x18, R0 ;  /* 0x00000018ff057819 */ /* 0x000fc80000011600 */
[----:B------:R-:W-:-:S04]  /*c880*/  LOP3.LUT R4, R4, R5, RZ, 0xfc, !PT ;  /* 0x0000000504047212 */ /* 0x000fc800078efcff */
[----:B------:R-:W-:-:S07]  /*c890*/  PRMT R0, R4, 0x7610, R0 ;  /* 0x0000761004007816 */ /* 0x000fce0000000000 */
.L_x_819:
[----:B------:R-:W-:Y:S05]  /*c8a0*/  BSYNC B0 ;  /* 0x0000000000007941 */ /* 0x000fea0003800000 */
.L_x_818:
[----:B------:R-:W-:Y:S01]  /*c8b0*/  STG.E.U8 desc[UR36][R2.64], R0 ;  /* 0x0000000002007986 */ /* 0x000fe2000c101124 */
[----:B------:R-:W-:Y:S05]  /*c8c0*/  EXIT ;  /* 0x000000000000794d */ /* 0x000fea0003800000 */
.L_x_816:
        /* <DEDUP_REMOVED lines=17> */
.L_x_823:
[----:B------:R-:W-:-:S04]  /*c9e0*/  LOP3.LUT R0, R19, 0x80000000, RZ, 0xc0, !PT ;  /* 0x8000000013007812 */ /* 0x000fc800078ec0ff */
[----:B------:R-:W-:-:S04]  /*c9f0*/  SHF.R.U32.HI R5, RZ, 0x18, R0 ;  /* 0x00000018ff057819 */ /* 0x000fc80000011600 */
[----:B------:R-:W-:-:S04]  /*ca00*/  LOP3.LUT R4, R4, R5, RZ, 0xfc, !PT ;  /* 0x0000000504047212 */ /* 0x000fc800078efcff */
[----:B------:R-:W-:-:S07]  /*ca10*/  PRMT R0, R4, 0x7610, R0 ;  /* 0x0000761004007816 */ /* 0x000fce0000000000 */
.L_x_822:
[----:B------:R-:W-:Y:S05]  /*ca20*/  BSYNC B0 ;  /* 0x0000000000007941 */ /* 0x000fea0003800000 */
.L_x_821:
[----:B------:R-:W-:Y:S01]  /*ca30*/  STG.E.U8 desc[UR36][R2.64], R0 ;  /* 0x0000000002007986 */ /* 0x000fe2000c101124 */
[----:B------:R-:W-:Y:S05]  /*ca40*/  EXIT ;  /* 0x000000000000794d */ /* 0x000fea0003800000 */
.L_x_815:
[----:B------:R-:W-:-:S13]  /*ca50*/  ISETP.NE.AND P0, PT, R0, 0x1c, PT ;  /* 0x0000001c0000780c */ /* 0x000fda0003f05270 */
[----:B------:R-:W-:Y:S05]  /*ca60*/  @!P0 BRA `(.L_x_824) ;  /* 0x0000000000a48947 */ /* 0x000fea0003800000 */
[----:B------:R-:W-:-:S13]  /*ca70*/  ISETP.NE.AND P0, PT, R0, 0x1d, PT ;  /* 0x0000001d0000780c */ /* 0x000fda0003f05270 */
[----:B------:R-:W-:Y:S05]  /*ca80*/  @!P0 BRA `(.L_x_825) ;  /* 0x00000000008c8947 */ /* 0x000fea0003800000 */
[----:B------:R-:W-:-:S13]  /*ca90*/  ISETP.NE.AND P0, PT, R0, 0x2c, PT ;  /* 0x0000002c0000780c */ /* 0x000fda0003f05270 */
[----:B------:R-:W-:Y:S05]  /*caa0*/  @P0 BRA `(.L_x_798) ;  /* 0x0000000000400947 */ /* 0x000fea0003800000 */
[----:B------:R-:W-:Y:S02]  /*cab0*/  IMAD.U32 R19, R19, 0x10000, RZ ;  /* 0x0001000013137824 */ /* 0x000fe400078e00ff */
[----:B------:R-:W-:-:S03]  /*cac0*/  IMAD.MOV.U32 R5, RZ, RZ, 0xff ;  /* 0x000000ffff057424 */ /* 0x000fc600078e00ff */
[----:B------:R-:W-:-:S04]  /*cad0*/  SHF.R.U32.HI R6, RZ, 0x17, R19 ;  /* 0x00000017ff067819 */ /* 0x000fc80000011613 */
[----:B------:R-:W-:-:S04]  /*cae0*/  LOP3.LUT R4, R6, 0xff, RZ, 0xc0, !PT ;  /* 0x000000ff06047812 */ /* 0x000fc800078ec0ff */
[----:B------:R-:W-:-:S13]  /*caf0*/  ISETP.NE.AND P2, PT, R4, 0xff, PT ;  /* 0x000000ff0400780c */ /* 0x000fda0003f45270 */
[--C-:B------:R-:W-:Y:S02]  /*cb00*/  @P2 SHF.R.U32.HI R0, RZ, 0x16, R19.reuse ;  /* 0x00000016ff002819 */ /* 0x100fe40000011613 */
[----:B------:R-:W-:Y:S02]  /*cb10*/  @P2 LOP3.LUT P0, RZ, R4, 0x3fffff, R19, 0xf8, !PT ;  /* 0x003fffff04ff2812 */ /* 0x000fe4000780f813 */
        /* <DEDUP_REMOVED lines=9> */
.L_x_798:
[----:B------:R-:W-:Y:S01]  /*cbb0*/  MOV R0, 0x0 ;  /* 0x0000000000007802 */ /* 0x000fe20000000f00 */
[----:B------:R-:W-:Y:S01]  /*cbc0*/  ULDC.64 UR4, c[0x4][0x128] ;  /* 0x01004a0000047ab9 */ /* 0x000fe20000000a00 */
[----:B------:R-:W-:Y:S01]  /*cbd0*/  ULDC.64 UR6, c[0x4][0x40] ;  /* 0x0100100000067ab9 */ /* 0x000fe20000000a00 */
[----:B------:R-:W-:Y:S01]  /*cbe0*/  IMAD.U32 R4, RZ, RZ, UR4 ;  /* 0x00000004ff047e24 */ /* 0x000fe2000f8e00ff */
[----:B------:R0:W1:Y:S01]  /*cbf0*/  LDC.64 R2, c[0x4][R0] ;  /* 0x0100000000027b82 */ /* 0x0000620000000a00 */
        /* <DEDUP_REMOVED lines=11> */
.L_x_826:
[----:B------:R-:W-:Y:S05]  /*ccb0*/  EXIT ;  /* 0x000000000000794d */ /* 0x000fea0003800000 */
.L_x_825:
[----:B------:R-:W-:-:S06]  /*ccc0*/  IMAD.U32 R4, R19, 0x10000, RZ ;  /* 0x0001000013047824 */ /* 0x000fcc00078e00ff */
[----:B------:R-:W0:Y:S02]  /*ccd0*/  F2I.U64.TRUNC R4, R4 ;  /* 0x0000000400047311 */ /* 0x000e24000020d800 */
[----:B0-----:R-:W-:Y:S01]  /*cce0*/  STG.E.64 desc[UR36][R2.64], R4 ;  /* 0x0000000402007986 */ /* 0x001fe2000c101b24 */
[----:B------:R-:W-:Y:S05]  /*ccf0*/  EXIT ;  /* 0x000000000000794d */ /* 0x000fea0003800000 */
.L_x_824:
[----:B------:R-:W-:-:S06]  /*cd00*/  IMAD.U32 R19, R19, 0x10000, RZ ;  /* 0x0001000013137824 */ /* 0x000fcc00078e00ff */
[----:B------:R-:W0:Y:S02]  /*cd10*/  F2I.FTZ.U32.TRUNC.NTZ R19, R19 ;  /* 0x0000001300137305 */ /* 0x000e24000021f000 */
[----:B0-----:R-:W-:Y:S01]  /*cd20*/  STG.E desc[UR36][R2.64], R19 ;  /* 0x0000001302007986 */ /* 0x001fe2000c101924 */
[----:B------:R-:W-:Y:S05]  /*cd30*/  EXIT ;  /* 0x000000000000794d */ /* 0x000fea0003800000 */
.L_x_827:
        /* <DEDUP_REMOVED lines=12> */
.L_x_7342:


//--------------------- .text._ZN2at6native18elementwise_kernelILi128ELi4EZNS0_22gpu_kernel_impl_nocastIZZZNS0_62_GLOBAL__N__e6aa1b1b_29_ActivationLogSigmoidKernel_cu_9d16a0dc27log_sigmoid_backward_kernelERNS_14TensorIteratorEENKUlvE_clEvENKUlvE2_clEvEUlN3c108BFloat16ES9_E_EEvRNS_18TensorIteratorBaseERKT_EUliE_EEviT1_ --------------------------
	.section	.text._ZN2at6native18elementwise_kernelILi128ELi4EZNS0_22gpu_kernel_impl_nocastIZZZNS0_62_GLOBAL__N__e6aa1b1b_29_ActivationLogSigmoidKernel_cu_9d16a0dc27log_sigmoid_backward_kernelERNS_14TensorIteratorEENKUlvE_clEvENKUlvE2_clEvEUlN3c108BFloat16ES9_E_EEvRNS_18TensorIteratorBaseERKT_EUliE_EEviT1_,"ax",@progbits
	.align	128
        .global         _ZN2at6native18elementwise_kernelILi128ELi4EZNS0_22gpu_kernel_impl_nocastIZZZNS0_62_GLOBAL__N__e6aa1b1b_29_ActivationLogSigmoidKernel_cu_9d16a0dc27log_sigmoid_backward_kernelERNS_14TensorIteratorEENKUlvE_clEvENKUlvE2_clEvEUlN3c108BFloat16ES9_E_EEvRNS_18TensorIteratorBaseERKT_EUliE_EEviT1_
        .type           _ZN2at6native18elementwise_kernelILi128ELi4EZNS0_22gpu_kernel_impl_nocastIZZZNS0_62_GLOBAL__N__e6aa1b1b_29_ActivationLogSigmoidKernel_cu_9d16a0dc27log_sigmoid_backward_kernelERNS_14TensorIteratorEENKUlvE_clEvENKUlvE2_clEvEUlN3c108BFloat16ES9_E_EEvRNS_18TensorIteratorBaseERKT_EUliE_EEviT1_,@function
        .size           _ZN2at6native18elementwise_kernelILi128ELi4EZNS0_22gpu_kernel_impl_nocastIZZZNS0_62_GLOBAL__N__e6aa1b1b_29_ActivationLogSigmoidKernel_cu_9d16a0dc27log_sigmoid_backward_kernelERNS_14TensorIteratorEENKUlvE_clEvENKUlvE2_clEvEUlN3c108BFloat16ES9_E_EEvRNS_18TensorIteratorBaseERKT_EUliE_EEviT1_,(.L_x_7343 - _ZN2at6native18elementwise_kernelILi128ELi4EZNS0_22gpu_kernel_impl_nocastIZZZNS0_62_GLOBAL__N__e6aa1b1b_29_ActivationLogSigmoidKernel_cu_9d16a0dc27log_sigmoid_backward_kernelERNS_14TensorIteratorEENKUlvE_clEvENKUlvE2_clEvEUlN3c108BFloat16ES9_E_EEvRNS_18TensorIteratorBaseERKT_EUliE_EEviT1_)
        .other          _ZN2at6native18elementwise_kernelILi128ELi4EZNS0_22gpu_kernel_impl_nocastIZZZNS0_62_GLOBAL__N__e6aa1b1b_29_ActivationLogSigmoidKernel_cu_9d16a0dc27log_sigmoid_backward_kernelERNS_14TensorIteratorEENKUlvE_clEvENKUlvE2_clEvEUlN3c108BFloat16ES9_E_EEvRNS_18TensorIteratorBaseERKT_EUliE_EEviT1_,@"STO_CUDA_ENTRY STV_DEFAULT"
_ZN2at6native18elementwise_kernelILi128ELi4EZNS0_22gpu_kernel_impl_nocastIZZZNS0_62_GLOBAL__N__e6aa1b1b_29_ActivationLogSigmoidKernel_cu_9d16a0dc27log_sigmoid_backward_kernelERNS_14TensorIteratorEENKUlvE_clEvENKUlvE2_clEvEUlN3c108BFloat16ES9_E_EEvRNS_18TensorIteratorBaseERKT_EUliE_EEviT1_:
.text._ZN2at6native18elementwise_kernelILi128ELi4EZNS0_22gpu_kernel_impl_nocastIZZZNS0_62_GLOBAL__N__e6aa1b1b_29_ActivationLogSigmoidKernel_cu_9d16a0dc27log_sigmoid_backward_kernelERNS_14TensorIteratorEENKUlvE_clEvENKUlvE2_clEvEUlN3c108BFloat16ES9_E_EEvRNS_18TensorIteratorBaseERKT_EUliE_EEviT1_:
[----:B------:R-:W-:Y:S01]  /*0000*/  LDC R1, c[0x0][0x28] ;  /* 0x00000a00ff017b82 */ /* 0x000fe20000000800 */
[----:B------:R-:W0:Y:S01]  /*0010*/  S2R R3, SR_CTAID.X ;  /* 0x0000000000037919 */ /* 0x000e220000002500 */
[----:B------:R-:W-:Y:S01]  /*0020*/  ULDC UR6, c[0x0][0x210] ;  /* 0x0000840000067ab9 */ /* 0x000fe20000000800 */
[----:B------:R-:W-:Y:S01]  /*0030*/  ULDC.64 UR4, c[0x0][0x208] ;  /* 0x0000820000047ab9 */ /* 0x000fe20000000a00 */
[----:B------:R-:W-:Y:S01]  /*0040*/  BSSY B0, `(.L_x_828) ;  /* 0x0000182000007945 */ /* 0x000fe20003800000 */
[----:B------:R-:W0:Y:S02]  /*0050*/  S2R R0, SR_TID.X ;  /* 0x0000000000007919 */ /* 0x000e240000002100 */
[----:B0-----:R-:W-:-:S04]  /*0060*/  LEA R3, R3, R0, 0x9 ;  /* 0x0000000003037211 */ /* 0x001fc800078e48ff */
[----:B------:R-:W-:-:S13]  /*0070*/  ISETP.GE.AND P0, PT, R3, UR6, PT ;  /* 0x0000000603007c0c */ /* 0x000fda000bf06270 */
[----:B------:R-:W-:Y:S05]  /*0080*/  @P0 BRA `(.L_x_829) ;  /* 0x0000001400f40947 */ /* 0x000fea0003800000 */
[----:B------:R-:W0:Y:S01]  /*0090*/  LDC R10, c[0x0][0x218] ;  /* 0x00008600ff0a7b82 */ /* 0x000e220000000800 */
[----:B------:R-:W-:Y:S01]  /*00a0*/  HFMA2.MMA R0, -RZ, RZ, 0, 0 ;  /* 0x00000000ff007435 */ /* 0x000fe200000001ff */
[----:B------:R-:W-:Y:S01]  /*00b0*/  MOV R2, RZ ;  /* 0x000000ff00027202 */ /* 0x000fe20000000f00 */
[----:B------:R-:W-:Y:S01]  /*00c0*/  HFMA2.MMA R5, -RZ, RZ, 0, 0 ;  /* 0x00000000ff057435 */ /* 0x000fe200000001ff */
[----:B0-----:R-:W-:-:S13]  /*00d0*/  ISETP.NE.AND P0, PT, R10, RZ, PT ;  /* 0x000000ff0a00720c */ /* 0x001fda0003f05270 */
[----:B------:R-:W-:Y:S05]  /*00e0*/  @!P0 BRA `(.L_x_830) ;  /* 0x0000001400708947 */ /* 0x000fea0003800000 */
[----:B------:R-:W-:Y:S01]  /*00f0*/  MOV R4, RZ ;  /* 0x000000ff00047202 */ /* 0x000fe20000000f00 */
[----:B------:R-:W-:Y:S01]  /*0100*/  ULDC.64 UR8, c[0x0][0x220] ;  /* 0x0000880000087ab9 */ /* 0x000fe20000000a00 */
[----:B------:R-:W-:Y:S01]  /*0110*/  MOV R5, R3 ;  /* 0x0000000300057202 */ /* 0x000fe20000000f00 */
[----:B------:R-:W-:Y:S01]  /*0120*/  ULDC UR7, c[0x0][0x21c] ;  /* 0x0000870000077ab9 */ /* 0x000fe20000000800 */
[----:B------:R-:W-:Y:S01]  /*0130*/  ISETP.NE.AND P0, PT, R10, 0x1, PT ;  /* 0x000000010a00780c */ /* 0x000fe20003f05270 */
[----:B------:R-:W-:-:S05]  /*0140*/  IMAD.HI.U32 R6, R3, UR8, R4 ;  /* 0x0000000803067c27 */ /* 0x000fca000f8e0004 */
[----:B------:R-:W-:Y:S01]  /*0150*/  SHF.R.U32.HI R7, RZ, UR9, R6 ;  /* 0x00000009ff077c19 */ /* 0x000fe20008011606 */
[----:B------:R-:W-:-:S03]  /*0160*/  ULDC.64 UR8, c[0x0][0x348] ;  /* 0x0000d20000087ab9 */ /* 0x000fc60000000a00 */
[----:B------:R-:W-:-:S05]  /*0170*/  IADD3 R0, -R7, RZ, RZ ;  /* 0x000000ff07007210 */ /* 0x000fca0007ffe1ff */
[----:B------:R-:W-:Y:S01]  /*0180*/  IMAD R0, R0, UR7, R3 ;  /* 0x0000000700007c24 */ /* 0x000fe2000f8e0203 */
[----:B------:R-:W-:-:S03]  /*0190*/  ULDC UR7, c[0x0][0x350] ;  /* 0x0000d40000077ab9 */ /* 0x000fc60000000800 */
[C---:B------:R-:W-:Y:S02]  /*01a0*/  IMAD R5, R0.reuse, UR8, RZ ;  /* 0x0000000800057c24 */ /* 0x040fe4000f8e02ff */
[C---:B------:R-:W-:Y:S02]  /*01b0*/  IMAD R2, R0.reuse, UR9, RZ ;  /* 0x0000000900027c24 */ /* 0x040fe4000f8e02ff */
[----:B------:R-:W-:Y:S01]  /*01c0*/  IMAD R0, R0, UR7, RZ ;  /* 0x0000000700007c24 */ /* 0x000fe2000f8e02ff */
[----:B------:R-:W-:Y:S06]  /*01d0*/  @!P0 BRA `(.L_x_830) ;  /* 0x0000001400348947 */ /* 0x000fec0003800000 */
[----:B------:R-:W-:Y:S01]  /*01e0*/  MOV R6, RZ ;  /* 0x000000ff00067202 */ /* 0x000fe20000000f00 */
[----:B------:R-:W-:Y:S01]  /*01f0*/  ULDC.64 UR8, c[0x0][0x228] ;  /* 0x00008a0000087ab9 */ /* 0x000fe20000000a00 */
[----:B------:R-:W-:Y:S01]  /*0200*/  ULDC UR7, c[0x0][0x230] ;  /* 0x00008c0000077ab9 */ /* 0x000fe20000000800 */
[----:B------:R-:W-:Y:S02]  /*0210*/  ISETP.NE.AND P0, PT, R10, 0x2, PT ;  /* 0x000000020a00780c */ /* 0x000fe40003f05270 */
[----:B------:R-:W-:-:S05]  /*0220*/  IMAD.HI.U32 R8, R7, UR9, R6 ;  /* 0x0000000907087c27 */ /* 0x000fca000f8e0006 */
[----:B------:R-:W-:Y:S01]  /*0230*/  SHF.R.U32.HI R9, RZ, UR7, R8 ;  /* 0x00000007ff097c19 */ /* 0x000fe20008011608 */
[----:B------:R-:W-:-:S03]  /*0240*/  ULDC UR7, c[0x0][0x354] ;  /* 0x0000d50000077ab9 */ /* 0x000fc60000000800 */
[----:B------:R-:W-:-:S05]  /*0250*/  IADD3 R6, -R9, RZ, RZ ;  /* 0x000000ff09067210 */ /* 0x000fca0007ffe1ff */
[----:B------:R-:W-:Y:S01]  /*0260*/  IMAD R7, R6, UR8, R7 ;  /* 0x0000000806077c24 */ /* 0x000fe2000f8e0207 */
[----:B------:R-:W-:-:S03]  /*0270*/  ULDC.64 UR8, c[0x0][0x358] ;  /* 0x0000d60000087ab9 */ /* 0x000fc60000000a00 */
[C---:B------:R-:W-:Y:S02]  /*0280*/  IMAD R5, R7.reuse, UR7, R5 ;  /* 0x0000000707057c24 */ /* 0x040fe4000f8e0205 */
[C---:B------:R-:W-:Y:S02]  /*0290*/  IMAD R2, R7.reuse, UR8, R2 ;  /* 0x0000000807027c24 */ /* 0x040fe4000f8e0202 */
[----:B------:R-:W-:Y:S01]  /*02a0*/  IMAD R0, R7, UR9, R0 ;  /* 0x0000000907007c24 */ /* 0x000fe2000f8e0200 */
[----:B------:R-:W-:Y:S06]  /*02b0*/  @!P0 BRA `(.L_x_830) ;  /* 0x0000001000fc8947 */ /* 0x000fec0003800000 */
[----:B------:R-:W-:Y:S01]  /*02c0*/  HFMA2.MMA R8, -RZ, RZ, 0, 0 ;  /* 0x00000000ff087435 */ /* 0x000fe200000001ff */
[----:B------:R-:W-:Y:S01]  /*02d0*/  ULDC.64 UR8, c[0x0][0x238] ;  /* 0x00008e0000087ab9 */ /* 0x000fe20000000a00 */
[----:B------:R-:W-:Y:S01]  /*02e0*/  ISETP.NE.AND P0, PT, R10, 0x3, PT ;  /* 0x000000030a00780c */ /* 0x000fe20003f05270 */
[----:B------:R-:W-:-:S07]  /*02f0*/  ULDC UR7, c[0x0][0x234] ;  /* 0x00008d0000077ab9 */ /* 0x000fce0000000800 */
[----:B------:R-:W-:-:S05]  /*0300*/  IMAD.HI.U32 R6, R9, UR8, R8 ;  /* 0x0000000809067c27 */ /* 0x000fca000f8e0008 */
[----:B------:R-:W-:Y:S01]  /*0310*/  SHF.R.U32.HI R7, RZ, UR9, R6 ;  /* 0x00000009ff077c19 */ /* 0x000fe20008011606 */
[----:B------:R-:W-:-:S03]  /*0320*/  ULDC.64 UR8, c[0x0][0x360] ;  /* 0x0000d80000087ab9 */ /* 0x000fc60000000a00 */
[----:B------:R-:W-:-:S05]  /*0330*/  IADD3 R8, -R7, RZ, RZ ;  /* 0x000000ff07087210 */ /* 0x000fca0007ffe1ff */
[----:B------:R-:W-:Y:S01]  /*0340*/  IMAD R9, R8, UR7, R9 ;  /* 0x0000000708097c24 */ /* 0x000fe2000f8e0209 */
[----:B------:R-:W-:-:S03]  /*0350*/  ULDC UR7, c[0x0][0x368] ;  /* 0x0000da0000077ab9 */ /* 0x000fc60000000800 */
[C---:B------:R-:W-:Y:S02]  /*0360*/  IMAD R5, R9.reuse, UR8, R5 ;  /* 0x0000000809057c24 */ /* 0x040fe4000f8e0205 */
[C---:B------:R-:W-:Y:S02]  /*0370*/  IMAD R2, R9.reuse, UR9, R2 ;  /* 0x0000000909027c24 */ /* 0x040fe4000f8e0202 */
[----:B------:R-:W-:Y:S01]  /*0380*/  IMAD R0, R9, UR7, R0 ;  /* 0x0000000709007c24 */ /* 0x000fe2000f8e0200 */
        /* <DEDUP_REMOVED lines=15> */
[----:B------:R-:W-:Y:S01]  /*0480*/  MOV R8, RZ ;  /* 0x000000ff00087202 */ /* 0x000fe20000000f00 */
[----:B------:R-:W-:Y:S01]  /*0490*/  ULDC.64 UR8, c[0x0][0x250] ;  /* 0x0000940000087ab9 */ /* 0x000fe20000000a00 */
[----:B------:R-:W-:Y:S01]  /*04a0*/  ISETP.NE.AND P0, PT, R10, 0x5, PT ;  /* 0x000000050a00780c */ /* 0x000fe20003f05270 */
[----:B------:R-:W-:Y:S02]  /*04b0*/  ULDC UR7, c[0x0][0x24c] ;  /* 0x0000930000077ab9 */ /* 0x000fe40000000800 */
        /* <DEDUP_REMOVED lines=10> */
[----:B------:R-:W-:Y:S01]  /*0560*/  HFMA2.MMA R6, -RZ, RZ, 0, 0 ;  /* 0x00000000ff067435 */ /* 0x000fe200000001ff */
[----:B------:R-:W-:Y:S01]  /*0570*/  ULDC.64 UR8, c[0x0][0x258] ;  /* 0x0000960000087ab9 */ /* 0x000fe20000000a00 */
[----:B------:R-:W-:Y:S01]  /*0580*/  ULDC UR7, c[0x0][0x260] ;  /* 0x0000980000077ab9 */ /* 0x000fe20000000800 */
[----:B------:R-:W-:-:S07]  /*0590*/  ISETP.NE.AND P0, PT, R10, 0x6, PT ;  /* 0x000000060a00780c */ /* 0x000fce0003f05270 */
        /* <DEDUP_REMOVED lines=248> */
[----:B------:R-:W-:Y:S01]  /*1520*/  ISETP.NE.AND P0, PT, R10, 0x18, PT ;  /* 0x000000180a00780c */ /* 0x000fe20003f05270 */
[----:B------:R-:W-:Y:S01]  /*1530*/  HFMA2.MMA R6, -RZ, RZ, 0, 0 ;  /* 0x00000000ff067435 */ /* 0x000fe200000001ff */
[----:B------:R-:W-:Y:S01]  /*1540*/  ULDC.64 UR8, c[0x0][0x330] ;  /* 0x0000cc0000087ab9 */ /* 0x000fe20000000a00 */
[----:B------:R-:W-:-:S08]  /*1550*/  ULDC UR7, c[0x0][0x338] ;  /* 0x0000ce0000077ab9 */ /* 0x000fd00000000800 */
[----:B------:R-:W-:Y:S02]  /*1560*/  IMAD.HI.U32 R10, R7, UR9, R6 ;  /* 0x00000009070a7c27 */ /* 0x000fe4000f8e0006 */
[----:B------:R-:W0:Y:S03]  /*1570*/  @P0 LDC.64 R12, c[0x0][0x340] ;  /* 0x0000d000ff0c0b82 */ /* 0x000e260000000a00 */
[----:B------:R-:W-:Y:S01]  /*1580*/  SHF.R.U32.HI R11, RZ, UR7, R10 ;  /* 0x00000007ff0b7c19 */ /* 0x000fe2000801160a */
[----:B------:R-:W-:Y:S01]  /*1590*/  ULDC UR7, c[0x0][0x45c] ;  /* 0x0001170000077ab9 */ /* 0x000fe20000000800 */
[----:B------:R-:W-:Y:S02]  /*15a0*/  @P0 MOV R10, RZ ;  /* 0x000000ff000a0202 */ /* 0x000fe40000000f00 */
[----:B------:R-:W-:Y:S01]  /*15b0*/  IADD3 R6, -R11, RZ, RZ ;  /* 0x000000ff0b067210 */ /* 0x000fe20007ffe1ff */
[----:B------:R-:W1:Y:S04]  /*15c0*/  @P0 LDC R15, c[0x0][0x33c] ;  /* 0x0000cf00ff0f0b82 */ /* 0x000e680000000800 */
[----:B------:R-:W-:Y:S01]  /*15d0*/  IMAD R7, R6, UR8, R7 ;  /* 0x0000000806077c24 */ /* 0x000fe2000f8e0207 */
[----:B------:R-:W-:-:S03]  /*15e0*/  ULDC.64 UR8, c[0x0][0x460] ;  /* 0x0001180000087ab9 */ /* 0x000fc60000000a00 */
[----:B------:R-:W2:Y:S01]  /*15f0*/  @P0 LDC.64 R8, c[0x0][0x468] ;  /* 0x00011a00ff080b82 */ /* 0x000ea20000000a00 */
[C---:B------:R-:W-:Y:S02]  /*1600*/  IMAD R5, R7.reuse, UR7, R5 ;  /* 0x0000000707057c24 */ /* 0x040fe4000f8e0205 */
[C---:B------:R-:W-:Y:S02]  /*1610*/  IMAD R2, R7.reuse, UR8, R2 ;  /* 0x0000000807027c24 */ /* 0x040fe4000f8e0202 */
[----:B------:R-:W-:-:S03]  /*1620*/  IMAD R0, R7, UR9, R0 ;  /* 0x0000000907007c24 */ /* 0x000fc6000f8e0200 */
[----:B------:R-:W3:Y:S01]  /*1630*/  @P0 LDC R14, c[0x0][0x470] ;  /* 0x00011c00ff0e0b82 */ /* 0x000ee20000000800 */
[----:B0-----:R-:W-:-:S05]  /*1640*/  @P0 IMAD.HI.U32 R4, R11, R12, R10 ;  /* 0x0000000c0b040227 */ /* 0x001fca00078e000a */
[----:B------:R-:W-:-:S04]  /*1650*/  @P0 SHF.R.U32.HI R4, RZ, R13, R4 ;  /* 0x0000000dff040219 */ /* 0x000fc80000011604 */
[----:B------:R-:W-:-:S05]  /*1660*/  @P0 IADD3 R10, -R4, RZ, RZ ;  /* 0x000000ff040a0210 */ /* 0x000fca0007ffe1ff */
[----:B-1----:R-:W-:-:S04]  /*1670*/  @P0 IMAD R11, R10, R15, R11 ;  /* 0x0000000f0a0b0224 */ /* 0x002fc800078e020b */
[C---:B--2---:R-:W-:Y:S02]  /*1680*/  @P0 IMAD R5, R11.reuse, R8, R5 ;  /* 0x000000080b050224 */ /* 0x044fe400078e0205 */
[C---:B------:R-:W-:Y:S02]  /*1690*/  @P0 IMAD R2, R11.reuse, R9, R2 ;  /* 0x000000090b020224 */ /* 0x040fe400078e0202 */
[----:B---3--:R-:W-:-:S07]  /*16a0*/  @P0 IMAD R0, R11, R14, R0 ;  /* 0x0000000e0b000224 */ /* 0x008fce00078e0200 */
.L_x_830:
[----:B------:R-:W-:Y:S02]  /*16b0*/  ULDC.64 UR8, c[0x0][0x480] ;  /* 0x0001200000087ab9 */ /* 0x000fe40000000a00 */
[----:B------:R-:W-:-:S04]  /*16c0*/  IADD3 R6, P0, R2, UR8, RZ ;  /* 0x0000000802067c10 */ /* 0x000fc8000ff1e0ff */
[----:B------:R-:W-:Y:S01]  /*16d0*/  IADD3.X R7, RZ, UR9, RZ, P0, !PT ;  /* 0x00000009ff077c10 */ /* 0x000fe200087fe4ff */
[----:B------:R-:W-:-:S04]  /*16e0*/  ULDC.64 UR8, c[0x0][0x488] ;  /* 0x0001220000087ab9 */ /* 0x000fc80000000a00 */
[----:B------:R-:W2:Y:S01]  /*16f0*/  LDG.E.U16 R6, desc[UR4][R6.64] ;  /* 0x0000000406067981 */ /* 0x000ea2000c1e1500 */
[----:B------:R-:W-:-:S04]  /*1700*/  IADD3 R8, P0, R0, UR8, RZ ;  /* 0x0000000800087c10 */ /* 0x000fc8000ff1e0ff */
[----:B------:R-:W-:Y:S01]  /*1710*/  IADD3.X R9, RZ, UR9, RZ, P0, !PT ;  /* 0x00000009ff097c10 */ /* 0x000fe200087fe4ff */
[----:B------:R-:W-:-:S04]  /*1720*/  ULDC.64 UR8, c[0x0][0x478] ;  /* 0x00011e0000087ab9 */ /* 0x000fc80000000a00 */
[----:B------:R-:W3:Y:S01]  /*1730*/  LDG.E.U16 R8, desc[UR4][R8.64] ;  /* 0x0000000408087981 */ /* 0x000ee2000c1e1500 */
[----:B------:R-:W-:Y:S02]  /*1740*/  MOV R4, 0x3f800000 ;  /* 0x3f80000000047802 */ /* 0x000fe40000000f00 */
[----:B------:R-:W-:Y:S02]  /*1750*/  IADD3 R3, R3, 0x80, RZ ;  /* 0x0000008003037810 */ /* 0x000fe40007ffe0ff */
[----:B--2---:R-:W-:-:S04]  /*1760*/  SHF.L.U32 R0, R6, 0x10, RZ ;  /* 0x0000001006007819 */ /* 0x004fc800000006ff */
[C---:B------:R-:W-:Y:S01]  /*1770*/  FSETP.GEU.FTZ.AND P0, PT, R0.reuse, RZ, PT ;  /* 0x000000ff0000720b */ /* 0x040fe20003f1e000 */
[C---:B------:R-:W-:Y:S01]  /*1780*/  FMUL.FTZ R2, |R0|.reuse, -1.4426950216293334961 ;  /* 0xbfb8aa3b00027820 */ /* 0x040fe20000410200 */
[----:B------:R-:W-:Y:S02]  /*1790*/  FSET.BF.LT.FTZ.AND R0, R0, RZ, PT ;  /* 0x000000ff0000720a */ /* 0x000fe40003811000 */
[----:B------:R-:W-:Y:S02]  /*17a0*/  FSEL R7, R4, -1, !P0 ;  /* 0xbf80000004077808 */ /* 0x000fe40004000000 */
[----:B---3--:R-:W-:Y:S01]  /*17b0*/  SHF.L.U32 R8, R8, 0x10, RZ ;  /* 0x0000001008087819 */ /* 0x008fe200000006ff */
[----:B------:R-:W0:Y:S02]  /*17c0*/  MUFU.EX2 R2, R2 ;  /* 0x0000000200027308 */ /* 0x000e240000000800 */
[----:B0-----:R-:W-:-:S06]  /*17d0*/  FADD.FTZ R10, R2, 1 ;  /* 0x3f800000020a7421 */ /* 0x001fcc0000010000 */
[----:B------:R-:W0:Y:S02]  /*17e0*/  MUFU.RCP R11, R10 ;  /* 0x0000000a000b7308 */ /* 0x000e240000001000 */
[----:B0-----:R-:W-:-:S04]  /*17f0*/  FMUL.FTZ R4, R2, R11 ;  /* 0x0000000b02047220 */ /* 0x001fc80000410000 */
[----:B------:R-:W-:Y:S01]  /*1800*/  FFMA.FTZ R7, -R7, R4, R0 ;  /* 0x0000000407077223 */ /* 0x000fe20000010100 */
[----:B------:R-:W-:-:S03]  /*1810*/  IADD3 R4, P0, R5, UR8, RZ ;  /* 0x0000000805047c10 */ /* 0x000fc6000ff1e0ff */
[----:B------:R-:W-:Y:S01]  /*1820*/  FMUL.FTZ R7, R8, R7 ;  /* 0x0000000708077220 */ /* 0x000fe20000410000 */
[----:B------:R-:W-:-:S04]  /*1830*/  IADD3.X R5, RZ, UR9, RZ, P0, !PT ;  /* 0x00000009ff057c10 */ /* 0x000fc800087fe4ff */
[----:B------:R-:W-:-:S05]  /*1840*/  F2FP.BF16.F32.PACK_AB R7, RZ, R7 ;  /* 0x00000007ff07723e */ /* 0x000fca00000010ff */
[----:B------:R0:W-:Y:S02]  /*1850*/  STG.E.U16 desc[UR4][R4.64], R7 ;  /* 0x0000000704007986 */ /* 0x0001e4000c101504 */
.L_x_829:
[----:B------:R-:W-:Y:S05]  /*1860*/  BSYNC B0 ;  /* 0x0000000000007941 */ /* 0x000fea0003800000 */
.L_x_828:
[----:B------:R-:W-:Y:S01]  /*1870*/  ISETP.GE.AND P0, PT, R3, UR6, PT ;  /* 0x0000000603007c0c */ /* 0x000fe2000bf06270 */
[----:B------:R-:W-:-:S12]  /*1880*/  BSSY B0, `(.L_x_831) ;  /* 0x00002fc000007945 */ /* 0x000fd80003800000 */
[----:B------:R-:W-:Y:S05]  /*1890*/  @P0 BRA `(.L_x_832) ;  /* 0x0000002c00e80947 */ /* 0x000fea0003800000 */
[----:B0-----:R-:W0:Y:S01]  /*18a0*/  LDC R4, c[0x0][0x218] ;  /* 0x00008600ff047b82 */ /* 0x001e220000000800 */
[----:B------:R-:W-:Y:S01]  /*18b0*/  HFMA2.MMA R0, -RZ, RZ, 0, 0 ;  /* 0x00000000ff007435 */ /* 0x000fe200000001ff */
[----:B------:R-:W-:Y:S01]  /*18c0*/  MOV R2, RZ ;  /* 0x000000ff00027202 */ /* 0x000fe20000000f00 */
[----:B------:R-:W-:Y:S01]  /*18d0*/  HFMA2.MMA R5, -RZ, RZ, 0, 0 ;  /* 0x00000000ff057435 */ /* 0x000fe200000001ff */
[----:B0-----:R-:W-:-:S13]  /*18e0*/  ISETP.NE.AND P0, PT, R4, RZ, PT ;  /* 0x000000ff0400720c */ /* 0x001fda0003f05270 */
[----:B------:R-:W-:Y:S05]  /*18f0*/  @!P0 BRA `(.L_x_833) ;  /* 0x00000014006c8947 */ /* 0x000fea0003800000 */
        /* <DEDUP_REMOVED lines=347> */
.L_x_833:
        /* <DEDUP_REMOVED lines=24> */
[----:B------:R-:W-:Y:S02]  /*3030*/  IADD3.X R5, RZ, UR9, RZ, P0, !PT ;  /* 0x00000009ff057c10 */ /* 0x000fe400087fe4ff */
[----:B------:R-:W-:Y:S02]  /*3040*/  ISETP.GE.AND P0, PT, R3, UR6, PT ;  /* 0x0000000603007c0c */ /* 0x000fe4000bf06270 */
[----:B------:R-:W-:-:S05]  /*3050*/  F2FP.BF16.F32.PACK_AB R7, RZ, R7 ;  /* 0x00000007ff07723e */ /* 0x000fca00000010ff */
[----:B------:R1:W-:Y:S06]  /*3060*/  STG.E.U16 desc[UR4][R4.64], R7 ;  /* 0x0000000704007986 */ /* 0x0003ec000c101504 */
[----:B------:R-:W-:Y:S05]  /*3070*/  @P0 BRA `(.L_x_832) ;  /* 0x0000001400f00947 */ /* 0x000fea0003800000 */
[----:B-1----:R-:W0:Y:S01]  /*3080*/  LDC R4, c[0x0][0x218] ;  /* 0x00008600ff047b82 */ /* 0x002e220000000800 */
        /* <DEDUP_REMOVED lines=352> */
.L_x_834:
        /* <DEDUP_REMOVED lines=27> */
.L_x_832:
[----:B------:R-:W-:Y:S05]  /*4840*/  BSYNC B0 ;  /* 0x0000000000007941 */ /* 0x000fea0003800000 */
.L_x_831:
[----:B------:R-:W-:-:S13]  /*4850*/  ISETP.GE.AND P0, PT, R3, UR6, PT ;  /* 0x0000000603007c0c */ /* 0x000fda000bf06270 */
[----:B------:R-:W-:Y:S05]  /*4860*/  @P0 EXIT ;  /* 0x000000000000094d */ /* 0x000fea0003800000 */
[----:B012---:R-:W0:Y:S01]  /*4870*/  LDC R4, c[0x0][0x218] ;  /* 0x00008600ff047b82 */ /* 0x007e220000000800 */
        /* <DEDUP_REMOVED lines=9> */
[----:B------:R-:W-:Y:S01]  /*4910*/  IMAD.HI.U32 R6, R3, UR6, R2 ;  /* 0x0000000603067c27 */ /* 0x000fe2000f8e0002 */
[----:B------:R-:W-:-:S04]  /*4920*/  ULDC UR6, c[0x0][0x21c] ;  /* 0x0000870000067ab9 */ /* 0x000fc80000000800 */
[----:B------:R-:W-:-:S04]  /*4930*/  SHF.R.U32.HI R7, RZ, UR7, R6 ;  /* 0x00000007ff077c19 */ /* 0x000fc80008011606 */
[----:B------:R-:W-:-:S05]  /*4940*/  IADD3 R0, -R7, RZ, RZ ;  /* 0x000000ff07007210 */ /* 0x000fca0007ffe1ff */
[----:B------:R-:W-:Y:S01]  /*4950*/  IMAD R0, R0, UR6, R3 ;  /* 0x0000000600007c24 */ /* 0x000fe2000f8e0203 */
[----:B------:R-:W-:-:S03]  /*4960*/  ULDC.64 UR6, c[0x0][0x348] ;  /* 0x0000d20000067ab9 */ /* 0x000fc60000000a00 */
        /* <DEDUP_REMOVED lines=22> */
[----:B------:R-:W-:Y:S01]  /*4ad0*/  IMAD.HI.U32 R6, R9, UR6, R8 ;  /* 0x0000000609067c27 */ /* 0x000fe2000f8e0008 */
[----:B------:R-:W-:-:S04]  /*4ae0*/  ULDC UR6, c[0x0][0x234] ;  /* 0x00008d0000067ab9 */ /* 0x000fc80000000800 */
[----:B------:R-:W-:-:S04]  /*4af0*/  SHF.R.U32.HI R7, RZ, UR7, R6 ;  /* 0x00000007ff077c19 */ /* 0x000fc80008011606 */
        /* <DEDUP_REMOVED lines=312> */
.L_x_835:
        /* <DEDUP_REMOVED lines=22> */
[----:B------:R-:W-:-:S05]  /*5fe0*/  FMUL.FTZ R3, R6, R3 ;  /* 0x0000000306037220 */ /* 0x000fca0000410000 */
[----:B------:R-:W-:Y:S02]  /*5ff0*/  F2FP.BF16.F32.PACK_AB R0, RZ, R3 ;  /* 0x00000003ff00723e */ /* 0x000fe400000010ff */
[----:B------:R-:W-:-:S05]  /*6000*/  IADD3.X R3, RZ, UR7, RZ, P0, !PT ;  /* 0x00000007ff037c10 */ /* 0x000fca00087fe4ff */
[----:B------:R-:W-:Y:S01]  /*6010*/  STG.E.U16 desc[UR4][R2.64], R0 ;  /* 0x0000000002007986 */ /* 0x000fe2000c101504 */
[----:B------:R-:W-:Y:S05]  /*6020*/  EXIT ;  /* 0x000000000000794d */ /* 0x000fea0003800000 */
.L_x_836:
        /* <DEDUP_REMOVED lines=13> */
.L_x_7343:


//--------------------- .text._ZN2at6native27unrolled_elementwise_kernelIZZZNS0_62_GLOBAL__N__e6aa1b1b_29_ActivationLogSigmoidKernel_cu_9d16a0dc27log_sigmoid_backward_kernelERNS_14TensorIteratorEENKUlvE_clEvENKUlvE2_clEvEUlN3c108BFloat16ES8_E_St5arrayIPcLm3EELi4E23TrivialOffsetCalculatorILi2EjESD_ILi1EjENS0_6memory15LoadWithoutCastENSG_16StoreWithoutCastEEEviT_T0_T2_T3_T4_T5_ --------------------------
	.section	.text._ZN2at6native27unrolled_elementwise_kernelIZZZNS0_62_GLOBAL__N__e6aa1b1b_29_ActivationLogSigmoidKernel_cu_9d16a0dc27log_sigmoid_backward_kernelERNS_14TensorIteratorEENKUlvE_clEvENKUlvE2_clEvEUlN3c108BFloat16ES8_E_St5arrayIPcLm3EELi4E23TrivialOffsetCalculatorILi2EjESD_ILi1EjENS0_6memory15LoadWithoutCastENSG_16StoreWithoutCastEEEviT_T0_T2_T3_T4_T5_,"ax",@progbits
	.align	128
        .global         _ZN2at6native27unrolled_elementwise_kernelIZZZNS0_62_GLOBAL__N__e6aa1b1b_29_ActivationLogSigmoidKernel_cu_9d16a0dc27log_sigmoid_backward_kernelERNS_14TensorIteratorEENKUlvE_clEvENKUlvE2_clEvEUlN3c108BFloat16ES8_E_St5arrayIPcLm3EELi4E23TrivialOffsetCalculatorILi2EjESD_ILi1EjENS0_6memory15LoadWithoutCastENSG_16StoreWithoutCastEEEviT_T0_T2_T3_T4_T5_
        .type           _ZN2at6native27unrolled_elementwise_kernelIZZZNS0_62_GLOBAL__N__e6aa1b1b_29_ActivationLogSigmoidKernel_cu_9d16a0dc27log_sigmoid_backward_kernelERNS_14TensorIteratorEENKUlvE_clEvENKUlvE2_clEvEUlN3c108BFloat16ES8_E_St5arrayIPcLm3EELi4E23TrivialOffsetCalculatorILi2EjESD_ILi1EjENS0_6memory15LoadWithoutCastENSG_16StoreWithoutCastEEEviT_T0_T2_T3_T4_T5_,@function
        .size           _ZN2at6native27unrolled_elementwise_kernelIZZZNS0_62_GLOBAL__N__e6aa1b1b_29_ActivationLogSigmoidKernel_cu_9d16a0dc27log_sigmoid_backward_kernelERNS_14TensorIteratorEENKUlvE_clEvENKUlvE2_clEvEUlN3c108BFloat16ES8_E_St5arrayIPcLm3EELi4E23TrivialOffsetCalculatorILi2EjESD_ILi1EjENS0_6memory15LoadWithoutCastENSG_16StoreWithoutCastEEEviT_T0_T2_T3_T4_T5_,(.L_x_7344 - _ZN2at6native27unrolled_elementwise_kernelIZZZNS0_62_GLOBAL__N__e6aa1b1b_29_ActivationLogSigmoidKernel_cu_9d16a0dc27log_sigmoid_backward_kernelERNS_14TensorIteratorEENKUlvE_clEvENKUlvE2_clEvEUlN3c108BFloat16ES8_E_St5arrayIPcLm3EELi4E23TrivialOffsetCalculatorILi2EjESD_ILi1EjENS0_6memory15LoadWithoutCastENSG_16StoreWithoutCastEEEviT_T0_T2_T3_T4_T5_)
        .other          _ZN2at6native27unrolled_elementwise_kernelIZZZNS0_62_GLOBAL__N__e6aa1b1b_29_ActivationLogSigmoidKernel_cu_9d16a0dc27log_sigmoid_backward_kernelERNS_14TensorIteratorEENKUlvE_clEvENKUlvE2_clEvEUlN3c108BFloat16ES8_E_St5arrayIPcLm3EELi4E23TrivialOffsetCalculatorILi2EjESD_ILi1EjENS0_6memory15LoadWithoutCastENSG_16StoreWithoutCastEEEviT_T0_T2_T3_T4_T5_,@"STO_CUDA_ENTRY STV_DEFAULT"
_ZN2at6native27unrolled_elementwise_kernelIZZZNS0_62_GLOBAL__N__e6aa1b1b_29_ActivationLogSigmoidKernel_cu_9d16a0dc27log_sigmoid_backward_kernelERNS_14TensorIteratorEENKUlvE_clEvENKUlvE2_clEvEUlN3c108BFloat16ES8_E_St5arrayIPcLm3EELi4E23TrivialOffsetCalculatorILi2EjESD_ILi1EjENS0_6memory15LoadWithoutCastENSG_16StoreWithoutCastEEEviT_T0_T2_T3_T4_T5_:
.text._ZN2at6native27unrolled_elementwise_kernelIZZZNS0_62_GLOBAL__N__e6aa1b1b_29_ActivationLogSigmoidKernel_cu_9d16a0dc27log_sigmoid_backward_kernelERNS_14TensorIteratorEENKUlvE_clEvENKUlvE2_clEvEUlN3c108BFloat16ES8_E_St5arrayIPcLm3EELi4E23TrivialOffsetCalculatorILi2EjESD_ILi1EjENS0_6memory15LoadWithoutCastENSG_16StoreWithoutCastEEEviT_T0_T2_T3_T4_T5_:
[----:B------:R-:W-:Y:S01]  /*0000*/  LDC R1, c[0x0][0x28] ;  /* 0x00000a00ff017b82 */ /* 0x000fe20000000800 */
[----:B------:R-:W0:Y:S07]  /*0010*/  S2R R0, SR_CTAID.X ;  /* 0x0000000000007919 */ /* 0x000e2e0000002500 */
[----:B------:R-:W0:Y:S01]  /*0020*/  LDC R3, c[0x0][0x210] ;  /* 0x00008400ff037b82 */ /* 0x000e220000000800 */
[----:B------:R-:W-:Y:S01]  /*0030*/  PRMT R13, RZ, 0x7610, R13 ;  /* 0x00007610ff0d7816 */ /* 0x000fe2000000000d */
[----:B------:R-:W-:Y:S01]  /*0040*/  ULDC.64 UR4, c[0x0][0x208] ;  /* 0x0000820000047ab9 */ /* 0x000fe20000000a00 */
[----:B------:R-:W1:Y:S01]  /*0050*/  S2R R15, SR_TID.X ;  /* 0x00000000000f7919 */ /* 0x000e620000002100 */
[----:B0-----:R-:W-:-:S02]  /*0060*/  IMAD R12, R0, -0x200, R3 ;  /* 0xfffffe00000c7824 */ /* 0x001fc400078e0203 */
[----:B-1----:R-:W-:-:S03]  /*0070*/  IMAD.MOV.U32 R17, RZ, RZ, R15 ;  /* 0x000000ffff117224 */ /* 0x002fc600078e000f */
[----:B------:R-:W-:-:S13]  /*0080*/  ISETP.GE.AND P0, PT, R15, R12, PT ;  /* 0x0000000c0f00720c */ /* 0x000fda0003f06270 */
[----:B------:R-:W-:Y:S01]  /*0090*/  @!P0 LEA R14, R0, R17, 0x9 ;  /* 0x00000011000e8211 */ /* 0x000fe200078e48ff */
[----:B------:R-:W-:Y:S01]  /*00a0*/  @!P0 VIADD R17, R17, 0x80 ;  /* 0x0000008011118836 */ /* 0x000fe20000000000 */
[----:B------:R-:W0:Y:S04]  /*00b0*/  @!P0 LDC.64 R24, c[0x0][0x228] ;  /* 0x00008a00ff188b82 */ /* 0x000e280000000a00 */
[----:B------:R-:W-:-:S13]  /*00c0*/  ISETP.GE.AND P1, PT, R17, R12, PT ;  /* 0x0000000c1100720c */ /* 0x000fda0003f26270 */
[----:B------:R-:W1:Y:S01]  /*00d0*/  @!P1 LDC.64 R22, c[0x0][0x220] ;  /* 0x00008800ff169b82 */ /* 0x000e620000000a00 */
[----:B------:R-:W-:Y:S01]  /*00e0*/  @!P1 LEA R19, R0, R17, 0x9 ;  /* 0x0000001100139211 */ /* 0x000fe200078e48ff */
[----:B------:R-:W-:-:S05]  /*00f0*/  @!P1 VIADD R17, R17, 0x80 ;  /* 0x0000008011119836 */ /* 0x000fca0000000000 */
[C---:B------:R-:W-:Y:S01]  /*0100*/  ISETP.GE.AND P3, PT, R17.reuse, R12, PT ;  /* 0x0000000c1100720c */ /* 0x040fe20003f66270 */
[----:B0-----:R-:W-:Y:S01]  /*0110*/  @!P0 IMAD.WIDE.U32 R24, R14, 0x2, R24 ;  /* 0x000000020e188825 */ /* 0x001fe200078e0018 */
[----:B------:R-:W0:Y:S11]  /*0120*/  @!P1 LDC.64 R2, c[0x0][0x228] ;  /* 0x00008a00ff029b82 */ /* 0x000e360000000a00 */
[----:B------:R-:W2:Y:S01]  /*0130*/  @!P3 LDC.64 R4, c[0x0][0x220] ;  /* 0x00008800ff04bb82 */ /* 0x000ea20000000a00 */
[----:B------:R-:W-:Y:S01]  /*0140*/  @!P3 LEA R21, R0, R17, 0x9 ;  /* 0x000000110015b211 */ /* 0x000fe200078e48ff */
[----:B------:R-:W-:-:S02]  /*0150*/  @!P3 VIADD R17, R17, 0x80 ;  /* 0x000000801111b836 */ /* 0x000fc40000000000 */
[----:B-1----:R-:W-:-:S03]  /*0160*/  @!P1 IMAD.WIDE.U32 R22, R19, 0x2, R22 ;  /* 0x0000000213169825 */ /* 0x002fc600078e0016 */
[----:B------:R-:W-:Y:S01]  /*0170*/  ISETP.GE.AND P2, PT, R17, R12, PT ;  /* 0x0000000c1100720c */ /* 0x000fe20003f46270 */
[----:B------:R-:W1:Y:S01]  /*0180*/  @!P3 LDC.64 R6, c[0x0][0x228] ;  /* 0x00008a00ff06bb82 */ /* 0x000e620000000a00 */
[----:B------:R3:W5:Y:S07]  /*0190*/  @!P1 LDG.E.U16 R13, desc[UR4][R22.64] ;  /* 0x00000004160d9981 */ /* 0x00076e000c1e1500 */
[----:B---3--:R-:W3:Y:S01]  /*01a0*/  @!P0 LDC.64 R22, c[0x0][0x220] ;  /* 0x00008800ff168b82 */ /* 0x008ee20000000a00 */
[----:B------:R-:W-:Y:S01]  /*01b0*/  PRMT R20, RZ, 0x7610, R20 ;  /* 0x00007610ff147816 */ /* 0x000fe20000000014 */
[----:B0-----:R-:W-:-:S02]  /*01c0*/  @!P1 IMAD.WIDE.U32 R2, R19, 0x2, R2 ;  /* 0x0000000213029825 */ /* 0x001fc400078e0002 */
[----:B------:R-:W-:Y:S02]  /*01d0*/  @!P2 LEA R17, R0, R17, 0x9 ;  /* 0x000000110011a211 */ /* 0x000fe400078e48ff */
[C---:B--2---:R-:W-:Y:S01]  /*01e0*/  @!P3 IMAD.WIDE.U32 R4, R21.reuse, 0x2, R4 ;  /* 0x000000021504b825 */ /* 0x044fe200078e0004 */
[----:B------:R0:W5:Y:S01]  /*01f0*/  @!P1 LDG.E.U16 R20, desc[UR4][R2.64] ;  /* 0x0000000402149981 */ /* 0x000162000c1e1500 */
[----:B------:R-:W2:Y:S02]  /*0200*/  @!P2 LDC.64 R10, c[0x0][0x228] ;  /* 0x00008a00ff0aab82 */ /* 0x000ea40000000a00 */
[----:B-1----:R-:W-:Y:S01]  /*0210*/  @!P3 IMAD.WIDE.U32 R6, R21, 0x2, R6 ;  /* 0x000000021506b825 */ /* 0x002fe200078e0006 */
[----:B------:R-:W-:-:S05]  /*0220*/  PRMT R21, RZ, 0x7610, R21 ;  /* 0x00007610ff157816 */ /* 0x000fca0000000015 */
[----:B------:R-:W1:Y:S01]  /*0230*/  @!P2 LDC.64 R8, c[0x0][0x220] ;  /* 0x00008800ff08ab82 */ /* 0x000e620000000a00 */
[----:B---3--:R-:W-:Y:S01]  /*0240*/  @!P0 IMAD.WIDE.U32 R22, R14, 0x2, R22 ;  /* 0x000000020e168825 */ /* 0x008fe200078e0016 */
[----:B------:R-:W-:-:S06]  /*0250*/  PRMT R14, RZ, 0x7610, R14 ;  /* 0x00007610ff0e7816 */ /* 0x000fcc000000000e */
[----:B0-----:R-:W0:Y:S01]  /*0260*/  @!P0 LDC.64 R2, c[0x0][0x218] ;  /* 0x00008600ff028b82 */ /* 0x001e220000000a00 */
[----:B------:R-:W5:Y:S04]  /*0270*/  @!P0 LDG.E.U16 R21, desc[UR4][R22.64] ;  /* 0x0000000416158981 */ /* 0x000f68000c1e1500 */
[----:B------:R-:W5:Y:S01]  /*0280*/  @!P0 LDG.E.U16 R14, desc[UR4][R24.64] ;  /* 0x00000004180e8981 */ /* 0x000f62000c1e1500 */
[----:B------:R-:W-:Y:S02]  /*0290*/  PRMT R19, RZ, 0x7610, R19 ;  /* 0x00007610ff137816 */ /* 0x000fe40000000013 */
[----:B------:R-:W-:Y:S01]  /*02a0*/  PRMT R18, RZ, 0x7610, R18 ;  /* 0x00007610ff127816 */ /* 0x000fe20000000012 */
[----:B--2---:R-:W-:Y:S01]  /*02b0*/  @!P2 IMAD.WIDE.U32 R10, R17, 0x2, R10 ;  /* 0x00000002110aa825 */ /* 0x004fe200078e000a */
[----:B------:R-:W-:-:S02]  /*02c0*/  PRMT R16, RZ, 0x7610, R16 ;  /* 0x00007610ff107816 */ /* 0x000fc40000000010 */
[----:B------:R2:W5:Y:S01]  /*02d0*/  @!P3 LDG.E.U16 R19, desc[UR4][R4.64] ;  /* 0x000000040413b981 */ /* 0x000562000c1e1500 */
[----:B-1----:R-:W-:Y:S01]  /*02e0*/  @!P2 IMAD.WIDE.U32 R8, R17, 0x2, R8 ;  /* 0x000000021108a825 */ /* 0x002fe200078e0008 */
[----:B------:R-:W-:Y:S02]  /*02f0*/  PRMT R17, RZ, 0x7610, R17 ;  /* 0x00007610ff117816 */ /* 0x000fe40000000011 */
[----:B------:R1:W5:Y:S04]  /*0300*/  @!P3 LDG.E.U16 R18, desc[UR4][R6.64] ;  /* 0x000000040612b981 */ /* 0x000368000c1e1500 */
[----:B------:R3:W5:Y:S01]  /*0310*/  @!P2 LDG.E.U16 R16, desc[UR4][R10.64] ;  /* 0x000000040a10a981 */ /* 0x000762000c1e1500 */
[----:B--2---:R-:W-:-:S03]  /*0320*/  IMAD.MOV.U32 R5, RZ, RZ, R15 ;  /* 0x000000ffff057224 */ /* 0x004fc600078e000f */
[----:B------:R2:W5:Y:S01]  /*0330*/  @!P2 LDG.E.U16 R17, desc[UR4][R8.64] ;  /* 0x000000040811a981 */ /* 0x000562000c1e1500 */
[C---:B-1----:R-:W-:Y:S01]  /*0340*/  VIADD R7, R5.reuse, 0x100 ;  /* 0x0000010005077836 */ /* 0x042fe20000000000 */
[----:B---3--:R-:W-:-:S04]  /*0350*/  IADD3 R11, R5, 0x80, RZ ;  /* 0x00000080050b7810 */ /* 0x008fc80007ffe0ff */
[-C--:B------:R-:W-:Y:S02]  /*0360*/  ISETP.GE.AND P1, PT, R7, R12.reuse, PT ;  /* 0x0000000c0700720c */ /* 0x080fe40003f26270 */
[----:B--2---:R-:W-:Y:S01]  /*0370*/  IADD3 R9, R5, 0x180, RZ ;  /* 0x0000018005097810 */ /* 0x004fe20007ffe0ff */
[----:B------:R-:W-:Y:S01]  /*0380*/  @!P0 IMAD.MOV.U32 R5, RZ, RZ, R11 ;  /* 0x000000ffff058224 */ /* 0x000fe200078e000b */
[----:B------:R-:W-:Y:S01]  /*0390*/  @!P0 LEA R7, R0, R15, 0x9 ;  /* 0x0000000f00078211 */ /* 0x000fe200078e48ff */
[----:B------:R-:W-:Y:S01]  /*03a0*/  BSSY B0, `(.L_x_837) ;  /* 0x0000014000007945 */ /* 0x000fe20003800000 */
[-C--:B------:R-:W-:Y:S02]  /*03b0*/  ISETP.GE.AND P5, PT, R11, R12.reuse, PT ;  /* 0x0000000c0b00720c */ /* 0x080fe40003fa6270 */
[-C--:B------:R-:W-:Y:S01]  /*03c0*/  ISETP.GE.AND P2, PT, R9, R12.reuse, PT ;  /* 0x0000000c0900720c */ /* 0x080fe20003f46270 */
[----:B0-----:R-:W-:Y:S01]  /*03d0*/  @!P0 IMAD.WIDE.U32 R2, R7, 0x2, R2 ;  /* 0x0000000207028825 */ /* 0x001fe200078e0002 */
[----:B------:R-:W-:Y:S01]  /*03e0*/  ISETP.GE.AND P3, PT, R5, R12, PT ;  /* 0x0000000c0500720c */ /* 0x000fe20003f66270 */
[----:B------:R-:W-:-:S12]  /*03f0*/  @P0 BRA `(.L_x_838) ;  /* 0x0000000000380947 */ /* 0x000fd80003800000 */
[----:B-----5:R-:W-:Y:S01]  /*0400*/  IMAD.U32 R21, R21, 0x10000, RZ ;  /* 0x0001000015157824 */ /* 0x020fe200078e00ff */
[----:B------:R-:W-:Y:S01]  /*0410*/  HFMA2.MMA R4, -RZ, RZ, 1.875, 0 ;  /* 0x3f800000ff047435 */ /* 0x000fe200000001ff */
[----:B------:R-:W-:Y:S02]  /*0420*/  IMAD.U32 R14, R14, 0x10000, RZ ;  /* 0x000100000e0e7824 */ /* 0x000fe400078e00ff */
[C---:B------:R-:W-:Y:S01]  /*0430*/  FMUL.FTZ R6, |R21|.reuse, -1.4426950216293334961 ;  /* 0xbfb8aa3b15067820 */ /* 0x040fe20000410200 */
[C---:B------:R-:W-:Y:S02]  /*0440*/  FSETP.GEU.FTZ.AND P4, PT, R21.reuse, RZ, PT ;  /* 0x000000ff1500720b */ /* 0x040fe40003f9e000 */
[----:B------:R-:W-:-:S03]  /*0450*/  FSET.BF.LT.FTZ.AND R21, R21, RZ, PT ;  /* 0x000000ff1515720a */ /* 0x000fc60003811000 */
[----:B------:R-:W0:Y:S01]  /*0460*/  MUFU.EX2 R6, R6 ;  /* 0x0000000600067308 */ /* 0x000e220000000800 */
[----:B------:R-:W-:Y:S01]  /*0470*/  FSEL R4, R4, -1, !P4 ;  /* 0xbf80000004047808 */ /* 0x000fe20006000000 */
[----:B0-----:R-:W-:-:S06]  /*0480*/  FADD.FTZ R7, R6, 1 ;  /* 0x3f80000006077421 */ /* 0x001fcc0000010000 */
[----:B------:R-:W0:Y:S02]  /*0490*/  MUFU.RCP R7, R7 ;  /* 0x0000000700077308 */ /* 0x000e240000001000 */
[----:B0-----:R-:W-:-:S04]  /*04a0*/  FMUL.FTZ R8, R6, R7 ;  /* 0x0000000706087220 */ /* 0x001fc80000410000 */
[----:B------:R-:W-:-:S04]  /*04b0*/  FFMA.FTZ R21, -R4, R8, R21 ;  /* 0x0000000804157223 */ /* 0x000fc80000010115 */
[----:B------:R-:W-:-:S05]  /*04c0*/  FMUL.FTZ R4, R14, R21 ;  /* 0x000000150e047220 */ /* 0x000fca0000410000 */
[----:B------:R-:W-:-:S07]  /*04d0*/  F2FP.BF16.F32.PACK_AB R4, RZ, R4 ;  /* 0x00000004ff04723e */ /* 0x000fce00000010ff */
.L_x_838:
[----:B------:R-:W-:Y:S05]  /*04e0*/  BSYNC B0 ;  /* 0x0000000000007941 */ /* 0x000fea0003800000 */
.L_x_837:
[----:B------:R-:W-:Y:S04]  /*04f0*/  BSSY B0, `(.L_x_839) ;  /* 0x0000010000007945 */ /* 0x000fe80003800000 */
[----:B------:R-:W-:Y:S05]  /*0500*/  @P5 BRA `(.L_x_840) ;  /* 0x0000000000385947 */ /* 0x000fea0003800000 */
[----:B-----5:R-:W-:Y:S01]  /*0510*/  SHF.L.U32 R13, R13, 0x10, RZ ;  /* 0x000000100d0d7819 */ /* 0x020fe200000006ff */
[----:B------:R-:W-:Y:S01]  /*0520*/  IMAD.MOV.U32 R6, RZ, RZ, 0x3f800000 ;  /* 0x3f800000ff067424 */ /* 0x000fe200078e00ff */
[----:B------:R-:W-:Y:S02]  /*0530*/  SHF.L.U32 R20, R20, 0x10, RZ ;  /* 0x0000001014147819 */ /* 0x000fe400000006ff */
[C---:B------:R-:W-:Y:S01]  /*0540*/  FSETP.GEU.FTZ.AND P4, PT, R13.reuse, RZ, PT ;  /* 0x000000ff0d00720b */ /* 0x040fe20003f9e000 */
[C---:B------:R-:W-:Y:S01]  /*0550*/  FMUL.FTZ R7, |R13|.reuse, -1.4426950216293334961 ;  /* 0xbfb8aa3b0d077820 */ /* 0x040fe20000410200 */
[----:B------:R-:W-:Y:S02]  /*0560*/  FSET.BF.LT.FTZ.AND R13, R13, RZ, PT ;  /* 0x000000ff0d0d720a */ /* 0x000fe40003811000 */
[----:B------:R-:W-:-:S03]  /*0570*/  FSEL R6, R6, -1, !P4 ;  /* 0xbf80000006067808 */ /* 0x000fc60006000000 */
[----:B------:R-:W0:Y:S02]  /*0580*/  MUFU.EX2 R7, R7 ;  /* 0x0000000700077308 */ /* 0x000e240000000800 */
[----:B0-----:R-:W-:-:S06]  /*0590*/  FADD.FTZ R8, R7, 1 ;  /* 0x3f80000007087421 */ /* 0x001fcc0000010000 */
[----:B------:R-:W0:Y:S02]  /*05a0*/  MUFU.RCP R8, R8 ;  /* 0x0000000800087308 */ /* 0x000e240000001000 */
[----:B0-----:R-:W-:-:S04]  /*05b0*/  FMUL.FTZ R9, R7, R8 ;  /* 0x0000000807097220 */ /* 0x001fc80000410000 */
[----:B------:R-:W-:-:S04]  /*05c0*/  FFMA.FTZ R9, -R6, R9, R13 ;  /* 0x0000000906097223 */ /* 0x000fc8000001010d */
[----:B------:R-:W-:-:S05]  /*05d0*/  FMUL.FTZ R6, R20, R9 ;  /* 0x0000000914067220 */ /* 0x000fca0000410000 */
[----:B------:R-:W-:-:S07]  /*05e0*/  F2FP.BF16.F32.PACK_AB R6, RZ, R6 ;  /* 0x00000006ff06723e */ /* 0x000fce00000010ff */
.L_x_840:
[----:B------:R-:W-:Y:S05]  /*05f0*/  BSYNC B0 ;  /* 0x0000000000007941 */ /* 0x000fea0003800000 */
.L_x_839:
[----:B------:R-:W-:Y:S04]  /*0600*/  BSSY B0, `(.L_x_841) ;  /* 0x0000010000007945 */ /* 0x000fe80003800000 */
[----:B------:R-:W-:Y:S05]  /*0610*/  @P1 BRA `(.L_x_842) ;  /* 0x0000000000381947 */ /* 0x000fea0003800000 */
[----:B-----5:R-:W-:Y:S01]  /*0620*/  IMAD.U32 R19, R19, 0x10000, RZ ;  /* 0x0001000013137824 */ /* 0x020fe200078e00ff */
[----:B------:R-:W-:Y:S01]  /*0630*/  MOV R8, 0x3f800000 ;  /* 0x3f80000000087802 */ /* 0x000fe20000000f00 */
[----:B------:R-:W-:Y:S02]  /*0640*/  IMAD.U32 R18, R18, 0x10000, RZ ;  /* 0x0001000012127824 */ /* 0x000fe400078e00ff */
[C---:B------:R-:W-:Y:S01]  /*0650*/  FMUL.FTZ R7, |R19|.reuse, -1.4426950216293334961 ;  /* 0xbfb8aa3b13077820 */ /* 0x040fe20000410200 */
[C---:B------:R-:W-:Y:S02]  /*0660*/  FSETP.GEU.FTZ.AND P1, PT, R19.reuse, RZ, PT ;  /* 0x000000ff1300720b */ /* 0x040fe40003f3e000 */
[----:B------:R-:W-:Y:S02]  /*0670*/  FSET.BF.LT.FTZ.AND R19, R19, RZ, PT ;  /* 0x000000ff1313720a */ /* 0x000fe40003811000 */
[----:B------:R-:W-:Y:S01]  /*0680*/  FSEL R8, R8, -1, !P1 ;  /* 0xbf80000008087808 */ /* 0x000fe20004800000 */
[----:B------:R-:W0:Y:S02]  /*0690*/  MUFU.EX2 R7, R7 ;  /* 0x0000000700077308 */ /* 0x000e240000000800 */
[----:B0-----:R-:W-:-:S06]  /*06a0*/  FADD.FTZ R9, R7, 1 ;  /* 0x3f80000007097421 */ /* 0x001fcc0000010000 */
[----:B------:R-:W0:Y:S02]  /*06b0*/  MUFU.RCP R10, R9 ;  /* 0x00000009000a7308 */ /* 0x000e240000001000 */
[----:B0-----:R-:W-:-:S04]  /*06c0*/  FMUL.FTZ R10, R7, R10 ;  /* 0x0000000a070a7220 */ /* 0x001fc80000410000 */
[----:B------:R-:W-:-:S04]  /*06d0*/  FFMA.FTZ R19, -R8, R10, R19 ;  /* 0x0000000a08137223 */ /* 0x000fc80000010113 */
[----:B------:R-:W-:-:S05]  /*06e0*/  FMUL.FTZ R18, R18, R19 ;  /* 0x0000001312127220 */ /* 0x000fca0000410000 */
[----:B------:R-:W-:-:S07]  /*06f0*/  F2FP.BF16.F32.PACK_AB R7, RZ, R18 ;  /* 0x00000012ff07723e */ /* 0x000fce00000010ff */
.L_x_842:
[----:B------:R-:W-:Y:S05]  /*0700*/  BSYNC B0 ;  /* 0x0000000000007941 */ /* 0x000fea0003800000 */
.L_x_841:
        /* <DEDUP_REMOVED lines=16> */
.L_x_844:
[----:B------:R-:W-:Y:S05]  /*0810*/  BSYNC B0 ;  /* 0x0000000000007941 */ /* 0x000fea0003800000 */
.L_x_843:
[----:B------:R0:W-:Y:S01]  /*0820*/  @!P0 STG.E.U16 desc[UR4][R2.64], R4 ;  /* 0x0000000402008986 */ /* 0x0001e2000c101504 */
[----:B------:R-:W-:Y:S04]  /*0830*/  BSSY B0, `(.L_x_845) ;  /* 0x000000c000007945 */ /* 0x000fe80003800000 */
[----:B------:R-:W-:Y:S05]  /*0840*/  @P3 BRA `(.L_x_846) ;  /* 0x0000000000283947 */ /* 0x000fea0003800000 */
[----:B------:R-:W1:Y:S01]  /*0850*/  LDC.64 R8, c[0x0][0x218] ;  /* 0x00008600ff087b82 */ /* 0x000e620000000a00 */
[----:B0-----:R-:W-:Y:S01]  /*0860*/  IMAD R3, R0, 0x200, R5 ;  /* 0x0000020000037824 */ /* 0x001fe200078e0205 */
[----:B------:R-:W-:-:S04]  /*0870*/  IADD3 R5, R5, 0x80, RZ ;  /* 0x0000008005057810 */ /* 0x000fc80007ffe0ff */
[----:B------:R-:W-:-:S13]  /*0880*/  ISETP.GE.AND P0, PT, R5, R12, PT ;  /* 0x0000000c0500720c */ /* 0x000fda0003f06270 */
[----:B-----5:R-:W-:Y:S01]  /*0890*/  @!P0 IMAD R13, R0, 0x200, R5 ;  /* 0x00000200000d8824 */ /* 0x020fe200078e0205 */
[----:B------:R-:W-:Y:S01]  /*08a0*/  @!P0 IADD3 R5, R5, 0x80, RZ ;  /* 0x0000008005058810 */ /* 0x000fe20007ffe0ff */
[----:B-1----:R-:W-:-:S04]  /*08b0*/  IMAD.WIDE.U32 R2, R3, 0x2, R8 ;  /* 0x0000000203027825 */ /* 0x002fc800078e0008 */
[----:B------:R-:W-:Y:S01]  /*08c0*/  @!P0 IMAD.WIDE.U32 R8, R13, 0x2, R8 ;  /* 0x000000020d088825 */ /* 0x000fe200078e0008 */
[----:B------:R1:W-:Y:S04]  /*08d0*/  STG.E.U16 desc[UR4][R2.64], R6 ;  /* 0x0000000602007986 */ /* 0x0003e8000c101504 */
[----:B------:R1:W-:Y:S02]  /*08e0*/  @!P0 STG.E.U16 desc[UR4][R8.64], R7 ;  /* 0x0000000708008986 */ /* 0x0003e4000c101504 */
.L_x_846:
[----:B------:R-:W-:Y:S05]  /*08f0*/  BSYNC B0 ;  /* 0x0000000000007941 */ /* 0x000fea0003800000 */
.L_x_845:
[----:B------:R-:W-:-:S13]  /*0900*/  ISETP.GE.AND P0, PT, R5, R12, PT ;  /* 0x0000000c0500720c */ /* 0x000fda0003f06270 */
[----:B------:R-:W-:Y:S05]  /*0910*/  @P0 EXIT ;  /* 0x000000000000094d */ /* 0x000fea0003800000 */
[----:B01----:R-:W0:Y:S01]  /*0920*/  LDC.64 R2, c[0x0][0x218] ;  /* 0x00008600ff027b82 */ /* 0x003e220000000a00 */
[----:B------:R-:W-:-:S04]  /*0930*/  IMAD R5, R0, 0x200, R5 ;  /* 0x0000020000057824 */ /* 0x000fc800078e0205 */
[----:B0-----:R-:W-:-:S05]  /*0940*/  IMAD.WIDE.U32 R2, R5, 0x2, R2 ;  /* 0x0000000205027825 */ /* 0x001fca00078e0002 */
[----:B------:R-:W-:Y:S01]  /*0950*/  STG.E.U16 desc[UR4][R2.64], R11 ;  /* 0x0000000b02007986 */ /* 0x000fe2000c101504 */
[----:B------:R-:W-:Y:S05]  /*0960*/  EXIT ;  /* 0x000000000000794d */ /* 0x000fea0003800000 */
.L_x_847:
        /* <DEDUP_REMOVED lines=9> */
.L_x_7344:


//--------------------- .text._ZN2at6native29vectorized_elementwise_kernelILi2EZZZNS0_62_GLOBAL__N__e6aa1b1b_29_ActivationLogSigmoidKernel_cu_9d16a0dc27log_sigmoid_backward_kernelERNS_14TensorIteratorEENKUlvE_clEvENKUlvE2_clEvEUlN3c108BFloat16ES8_E_St5arrayIPcLm3EEEEviT0_T1_ --------------------------
	.section	.text._ZN2at6native29vectorized_elementwise_kernelILi2EZZZNS0_62_GLOBAL__N__e6aa1b1b_29_ActivationLogSigmoidKernel_cu_9d16a0dc27log_sigmoid_backward_kernelERNS_14TensorIteratorEENKUlvE_clEvENKUlvE2_clEvEUlN3c108BFloat16ES8_E_St5arrayIPcLm3EEEEviT0_T1_,"ax",@progbits
	.align	128
        .global         _ZN2at6native29vectorized_elementwise_kernelILi2EZZZNS0_62_GLOBAL__N__e6aa1b1b_29_ActivationLogSigmoidKernel_cu_9d16a0dc27log_sigmoid_backward_kernelERNS_14TensorIteratorEENKUlvE_clEvENKUlvE2_clEvEUlN3c108BFloat16ES8_E_St5arrayIPcLm3EEEEviT0_T1_
        .type           _ZN2at6native29vectorized_elementwise_kernelILi2EZZZNS0_62_GLOBAL__N__e6aa1b1b_29_ActivationLogSigmoidKernel_cu_9d16a0dc27log_sigmoid_backward_kernelERNS_14TensorIteratorEENKUlvE_clEvENKUlvE2_clEvEUlN3c108BFloat16ES8_E_St5arrayIPcLm3EEEEviT0_T1_,@function
        .size           _ZN2at6native29vectorized_elementwise_kernelILi2EZZZNS0_62_GLOBAL__N__e6aa1b1b_29_ActivationLogSigmoidKernel_cu_9d16a0dc27log_sigmoid_backward_kernelERNS_14TensorIteratorEENKUlvE_clEvENKUlvE2_clEvEUlN3c108BFloat16ES8_E_St5arrayIPcLm3EEEEviT0_T1_,(.L_x_7345 - _ZN2at6native29vectorized_elementwise_kernelILi2EZZZNS0_62_GLOBAL__N__e6aa1b1b_29_ActivationLogSigmoidKernel_cu_9d16a0dc27log_sigmoid_backward_kernelERNS_14TensorIteratorEENKUlvE_clEvENKUlvE2_clEvEUlN3c108BFloat16ES8_E_St5arrayIPcLm3EEEEviT0_T1_)
        .other          _ZN2at6native29vectorized_elementwise_kernelILi2EZZZNS0_62_GLOBAL__N__e6aa1b1b_29_ActivationLogSigmoidKernel_cu_9d16a0dc27log_sigmoid_backward_kernelERNS_14TensorIteratorEENKUlvE_clEvENKUlvE2_clEvEUlN3c108BFloat16ES8_E_St5arrayIPcLm3EEEEviT0_T1_,@"STO_CUDA_ENTRY STV_DEFAULT"
_ZN2at6native29vectorized_elementwise_kernelILi2EZZZNS0_62_GLOBAL__N__e6aa1b1b_29_ActivationLogSigmoidKernel_cu_9d16a0dc27log_sigmoid_backward_kernelERNS_14TensorIteratorEENKUlvE_clEvENKUlvE2_clEvEUlN3c108BFloat16ES8_E_St5arrayIPcLm3EEEEviT0_T1_:
.text._ZN2at6native29vectorized_elementwise_kernelILi2EZZZNS0_62_GLOBAL__N__e6aa1b1b_29_ActivationLogSigmoidKernel_cu_9d16a0dc27log_sigmoid_backward_kernelERNS_14TensorIteratorEENKUlvE_clEvENKUlvE2_clEvEUlN3c108BFloat16ES8_E_St5arrayIPcLm3EEEEviT0_T1_:
[----:B------:R-:W-:Y:S01]  /*0000*/  LDC R1, c[0x0][0x28] ;  /* 0x00000a00ff017b82 */ /* 0x000fe20000000800 */
[----:B------:R-:W0:Y:S01]  /*0010*/  S2R R0, SR_CTAID.X ;  /* 0x0000000000007919 */ /* 0x000e220000002500 */
[----:B------:R-:W-:Y:S01]  /*0020*/  ULDC UR4, c[0x0][0x210] ;  /* 0x0000840000047ab9 */ /* 0x000fe20000000800 */
[----:B0-----:R-:W-:-:S04]  /*0030*/  SHF.L.U32 R0, R0, 0xa, RZ ;  /* 0x0000000a00007819 */ /* 0x001fc800000006ff */
[----:B------:R-:W-:Y:S01]  /*0040*/  IADD3 R2, -R0, UR4, RZ ;  /* 0x0000000400027c10 */ /* 0x000fe2000fffe1ff */
[----:B------:R-:W-:-:S03]  /*0050*/  ULDC.64 UR4, c[0x0][0x208] ;  /* 0x0000820000047ab9 */ /* 0x000fc60000000a00 */
[----:B------:R-:W-:-:S13]  /*0060*/  ISETP.GE.U32.AND P0, PT, R2, 0x400, PT ;  /* 0x000004000200780c */ /* 0x000fda0003f06070 */
[----:B------:R-:W-:Y:S05]  /*0070*/  @!P0 BRA `(.L_x_848) ;  /* 0x0000000800108947 */ /* 0x000fea0003800000 */
[----:B------:R-:W0:Y:S01]  /*0080*/  S2R R4, SR_TID.X ;  /* 0x0000000000047919 */ /* 0x000e220000002100 */
[----:B------:R-:W1:Y:S02]  /*0090*/  LDC.64 R2, c[0x0][0x220] ;  /* 0x00008800ff027b82 */ /* 0x000e640000000a00 */
[----:B-1----:R-:W-:-:S04]  /*00a0*/  IMAD.WIDE R2, R0, 0x2, R2 ;  /* 0x0000000200027825 */ /* 0x002fc800078e0202 */
[----:B0-----:R-:W-:Y:S02]  /*00b0*/  IMAD.WIDE.U32 R16, R4, 0x4, R2 ;  /* 0x0000000404107825 */ /* 0x001fe400078e0002 */
[----:B------:R-:W0:Y:S03]  /*00c0*/  LDC.64 R2, c[0x0][0x228] ;  /* 0x00008a00ff027b82 */ /* 0x000e260000000a00 */
[----:B------:R-:W2:Y:S04]  /*00d0*/  LDG.E R19, desc[UR4][R16.64] ;  /* 0x0000000410137981 */ /* 0x000ea8000c1e1900 */
[----:B------:R-:W3:Y:S04]  /*00e0*/  LDG.E R9, desc[UR4][R16.64+0x200] ;  /* 0x0002000410097981 */ /* 0x000ee8000c1e1900 */
[----:B------:R-:W4:Y:S04]  /*00f0*/  LDG.E R6, desc[UR4][R16.64+0x400] ;  /* 0x0004000410067981 */ /* 0x000f28000c1e1900 */
[----:B------:R-:W5:Y:S01]  /*0100*/  LDG.E R13, desc[UR4][R16.64+0x600] ;  /* 0x00060004100d7981 */ /* 0x000f62000c1e1900 */
[----:B0-----:R-:W-:-:S04]  /*0110*/  IMAD.WIDE R2, R0, 0x2, R2 ;  /* 0x0000000200027825 */ /* 0x001fc800078e0202 */
[----:B------:R-:W-:-:S05]  /*0120*/  IMAD.WIDE.U32 R22, R4, 0x4, R2 ;  /* 0x0000000404167825 */ /* 0x000fca00078e0002 */
[----:B------:R-:W5:Y:S04]  /*0130*/  LDG.E R2, desc[UR4][R22.64] ;  /* 0x0000000416027981 */ /* 0x000f68000c1e1900 */
[----:B------:R-:W5:Y:S04]  /*0140*/  LDG.E R15, desc[UR4][R22.64+0x200] ;  /* 0x00020004160f7981 */ /* 0x000f68000c1e1900 */
[----:B------:R-:W5:Y:S04]  /*0150*/  LDG.E R8, desc[UR4][R22.64+0x400] ;  /* 0x0004000416087981 */ /* 0x000f68000c1e1900 */
[----:B------:R0:W5:Y:S01]  /*0160*/  LDG.E R7, desc[UR4][R22.64+0x600] ;  /* 0x0006000416077981 */ /* 0x000162000c1e1900 */
[C---:B--2---:R-:W-:Y:S01]  /*0170*/  IMAD.U32 R10, R19.reuse, 0x10000, RZ ;  /* 0x00010000130a7824 */ /* 0x044fe200078e00ff */
[----:B------:R-:W-:-:S03]  /*0180*/  PRMT R19, R19, 0x7632, R19 ;  /* 0x0000763213137816 */ /* 0x000fc60000000013 */
[----:B------:R-:W-:Y:S01]  /*0190*/  FMUL.FTZ R5, |R10|, -1.4426950216293334961 ;  /* 0xbfb8aa3b0a057820 */ /* 0x000fe20000410200 */
[----:B---3--:R-:W-:Y:S02]  /*01a0*/  SHF.L.U32 R20, R9, 0x10, RZ ;  /* 0x0000001009147819 */ /* 0x008fe400000006ff */
[----:B------:R-:W-:Y:S01]  /*01b0*/  SHF.L.U32 R19, R19, 0x10, RZ ;  /* 0x0000001013137819 */ /* 0x000fe200000006ff */
[----:B----4-:R-:W-:Y:S01]  /*01c0*/  IMAD.U32 R12, R6, 0x10000, RZ ;  /* 0x00010000060c7824 */ /* 0x010fe200078e00ff */
[----:B------:R-:W-:Y:S01]  /*01d0*/  PRMT R3, R9, 0x7632, R3 ;  /* 0x0000763209037816 */ /* 0x000fe20000000003 */
[----:B------:R-:W1:Y:S01]  /*01e0*/  MUFU.EX2 R5, R5 ;  /* 0x0000000500057308 */ /* 0x000e620000000800 */
[----:B------:R-:W-:Y:S01]  /*01f0*/  FMUL.FTZ R21, |R20|, -1.4426950216293334961 ;  /* 0xbfb8aa3b14157820 */ /* 0x000fe20000410200 */
[----:B0-----:R-:W-:Y:S01]  /*0200*/  FMUL.FTZ R22, |R19|, -1.4426950216293334961 ;  /* 0xbfb8aa3b13167820 */ /* 0x001fe20000410200 */
[----:B------:R-:W-:Y:S01]  /*0210*/  PRMT R6, R6, 0x7632, R6 ;  /* 0x0000763206067816 */ /* 0x000fe20000000006 */
[----:B------:R-:W-:Y:S01]  /*0220*/  IMAD.U32 R3, R3, 0x10000, RZ ;  /* 0x0001000003037824 */ /* 0x000fe200078e00ff */
[----:B------:R-:W-:Y:S01]  /*0230*/  FSETP.GEU.FTZ.AND P0, PT, R10, RZ, PT ;  /* 0x000000ff0a00720b */ /* 0x000fe20003f1e000 */
[----:B------:R-:W-:Y:S01]  /*0240*/  FMUL.FTZ R14, |R12|, -1.4426950216293334961 ;  /* 0xbfb8aa3b0c0e7820 */ /* 0x000fe20000410200 */
[----:B-----5:R-:W-:Y:S01]  /*0250*/  SHF.L.U32 R9, R13, 0x10, RZ ;  /* 0x000000100d097819 */ /* 0x020fe200000006ff */
[----:B------:R-:W-:Y:S01]  /*0260*/  FMUL.FTZ R18, |R3|, -1.4426950216293334961 ;  /* 0xbfb8aa3b03127820 */ /* 0x000fe20000410200 */
[----:B------:R-:W0:Y:S01]  /*0270*/  MUFU.EX2 R21, R21 ;  /* 0x0000001500157308 */ /* 0x000e220000000800 */
[----:B------:R-:W-:-:S02]  /*0280*/  FSETP.GEU.FTZ.AND P1, PT, R20, RZ, PT ;  /* 0x000000ff1400720b */ /* 0x000fc40003f3e000 */
[C---:B------:R-:W-:Y:S01]  /*0290*/  FMUL.FTZ R26, |R9|.reuse, -1.4426950216293334961 ;  /* 0xbfb8aa3b091a7820 */ /* 0x040fe20000410200 */
[C---:B------:R-:W-:Y:S02]  /*02a0*/  FSETP.GEU.FTZ.AND P2, PT, R9.reuse, RZ, PT ;  /* 0x000000ff0900720b */ /* 0x040fe40003f5e000 */
[----:B------:R-:W-:Y:S02]  /*02b0*/  FSET.BF.LT.FTZ.AND R9, R9, RZ, PT ;  /* 0x000000ff0909720a */ /* 0x000fe40003811000 */
[----:B------:R-:W2:Y:S01]  /*02c0*/  MUFU.EX2 R22, R22 ;  /* 0x0000001600167308 */ /* 0x000ea20000000800 */
[----:B-1----:R-:W-:-:S07]  /*02d0*/  FADD.FTZ R11, R5, 1 ;  /* 0x3f800000050b7421 */ /* 0x002fce0000010000 */
[----:B------:R-:W1:Y:S01]  /*02e0*/  MUFU.EX2 R18, R18 ;  /* 0x0000001200127308 */ /* 0x000e620000000800 */
[----:B0-----:R-:W-:-:S07]  /*02f0*/  FADD.FTZ R16, R21, 1 ;  /* 0x3f80000015107421 */ /* 0x001fce0000010000 */
[----:B------:R-:W0:Y:S01]  /*0300*/  MUFU.RCP R24, R11 ;  /* 0x0000000b00187308 */ /* 0x000e220000001000 */
[----:B--2---:R-:W-:-:S07]  /*0310*/  FADD.FTZ R25, R22, 1 ;  /* 0x3f80000016197421 */ /* 0x004fce0000010000 */
[----:B------:R-:W2:Y:S01]  /*0320*/  MUFU.RCP R16, R16 ;  /* 0x0000001000107308 */ /* 0x000ea20000001000 */
[----:B-1----:R-:W-:-:S07]  /*0330*/  FADD.FTZ R23, R18, 1 ;  /* 0x3f80000012177421 */ /* 0x002fce0000010000 */
[----:B------:R-:W1:Y:S01]  /*0340*/  MUFU.RCP R25, R25 ;  /* 0x0000001900197308 */ /* 0x000e620000001000 */
[----:B0-----:R-:W-:Y:S01]  /*0350*/  FMUL.FTZ R17, R5, R24 ;  /* 0x0000001805117220 */ /* 0x001fe20000410000 */
[----:B------:R-:W-:Y:S01]  /*0360*/  FSET.BF.LT.FTZ.AND R24, R10, RZ, PT ;  /* 0x000000ff0a18720a */ /* 0x000fe20003811000 */
[----:B------:R-:W-:Y:S01]  /*0370*/  IMAD.MOV.U32 R5, RZ, RZ, 0x3f800000 ;  /* 0x3f800000ff057424 */ /* 0x000fe200078e00ff */
[----:B------:R-:W-:Y:S02]  /*0380*/  SHF.L.U32 R10, R6, 0x10, RZ ;  /* 0x00000010060a7819 */ /* 0x000fe400000006ff */
[----:B------:R-:W-:Y:S02]  /*0390*/  PRMT R6, R13, 0x7632, R6 ;  /* 0x000076320d067816 */ /* 0x000fe40000000006 */
[----:B------:R-:W0:Y:S01]  /*03a0*/  MUFU.RCP R23, R23 ;  /* 0x0000001700177308 */ /* 0x000e220000001000 */
[----:B------:R-:W-:Y:S01]  /*03b0*/  FMUL.FTZ R13, |R10|, -1.4426950216293334961 ;  /* 0xbfb8aa3b0a0d7820 */ /* 0x000fe20000410200 */
[----:B------:R-:W-:Y:S01]  /*03c0*/  FSEL R27, R5, -1, !P0 ;  /* 0xbf800000051b7808 */ /* 0x000fe20004000000 */
[----:B------:R-:W-:Y:S01]  /*03d0*/  IMAD.U32 R6, R6, 0x10000, RZ ;  /* 0x0001000006067824 */ /* 0x000fe200078e00ff */
[----:B------:R-:W-:Y:S01]  /*03e0*/  FSETP.GEU.FTZ.AND P0, PT, R19, RZ, PT ;  /* 0x000000ff1300720b */ /* 0x000fe20003f1e000 */
[----:B--2---:R-:W-:Y:S01]  /*03f0*/  FMUL.FTZ R21, R21, R16 ;  /* 0x0000001015157220 */ /* 0x004fe20000410000 */
[----:B------:R-:W-:Y:S01]  /*0400*/  FSET.BF.LT.FTZ.AND R19, R19, RZ, PT ;  /* 0x000000ff1313720a */ /* 0x000fe20003811000 */
[----:B------:R-:W-:Y:S01]  /*0410*/  FFMA.FTZ R17, -R27, R17, R24 ;  /* 0x000000111b117223 */ /* 0x000fe20000010118 */
[----:B------:R-:W2:Y:S01]  /*0420*/  MUFU.EX2 R14, R14 ;  /* 0x0000000e000e7308 */ /* 0x000ea20000000800 */
[----:B-1----:R-:W-:Y:S01]  /*0430*/  FMUL.FTZ R24, R22, R25 ;  /* 0x0000001916187220 */ /* 0x002fe20000410000 */
[----:B------:R-:W-:Y:S01]  /*0440*/  FMUL.FTZ R16, |R6|, -1.4426950216293334961 ;  /* 0xbfb8aa3b06107820 */ /* 0x000fe20000410200 */
[----:B------:R-:W-:-:S02]  /*0450*/  FSET.BF.LT.FTZ.AND R22, R20, RZ, PT ;  /* 0x000000ff1416720a */ /* 0x000fc40003811000 */
[C---:B------:R-:W-:Y:S02]  /*0460*/  FSEL R20, R5.reuse, -1, !P0 ;  /* 0xbf80000005147808 */ /* 0x040fe40004000000 */
[----:B------:R-:W-:Y:S01]  /*0470*/  FSEL R25, R5, -1, !P1 ;  /* 0xbf80000005197808 */ /* 0x000fe20004800000 */
[----:B------:R-:W1:Y:S01]  /*0480*/  MUFU.EX2 R13, R13 ;  /* 0x0000000d000d7308 */ /* 0x000e620000000800 */
[----:B0-----:R-:W-:Y:S01]  /*0490*/  FMUL.FTZ R23, R18, R23 ;  /* 0x0000001712177220 */ /* 0x001fe20000410000 */
[----:B------:R-:W-:Y:S01]  /*04a0*/  PRMT R18, R2, 0x7632, R18 ;  /* 0x0000763202127816 */ /* 0x000fe20000000012 */
[----:B------:R-:W-:Y:S01]  /*04b0*/  FFMA.FTZ R24, -R20, R24, R19 ;  /* 0x0000001814187223 */ /* 0x000fe20000010113 */
[----:B------:R-:W-:Y:S01]  /*04c0*/  FSETP.GEU.FTZ.AND P0, PT, R3, RZ, PT ;  /* 0x000000ff0300720b */ /* 0x000fe20003f1e000 */
[----:B------:R-:W-:Y:S01]  /*04d0*/  FFMA.FTZ R20, -R25, R21, R22 ;  /* 0x0000001519147223 */ /* 0x000fe20000010116 */
[----:B------:R-:W-:Y:S01]  /*04e0*/  FSET.BF.LT.FTZ.AND R21, R3, RZ, PT ;  /* 0x000000ff0315720a */ /* 0x000fe20003811000 */
[----:B------:R-:W-:Y:S01]  /*04f0*/  IMAD.U32 R3, R18, 0x10000, RZ ;  /* 0x0001000012037824 */ /* 0x000fe200078e00ff */
[----:B------:R0:W3:Y:S01]  /*0500*/  MUFU.EX2 R11, R26 ;  /* 0x0000001a000b7308 */ /* 0x0000e20000000800 */
[----:B------:R-:W-:Y:S01]  /*0510*/  SHF.L.U32 R2, R2, 0x10, RZ ;  /* 0x0000001002027819 */ /* 0x000fe200000006ff */
[----:B--2---:R-:W-:Y:S01]  /*0520*/  FADD.FTZ R19, R14, 1 ;  /* 0x3f8000000e137421 */ /* 0x004fe20000010000 */
[----:B------:R-:W-:Y:S01]  /*0530*/  FMUL.FTZ R18, R3, R24 ;  /* 0x0000001803127220 */ /* 0x000fe20000410000 */
[----:B------:R-:W-:-:S02]  /*0540*/  FSETP.GEU.FTZ.AND P1, PT, R10, RZ, PT ;  /* 0x000000ff0a00720b */ /* 0x000fc40003f3e000 */
[----:B------:R-:W-:Y:S02]  /*0550*/  FMUL.FTZ R17, R2, R17 ;  /* 0x0000001102117220 */ /* 0x000fe40000410000 */
[----:B------:R-:W2:Y:S01]  /*0560*/  MUFU.EX2 R16, R16 ;  /* 0x0000001000107308 */ /* 0x000ea20000000800 */
[----:B0-----:R-:W-:Y:S01]  /*0570*/  FSEL R26, R5, -1, !P0 ;  /* 0xbf800000051a7808 */ /* 0x001fe20004000000 */
[----:B-1----:R-:W-:Y:S01]  /*0580*/  FADD.FTZ R22, R13, 1 ;  /* 0x3f8000000d167421 */ /* 0x002fe20000010000 */
[----:B------:R-:W0:Y:S01]  /*0590*/  LDC.64 R2, c[0x0][0x218] ;  /* 0x00008600ff027b82 */ /* 0x000e220000000a00 */
[----:B------:R-:W-:Y:S02]  /*05a0*/  FSETP.GEU.FTZ.AND P0, PT, R12, RZ, PT ;  /* 0x000000ff0c00720b */ /* 0x000fe40003f1e000 */
[----:B------:R-:W-:Y:S01]  /*05b0*/  FFMA.FTZ R21, -R26, R23, R21 ;  /* 0x000000171a157223 */ /* 0x000fe20000010115 */
[----:B------:R-:W-:Y:S01]  /*05c0*/  PRMT R23, R15, 0x7632, R23 ;  /* 0x000076320f177816 */ /* 0x000fe20000000017 */
[----:B------:R-:W1:Y:S01]  /*05d0*/  MUFU.RCP R19, R19 ;  /* 0x0000001300137308 */ /* 0x000e620000001000 */
[----:B---3--:R-:W-:Y:S01]  /*05e0*/  FADD.FTZ R24, R11, 1 ;  /* 0x3f8000000b187421 */ /* 0x008fe20000010000 */
[----:B------:R-:W-:-:S02]  /*05f0*/  SHF.L.U32 R15, R15, 0x10, RZ ;  /* 0x000000100f0f7819 */ /* 0x000fc400000006ff */
[----:B------:R-:W-:Y:S01]  /*0600*/  IMAD.U32 R26, R23, 0x10000, RZ ;  /* 0x00010000171a7824 */ /* 0x000fe200078e00ff */
[----:B------:R-:W-:Y:S02]  /*0610*/  FSET.BF.LT.FTZ.AND R23, R10, RZ, PT ;  /* 0x000000ff0a17720a */ /* 0x000fe40003811000 */
[----:B------:R-:W-:Y:S01]  /*0620*/  FMUL.FTZ R15, R15, R20 ;  /* 0x000000140f0f7220 */ /* 0x000fe20000410000 */
[----:B------:R-:W3:Y:S01]  /*0630*/  MUFU.RCP R22, R22 ;  /* 0x0000001600167308 */ /* 0x000ee20000001000 */
[----:B--2---:R-:W-:Y:S01]  /*0640*/  FADD.FTZ R25, R16, 1 ;  /* 0x3f80000010197421 */ /* 0x004fe20000010000 */
[----:B------:R-:W-:Y:S01]  /*0650*/  FMUL.FTZ R20, R26, R21 ;  /* 0x000000151a147220 */ /* 0x000fe20000410000 */
[----:B------:R-:W-:Y:S02]  /*0660*/  FSET.BF.LT.FTZ.AND R12, R12, RZ, PT ;  /* 0x000000ff0c0c720a */ /* 0x000fe40003811000 */
[C---:B------:R-:W-:Y:S02]  /*0670*/  FSEL R10, R5.reuse, -1, !P1 ;  /* 0xbf800000050a7808 */ /* 0x040fe40004800000 */
[----:B------:R-:W-:Y:S01]  /*0680*/  F2FP.BF16.F32.PACK_AB R17, R18, R17 ;  /* 0x000000111211723e */ /* 0x000fe200000010ff */
[----:B------:R-:W2:Y:S01]  /*0690*/  MUFU.RCP R24, R24 ;  /* 0x0000001800187308 */ /* 0x000ea20000001000 */
[----:B-1----:R-:W-:Y:S01]  /*06a0*/  FMUL.FTZ R19, R14, R19 ;  /* 0x000000130e137220 */ /* 0x002fe20000410000 */
[----:B------:R-:W-:Y:S01]  /*06b0*/  FSEL R14, R5, -1, !P2 ;  /* 0xbf800000050e7808 */ /* 0x000fe20005000000 */
[----:B0-----:R-:W-:Y:S01]  /*06c0*/  IMAD.WIDE.U32 R2, R0, 0x2, R2 ;  /* 0x0000000200027825 */ /* 0x001fe200078e0002 */
[----:B------:R-:W-:-:S02]  /*06d0*/  PRMT R0, R8, 0x7632, R0 ;  /* 0x0000763208007816 */ /* 0x000fc40000000000 */
[----:B------:R-:W-:Y:S02]  /*06e0*/  SHF.L.U32 R8, R8, 0x10, RZ ;  /* 0x0000001008087819 */ /* 0x000fe400000006ff */
[----:B------:R-:W0:Y:S01]  /*06f0*/  MUFU.RCP R21, R25 ;  /* 0x0000001900157308 */ /* 0x000e220000001000 */
[----:B---3--:R-:W-:Y:S01]  /*0700*/  FMUL.FTZ R22, R13, R22 ;  /* 0x000000160d167220 */ /* 0x008fe20000410000 */
[----:B------:R-:W-:Y:S01]  /*0710*/  FSEL R13, R5, -1, !P0 ;  /* 0xbf800000050d7808 */ /* 0x000fe20004000000 */
[----:B------:R-:W-:Y:S01]  /*0720*/  IMAD.WIDE R2, R4, 0x4, R2 ;  /* 0x0000000404027825 */ /* 0x000fe200078e0202 */
[----:B------:R-:W-:-:S03]  /*0730*/  FSETP.GEU.FTZ.AND P0, PT, R6, RZ, PT ;  /* 0x000000ff0600720b */ /* 0x000fc60003f1e000 */
[----:B------:R-:W-:Y:S01]  /*0740*/  FFMA.FTZ R22, -R10, R22, R23 ;  /* 0x000000160a167223 */ /* 0x000fe20000010117 */
[----:B------:R-:W-:Y:S01]  /*0750*/  FSET.BF.LT.FTZ.AND R6, R6, RZ, PT ;  /* 0x000000ff0606720a */ /* 0x000fe20003811000 */
[----:B------:R-:W-:Y:S01]  /*0760*/  FFMA.FTZ R19, -R13, R19, R12 ;  /* 0x000000130d137223 */ /* 0x000fe2000001010c */
[----:B------:R-:W-:Y:S01]  /*0770*/  F2FP.BF16.F32.PACK_AB R15, R20, R15 ;  /* 0x0000000f140f723e */ /* 0x000fe200000010ff */
[----:B--2---:R-:W-:Y:S01]  /*0780*/  FMUL.FTZ R24, R11, R24 ;  /* 0x000000180b187220 */ /* 0x004fe20000410000 */
[----:B------:R-:W-:Y:S01]  /*0790*/  FSEL R11, R5, -1, !P0 ;  /* 0xbf800000050b7808 */ /* 0x000fe20004000000 */
[----:B------:R-:W-:Y:S02]  /*07a0*/  IMAD.U32 R5, R0, 0x10000, RZ ;  /* 0x0001000000057824 */ /* 0x000fe400078e00ff */
[----:B------:R-:W-:Y:S01]  /*07b0*/  FMUL.FTZ R8, R8, R19 ;  /* 0x0000001308087220 */ /* 0x000fe20000410000 */
[--C-:B------:R-:W-:Y:S01]  /*07c0*/  FFMA.FTZ R14, -R14, R24, R9.reuse ;  /* 0x000000180e0e7223 */ /* 0x100fe20000010109 */
[----:B------:R-:W-:Y:S01]  /*07d0*/  PRMT R9, R7, 0x7632, R9 ;  /* 0x0000763207097816 */ /* 0x000fe20000000009 */
[----:B------:R-:W-:Y:S01]  /*07e0*/  FMUL.FTZ R5, R5, R22 ;  /* 0x0000001605057220 */ /* 0x000fe20000410000 */
[----:B------:R-:W-:Y:S01]  /*07f0*/  SHF.L.U32 R7, R7, 0x10, RZ ;  /* 0x0000001007077819 */ /* 0x000fe200000006ff */
[----:B0-----:R-:W-:Y:S01]  /*0800*/  FMUL.FTZ R21, R16, R21 ;  /* 0x0000001510157220 */ /* 0x001fe20000410000 */
[----:B------:R-:W-:Y:S01]  /*0810*/  STG.E desc[UR4][R2.64], R17 ;  /* 0x0000001102007986 */ /* 0x000fe2000c101904 */
[----:B------:R-:W-:Y:S01]  /*0820*/  IMAD.U32 R9, R9, 0x10000, RZ ;  /* 0x0001000009097824 */ /* 0x000fe200078e00ff */
[----:B------:R-:W-:Y:S01]  /*0830*/  F2FP.BF16.F32.PACK_AB R5, R5, R8 ;  /* 0x000000080505723e */ /* 0x000fe200000010ff */
[----:B------:R-:W-:Y:S01]  /*0840*/  FFMA.FTZ R6, -R11, R21, R6 ;  /* 0x000000150b067223 */ /* 0x000fe20000010106 */
[----:B------:R-:W-:Y:S01]  /*0850*/  FMUL.FTZ R7, R7, R14 ;  /* 0x0000000e07077220 */ /* 0x000fe20000410000 */
[----:B------:R-:W-:Y:S02]  /*0860*/  STG.E desc[UR4][R2.64+0x200], R15 ;  /* 0x0002000f02007986 */ /* 0x000fe4000c101904 */
[----:B------:R-:W-:-:S02]  /*0870*/  FMUL.FTZ R6, R9, R6 ;  /* 0x0000000609067220 */ /* 0x000fc40000410000 */
[----:B------:R-:W-:Y:S03]  /*0880*/  STG.E desc[UR4][R2.64+0x400], R5 ;  /* 0x0004000502007986 */ /* 0x000fe6000c101904 */
[----:B------:R-:W-:-:S05]  /*0890*/  F2FP.BF16.F32.PACK_AB R7, R6, R7 ;  /* 0x000000070607723e */ /* 0x000fca00000010ff */
[----:B------:R-:W-:Y:S01]  /*08a0*/  STG.E desc[UR4][R2.64+0x600], R7 ;  /* 0x0006000702007986 */ /* 0x000fe2000c101904 */
[----:B------:R-:W-:Y:S05]  /*08b0*/  EXIT ;  /* 0x000000000000794d */ /* 0x000fea0003800000 */
.L_x_848:
[----:B------:R-:W0:Y:S02]  /*08c0*/  S2R R3, SR_TID.X ;  /* 0x0000000000037919 */ /* 0x000e240000002100 */
[----:B0-----:R-:W-:Y:S02]  /*08d0*/  ISETP.GE.AND P0, PT, R3, R2, PT ;  /* 0x000000020300720c */ /* 0x001fe40003f06270 */
[----:B------:R-:W-:-:S11]  /*08e0*/  MOV R23, R3 ;  /* 0x0000000300177202 */ /* 0x000fd60000000f00 */
[----:B------:R-:W-:Y:S01]  /*08f0*/  @!P0 IMAD.IADD R22, R0, 0x1, R23 ;  /* 0x0000000100168824 */ /* 0x000fe200078e0217 */
[----:B------:R-:W-:-:S04]  /*0900*/  @!P0 IADD3 R23, R23, 0x80, RZ ;  /* 0x0000008017178810 */ /* 0x000fc80007ffe0ff */
[----:B------:R-:W-:-:S13]  /*0910*/  ISETP.GE.AND P1, PT, R23, R2, PT ;  /* 0x000000021700720c */ /* 0x000fda0003f26270 */
[----:B------:R-:W-:Y:S01]  /*0920*/  @!P1 IMAD.IADD R25, R0, 0x1, R23 ;  /* 0x0000000100199824 */ /* 0x000fe200078e0217 */
[----:B------:R-:W-:Y:S01]  /*0930*/  @!P1 IADD3 R23, R23, 0x80, RZ ;  /* 0x0000008017179810 */ /* 0x000fe20007ffe0ff */
[----:B------:R-:W0:Y:S03]  /*0940*/  @!P1 LDC.64 R20, c[0x0][0x220] ;  /* 0x00008800ff149b82 */ /* 0x000e260000000a00 */
[----:B------:R-:W-:-:S05]  /*0950*/  ISETP.GE.AND P2, PT, R23, R2, PT ;  /* 0x000000021700720c */ /* 0x000fca0003f46270 */
[----:B------:R-:W1:Y:S08]  /*0960*/  @!P1 LDC.64 R4, c[0x0][0x228] ;  /* 0x00008a00ff049b82 */ /* 0x000e700000000a00 */
[----:B------:R-:W-:Y:S01]  /*0970*/  @!P2 IMAD.IADD R7, R0, 0x1, R23 ;  /* 0x000000010007a824 */ /* 0x000fe200078e0217 */
[----:B------:R-:W-:Y:S01]  /*0980*/  @!P2 IADD3 R23, R23, 0x80, RZ ;  /* 0x000000801717a810 */ /* 0x000fe20007ffe0ff */
[----:B------:R-:W2:Y:S03]  /*0990*/  @!P2 LDC.64 R18, c[0x0][0x220] ;  /* 0x00008800ff12ab82 */ /* 0x000ea60000000a00 */
[----:B------:R-:W-:Y:S01]  /*09a0*/  ISETP.GE.AND P3, PT, R23, R2, PT ;  /* 0x000000021700720c */ /* 0x000fe20003f66270 */
[----:B0-----:R-:W-:-:S04]  /*09b0*/  @!P1 IMAD.WIDE.U32 R20, R25, 0x2, R20 ;  /* 0x0000000219149825 */ /* 0x001fc800078e0014 */
[----:B------:R-:W0:Y:S01]  /*09c0*/  @!P2 LDC.64 R16, c[0x0][0x228] ;  /* 0x00008a00ff10ab82 */ /* 0x000e220000000a00 */
[----:B-1----:R-:W-:Y:S01]  /*09d0*/  @!P1 IMAD.WIDE.U32 R24, R25, 0x2, R4 ;  /* 0x0000000219189825 */ /* 0x002fe200078e0004 */
[----:B------:R-:W-:-:S06]  /*09e0*/  PRMT R4, RZ, 0x7610, R4 ;  /* 0x00007610ff047816 */ /* 0x000fcc0000000004 */
[----:B------:R-:W1:Y:S01]  /*09f0*/  @!P3 LDC.64 R26, c[0x0][0x220] ;  /* 0x00008800ff1abb82 */ /* 0x000e620000000a00 */
[----:B------:R-:W-:Y:S01]  /*0a00*/  PRMT R5, RZ, 0x7610, R5 ;  /* 0x00007610ff057816 */ /* 0x000fe20000000005 */
[----:B------:R-:W-:Y:S01]  /*0a10*/  @!P3 IMAD.IADD R9, R0, 0x1, R23 ;  /* 0x000000010009b824 */ /* 0x000fe200078e0217 */
[----:B------:R-:W-:Y:S01]  /*0a20*/  @!P3 IADD3 R23, R23, 0x80, RZ ;  /* 0x000000801717b810 */ /* 0x000fe20007ffe0ff */
[----:B------:R-:W5:Y:S03]  /*0a30*/  @!P1 LDG.E.U16 R4, desc[UR4][R20.64] ;  /* 0x0000000414049981 */ /* 0x000f66000c1e1500 */
[----:B------:R-:W-:Y:S01]  /*0a40*/  ISETP.GE.AND P4, PT, R23, R2, PT ;  /* 0x000000021700720c */ /* 0x000fe20003f86270 */
[C---:B--2---:R-:W-:Y:S01]  /*0a50*/  @!P2 IMAD.WIDE.U32 R18, R7.reuse, 0x2, R18 ;  /* 0x000000020712a825 */ /* 0x044fe200078e0012 */
[----:B------:R2:W5:Y:S01]  /*0a60*/  @!P1 LDG.E.U16 R5, desc[UR4][R24.64] ;  /* 0x0000000418059981 */ /* 0x000562000c1e1500 */
[----:B------:R-:W-:Y:S01]  /*0a70*/  PRMT R6, RZ, 0x7610, R6 ;  /* 0x00007610ff067816 */ /* 0x000fe20000000006 */
[----:B------:R-:W3:Y:S01]  /*0a80*/  @!P3 LDC.64 R14, c[0x0][0x228] ;  /* 0x00008a00ff0ebb82 */ /* 0x000ee20000000a00 */
[----:B0-----:R-:W-:-:S08]  /*0a90*/  @!P2 IMAD.WIDE.U32 R16, R7, 0x2, R16 ;  /* 0x000000020710a825 */ /* 0x001fd000078e0010 */
[----:B------:R-:W-:Y:S01]  /*0aa0*/  @!P4 IMAD.IADD R11, R0, 0x1, R23 ;  /* 0x00000001000bc824 */ /* 0x000fe200078e0217 */
[----:B------:R-:W-:Y:S01]  /*0ab0*/  @!P4 IADD3 R23, R23, 0x80, RZ ;  /* 0x000000801717c810 */ /* 0x000fe20007ffe0ff */
[----:B------:R-:W0:Y:S01]  /*0ac0*/  @!P4 LDC.64 R12, c[0x0][0x220] ;  /* 0x00008800ff0ccb82 */ /* 0x000e220000000a00 */
[----:B------:R4:W5:Y:S02]  /*0ad0*/  @!P2 LDG.E.U16 R6, desc[UR4][R18.64] ;  /* 0x000000041206a981 */ /* 0x000964000c1e1500 */
[----:B------:R-:W-:Y:S02]  /*0ae0*/  ISETP.GE.AND P1, PT, R23, R2, PT ;  /* 0x000000021700720c */ /* 0x000fe40003f26270 */
[----:B------:R-:W-:-:S03]  /*0af0*/  PRMT R7, RZ, 0x7610, R7 ;  /* 0x00007610ff077816 */ /* 0x000fc60000000007 */
[----:B--2---:R-:W2:Y:S03]  /*0b00*/  @!P4 LDC.64 R24, c[0x0][0x228] ;  /* 0x00008a00ff18cb82 */ /* 0x004ea60000000a00 */
[----:B------:R1:W5:Y:S05]  /*0b10*/  @!P2 LDG.E.U16 R7, desc[UR4][R16.64] ;  /* 0x000000041007a981 */ /* 0x00036a000c1e1500 */
[----:B----4-:R-:W-:Y:S01]  /*0b20*/  @!P1 IMAD.IADD R19, R0, 0x1, R23 ;  /* 0x0000000100139824 */ /* 0x010fe200078e0217 */
[----:B------:R-:W-:Y:S01]  /*0b30*/  @!P1 IADD3 R23, R23, 0x80, RZ ;  /* 0x0000008017179810 */ /* 0x000fe20007ffe0ff */
[----:B------:R-:W4:Y:S03]  /*0b40*/  @!P1 LDC.64 R20, c[0x0][0x220] ;  /* 0x00008800ff149b82 */ /* 0x000f260000000a00 */
[----:B------:R-:W-:-:S02]  /*0b50*/  ISETP.GE.AND P2, PT, R23, R2, PT ;  /* 0x000000021700720c */ /* 0x000fc40003f46270 */
[----:B------:R-:W-:Y:S01]  /*0b60*/  PRMT R10, RZ, 0x7610, R10 ;  /* 0x00007610ff0a7816 */ /* 0x000fe2000000000a */
[----:B0-----:R-:W-:Y:S02]  /*0b70*/  @!P4 IMAD.WIDE.U32 R12, R11, 0x2, R12 ;  /* 0x000000020b0cc825 */ /* 0x001fe400078e000c */
[----:B-1----:R-:W0:Y:S03]  /*0b80*/  @!P1 LDC.64 R16, c[0x0][0x228] ;  /* 0x00008a00ff109b82 */ /* 0x002e260000000a00 */
[----:B------:R1:W5:Y:S05]  /*0b90*/  @!P4 LDG.E.U16 R10, desc[UR4][R12.64] ;  /* 0x000000040c0ac981 */ /* 0x00036a000c1e1500 */
[----:B-1----:R-:W1:Y:S01]  /*0ba0*/  @!P2 LDC.64 R12, c[0x0][0x220] ;  /* 0x00008800ff0cab82 */ /* 0x002e620000000a00 */
[----:B------:R-:W-:Y:S01]  /*0bb0*/  PRMT R8, RZ, 0x7610, R8 ;  /* 0x00007610ff087816 */ /* 0x000fe20000000008 */
[----:B------:R-:W-:-:S04]  /*0bc0*/  @!P3 IMAD.WIDE.U32 R26, R9, 0x2, R26 ;  /* 0x00000002091ab825 */ /* 0x000fc800078e001a */
[----:B--2---:R-:W-:Y:S01]  /*0bd0*/  @!P4 IMAD.WIDE.U32 R24, R11, 0x2, R24 ;  /* 0x000000020b18c825 */ /* 0x004fe200078e0018 */
[----:B------:R-:W-:Y:S01]  /*0be0*/  PRMT R11, RZ, 0x7610, R11 ;  /* 0x00007610ff0b7816 */ /* 0x000fe2000000000b */
[----:B------:R2:W5:Y:S02]  /*0bf0*/  @!P3 LDG.E.U16 R8, desc[UR4][R26.64] ;  /* 0x000000041a08b981 */ /* 0x000564000c1e1500 */
[----:B---3--:R-:W-:Y:S01]  /*0c00*/  @!P3 IMAD.WIDE.U32 R14, R9, 0x2, R14 ;  /* 0x00000002090eb825 */ /* 0x008fe200078e000e */
[----:B------:R-:W-:Y:S02]  /*0c10*/  PRMT R9, RZ, 0x7610, R9 ;  /* 0x00007610ff097816 */ /* 0x000fe40000000009 */
[----:B------:R3:W5:Y:S04]  /*0c20*/  @!P4 LDG.E.U16 R11, desc[UR4][R24.64] ;  /* 0x00000004180bc981 */ /* 0x000768000c1e1500 */
[----:B------:R4:W5:Y:S01]  /*0c30*/  @!P3 LDG.E.U16 R9, desc[UR4][R14.64] ;  /* 0x000000040e09b981 */ /* 0x000962000c1e1500 */
[----:B--2---:R-:W-:Y:S01]  /*0c40*/  @!P2 IMAD.IADD R27, R0, 0x1, R23 ;  /* 0x00000001001ba824 */ /* 0x004fe200078e0217 */
[----:B---3--:R-:W-:-:S03]  /*0c50*/  PRMT R24, RZ, 0x7610, R24 ;  /* 0x00007610ff187816 */ /* 0x008fc60000000018 */
[----:B-1----:R-:W-:Y:S01]  /*0c60*/  @!P2 IMAD.WIDE.U32 R12, R27, 0x2, R12 ;  /* 0x000000021b0ca825 */ /* 0x002fe200078e000c */
[----:B----4-:R-:W1:Y:S04]  /*0c70*/  @!P2 LDC.64 R14, c[0x0][0x228] ;  /* 0x00008a00ff0eab82 */ /* 0x010e680000000a00 */
[----:B------:R2:W5:Y:S01]  /*0c80*/  @!P2 LDG.E.U16 R24, desc[UR4][R12.64] ;  /* 0x000000040c18a981 */ /* 0x000562000c1e1500 */
[----:B------:R-:W-:Y:S01]  /*0c90*/  @!P1 IMAD.WIDE.U32 R20, R19, 0x2, R20 ;  /* 0x0000000213149825 */ /* 0x000fe200078e0014 */
[----:B------:R-:W-:-:S03]  /*0ca0*/  PRMT R18, RZ, 0x7610, R18 ;  /* 0x00007610ff127816 */ /* 0x000fc60000000012 */
[----:B0-----:R-:W-:Y:S01]  /*0cb0*/  @!P1 IMAD.WIDE.U32 R16, R19, 0x2, R16 ;  /* 0x0000000213109825 */ /* 0x001fe200078e0010 */
[----:B--2---:R-:W0:Y:S01]  /*0cc0*/  @!P0 LDC.64 R12, c[0x0][0x220] ;  /* 0x00008800ff0c8b82 */ /* 0x004e220000000a00 */
[----:B------:R-:W-:Y:S01]  /*0cd0*/  PRMT R19, RZ, 0x7610, R19 ;  /* 0x00007610ff137816 */ /* 0x000fe20000000013 */
[----:B------:R2:W5:Y:S01]  /*0ce0*/  @!P1 LDG.E.U16 R18, desc[UR4][R20.64] ;  /* 0x0000000414129981 */ /* 0x000562000c1e1500 */
[----:B------:R-:W-:-:S04]  /*0cf0*/  @!P2 IADD3 R23, R23, 0x80, RZ ;  /* 0x000000801717a810 */ /* 0x000fc80007ffe0ff */
[----:B------:R-:W5:Y:S01]  /*0d00*/  @!P1 LDG.E.U16 R19, desc[UR4][R16.64] ;  /* 0x0000000410139981 */ /* 0x000f62000c1e1500 */
[----:B------:R-:W-:Y:S02]  /*0d10*/  ISETP.GE.AND P1, PT, R23, R2, PT ;  /* 0x000000021700720c */ /* 0x000fe40003f26270 */
[----:B------:R-:W-:Y:S01]  /*0d20*/  PRMT R25, RZ, 0x7610, R25 ;  /* 0x00007610ff197816 */ /* 0x000fe20000000019 */
[----:B-1----:R-:W-:-:S05]  /*0d30*/  @!P2 IMAD.WIDE.U32 R14, R27, 0x2, R14 ;  /* 0x000000021b0ea825 */ /* 0x002fca00078e000e */
[----:B------:R0:W5:Y:S05]  /*0d40*/  @!P2 LDG.E.U16 R25, desc[UR4][R14.64] ;  /* 0x000000040e19a981 */ /* 0x00016a000c1e1500 */
[----:B--2---:R-:W1:Y:S01]  /*0d50*/  @!P1 LDC.64 R20, c[0x0][0x220] ;  /* 0x00008800ff149b82 */ /* 0x004e620000000a00 */
[----:B0-----:R-:W-:-:S07]  /*0d60*/  @!P0 IMAD.WIDE.U32 R14, R22, 0x2, R12 ;  /* 0x00000002160e8825 */ /* 0x001fce00078e000c */
[----:B------:R-:W0:Y:S08]  /*0d70*/  @!P1 LDC.64 R16, c[0x0][0x228] ;  /* 0x00008a00ff109b82 */ /* 0x000e300000000a00 */
[----:B------:R-:W2:Y:S01]  /*0d80*/  @!P0 LDC.64 R12, c[0x0][0x228] ;  /* 0x00008a00ff0c8b82 */ /* 0x000ea20000000a00 */
[----:B------:R-:W-:Y:S01]  /*0d90*/  @!P1 IMAD.IADD R23, R0, 0x1, R23 ;  /* 0x0000000100179824 */ /* 0x000fe200078e0217 */
[----:B------:R-:W-:-:S02]  /*0da0*/  PRMT R26, RZ, 0x7610, R26 ;  /* 0x00007610ff1a7816 */ /* 0x000fc4000000001a */
[----:B------:R-:W-:Y:S01]  /*0db0*/  PRMT R27, RZ, 0x7610, R27 ;  /* 0x00007610ff1b7816 */ /* 0x000fe2000000001b */
[----:B-1----:R-:W-:-:S05]  /*0dc0*/  @!P1 IMAD.WIDE.U32 R20, R23, 0x2, R20 ;  /* 0x0000000217149825 */ /* 0x002fca00078e0014 */
[----:B------:R1:W5:Y:S01]  /*0dd0*/  @!P0 LDG.E.U16 R27, desc[UR4][R14.64] ;  /* 0x000000040e1b8981 */ /* 0x000362000c1e1500 */
[----:B0-----:R-:W-:Y:S01]  /*0de0*/  @!P1 IMAD.WIDE.U32 R16, R23, 0x2, R16 ;  /* 0x0000000217109825 */ /* 0x001fe200078e0010 */
[----:B------:R-:W-:-:S04]  /*0df0*/  PRMT R23, RZ, 0x7610, R23 ;  /* 0x00007610ff177816 */ /* 0x000fc80000000017 */
[----:B------:R1:W5:Y:S01]  /*0e00*/  @!P1 LDG.E.U16 R26, desc[UR4][R16.64] ;  /* 0x00000004101a9981 */ /* 0x000362000c1e1500 */
[----:B--2---:R-:W-:Y:S01]  /*0e10*/  @!P0 IMAD.WIDE.U32 R12, R22, 0x2, R12 ;  /* 0x00000002160c8825 */ /* 0x004fe200078e000c */
[----:B------:R-:W-:Y:S02]  /*0e20*/  PRMT R22, RZ, 0x7610, R22 ;  /* 0x00007610ff167816 */ /* 0x000fe40000000016 */
[----:B------:R1:W5:Y:S04]  /*0e30*/  @!P1 LDG.E.U16 R23, desc[UR4][R20.64] ;  /* 0x0000000414179981 */ /* 0x000368000c1e1500 */
[----:B------:R1:W5:Y:S01]  /*0e40*/  @!P0 LDG.E.U16 R22, desc[UR4][R12.64] ;  /* 0x000000040c168981 */ /* 0x000362000c1e1500 */
[----:B------:R-:W-:Y:S04]  /*0e50*/  BSSY B0, `(.L_x_849) ;  /* 0x0000010000007945 */ /* 0x000fe80003800000 */
[----:B------:R-:W-:Y:S05]  /*0e60*/  @P0 BRA `(.L_x_850) ;  /* 0x0000000000380947 */ /* 0x000fea0003800000 */
[----:B-----5:R-:W-:Y:S01]  /*0e70*/  SHF.L.U32 R27, R27, 0x10, RZ ;  /* 0x000000101b1b7819 */ /* 0x020fe200000006ff */
[----:B-1----:R-:W-:Y:S01]  /*0e80*/  IMAD.MOV.U32 R12, RZ, RZ, 0x3f800000 ;  /* 0x3f800000ff0c7424 */ /* 0x002fe200078e00ff */
        /* <DEDUP_REMOVED lines=12> */
.L_x_850:
[----:B------:R-:W-:Y:S05]  /*0f50*/  BSYNC B0 ;  /* 0x0000000000007941 */ /* 0x000fea0003800000 */
.L_x_849:
[----:B-1----:R-:W-:Y:S01]  /*0f60*/  VIADD R13, R3, 0x80 ;  /* 0x00000080030d7836 */ /* 0x002fe20000000000 */
[----:B------:R-:W-:Y:S04]  /*0f70*/  BSSY B0, `(.L_x_851) ;  /* 0x0000011000007945 */ /* 0x000fe80003800000 */
[----:B------:R-:W-:-:S13]  /*0f80*/  ISETP.GE.AND P1, PT, R13, R2, PT ;  /* 0x000000020d00720c */ /* 0x000fda0003f26270 */
        /* <DEDUP_REMOVED lines=15> */
.L_x_852:
[----:B------:R-:W-:Y:S05]  /*1080*/  BSYNC B0 ;  /* 0x0000000000007941 */ /* 0x000fea0003800000 */
.L_x_851:
[----:B-----5:R-:W0:Y:S01]  /*1090*/  @!P0 LDC.64 R4, c[0x0][0x218] ;  /* 0x00008600ff048b82 */ /* 0x020e220000000a00 */
[C---:B------:R-:W-:Y:S01]  /*10a0*/  VIADD R15, R3.reuse, 0x100 ;  /* 0x00000100030f7836 */ /* 0x040fe20000000000 */
[----:B------:R-:W-:Y:S01]  /*10b0*/  IADD3 R17, R3, 0x180, RZ ;  /* 0x0000018003117810 */ /* 0x000fe20007ffe0ff */
[----:B------:R-:W-:Y:S03]  /*10c0*/  BSSY B0, `(.L_x_853) ;  /* 0x000001c000007945 */ /* 0x000fe60003800000 */
[-C--:B------:R-:W-:Y:S01]  /*10d0*/  ISETP.GE.AND P6, PT, R15, R2.reuse, PT ;  /* 0x000000020f00720c */ /* 0x080fe20003fc6270 */
[----:B------:R-:W-:Y:S01]  /*10e0*/  VIADD R15, R3, 0x200 ;  /* 0x00000200030f7836 */ /* 0x000fe20000000000 */
[----:B------:R-:W-:Y:S02]  /*10f0*/  ISETP.GE.AND P1, PT, R17, R2, PT ;  /* 0x000000021100720c */ /* 0x000fe40003f26270 */
[----:B------:R-:W-:-:S02]  /*1100*/  IADD3 R17, R3, 0x280, RZ ;  /* 0x0000028003117810 */ /* 0x000fc40007ffe0ff */
[-C--:B------:R-:W-:Y:S01]  /*1110*/  ISETP.GE.AND P2, PT, R15, R2.reuse, PT ;  /* 0x000000020f00720c */ /* 0x080fe20003f46270 */
[----:B------:R-:W-:Y:S01]  /*1120*/  VIADD R15, R3, 0x300 ;  /* 0x00000300030f7836 */ /* 0x000fe20000000000 */
[-C--:B------:R-:W-:Y:S02]  /*1130*/  ISETP.GE.AND P3, PT, R17, R2.reuse, PT ;  /* 0x000000021100720c */ /* 0x080fe40003f66270 */
[----:B------:R-:W-:Y:S02]  /*1140*/  IADD3 R17, R3, 0x380, RZ ;  /* 0x0000038003117810 */ /* 0x000fe40007ffe0ff */
[-C--:B------:R-:W-:Y:S01]  /*1150*/  ISETP.GE.AND P4, PT, R15, R2.reuse, PT ;  /* 0x000000020f00720c */ /* 0x080fe20003f86270 */
[----:B------:R-:W-:Y:S01]  /*1160*/  @!P0 IMAD.IADD R15, R0, 0x1, R3 ;  /* 0x00000001000f8824 */ /* 0x000fe200078e0203 */
[----:B------:R-:W-:-:S03]  /*1170*/  ISETP.GE.AND P5, PT, R17, R2, PT ;  /* 0x000000021100720c */ /* 0x000fc60003fa6270 */
[----:B0-----:R-:W-:Y:S01]  /*1180*/  @!P0 IMAD.WIDE.U32 R4, R15, 0x2, R4 ;  /* 0x000000020f048825 */ /* 0x001fe200078e0004 */
[----:B------:R-:W-:Y:S09]  /*1190*/  @P6 BRA `(.L_x_854) ;  /* 0x0000000000386947 */ /* 0x000ff20003800000 */
[----:B------:R-:W-:Y:S01]  /*11a0*/  SHF.L.U32 R6, R6, 0x10, RZ ;  /* 0x0000001006067819 */ /* 0x000fe200000006ff */
        /* <DEDUP_REMOVED lines=13> */
.L_x_854:
[----:B------:R-:W-:Y:S05]  /*1280*/  BSYNC B0 ;  /* 0x0000000000007941 */ /* 0x000fea0003800000 */
.L_x_853:
[----:B------:R-:W-:Y:S04]  /*1290*/  BSSY B0, `(.L_x_855) ;  /* 0x0000010000007945 */ /* 0x000fe80003800000 */
[----:B------:R-:W-:Y:S05]  /*12a0*/  @P1 BRA `(.L_x_856) ;  /* 0x0000000000381947 */ /* 0x000fea0003800000 */
[----:B------:R-:W-:Y:S01]  /*12b0*/  IMAD.U32 R8, R8, 0x10000, RZ ;  /* 0x0001000008087824 */ /* 0x000fe200078e00ff */
        /* <DEDUP_REMOVED lines=13> */
.L_x_856:
[----:B------:R-:W-:Y:S05]  /*1390*/  BSYNC B0 ;  /* 0x0000000000007941 */ /* 0x000fea0003800000 */
.L_x_855:
[----:B------:R-:W-:Y:S04]  /*13a0*/  BSSY B0, `(.L_x_857) ;  /* 0x0000010000007945 */ /* 0x000fe80003800000 */
[----:B------:R-:W-:Y:S05]  /*13b0*/  @P2 BRA `(.L_x_858) ;  /* 0x0000000000382947 */ /* 0x000fea0003800000 */
        /* <DEDUP_REMOVED lines=14> */
.L_x_858:
[----:B------:R-:W-:Y:S05]  /*14a0*/  BSYNC B0 ;  /* 0x0000000000007941 */ /* 0x000fea0003800000 */
.L_x_857:
[----:B------:R-:W-:Y:S04]  /*14b0*/  BSSY B0, `(.L_x_859) ;  /* 0x0000010000007945 */ /* 0x000fe80003800000 */
[----:B------:R-:W-:Y:S05]  /*14c0*/  @P3 BRA `(.L_x_860) ;  /* 0x0000000000383947 */ /* 0x000fea0003800000 */
[----:B------:R-:W-:Y:S01]  /*14d0*/  IMAD.U32 R18, R18, 0x10000, RZ ;  /* 0x0001000012127824 */ /* 0x000fe200078e00ff */
        /* <DEDUP_REMOVED lines=13> */
.L_x_860:
[----:B------:R-:W-:Y:S05]  /*15b0*/  BSYNC B0 ;  /* 0x0000000000007941 */ /* 0x000fea0003800000 */
.L_x_859:
        /* <DEDUP_REMOVED lines=16> */
.L_x_862:
[----:B------:R-:W-:Y:S05]  /*16c0*/  BSYNC B0 ;  /* 0x0000000000007941 */ /* 0x000fea0003800000 */
.L_x_861:
        /* <DEDUP_REMOVED lines=16> */
.L_x_864:
[----:B------:R-:W-:Y:S05]  /*17d0*/  BSYNC B0 ;  /* 0x0000000000007941 */ /* 0x000fea0003800000 */
.L_x_863:
[----:B------:R-:W-:Y:S01]  /*17e0*/  @!P0 MOV R3, R13 ;  /* 0x0000000d00038202 */ /* 0x000fe20000000f00 */
[----:B------:R0:W-:Y:S01]  /*17f0*/  @!P0 STG.E.U16 desc[UR4][R4.64], R12 ;  /* 0x0000000c04008986 */ /* 0x0001e2000c101504 */
[----:B------:R-:W-:Y:S04]  /*1800*/  BSSY B0, `(.L_x_865) ;  /* 0x000002d000007945 */ /* 0x000fe80003800000 */
[----:B------:R-:W-:Y:S01]  /*1810*/  BSSY B1, `(.L_x_866) ;  /* 0x0000025000017945 */ /* 0x000fe20003800000 */
[----:B------:R-:W-:-:S13]  /*1820*/  ISETP.GE.AND P0, PT, R3, R2, PT ;  /* 0x000000020300720c */ /* 0x000fda0003f06270 */
[----:B0-----:R-:W-:Y:S05]  /*1830*/  @P0 BRA `(.L_x_867) ;  /* 0x0000000000300947 */ /* 0x001fea0003800000 */
[----:B------:R-:W0:Y:S01]  /*1840*/  LDC.64 R4, c[0x0][0x218] ;  /* 0x00008600ff047b82 */ /* 0x000e220000000a00 */
[----:B------:R-:W-:Y:S01]  /*1850*/  IMAD.IADD R13, R0, 0x1, R3 ;  /* 0x00000001000d7824 */ /* 0x000fe200078e0203 */
[----:B------:R-:W-:-:S04]  /*1860*/  IADD3 R3, R3, 0x80, RZ ;  /* 0x0000008003037810 */ /* 0x000fc80007ffe0ff */
[----:B------:R-:W-:Y:S01]  /*1870*/  ISETP.GE.AND P0, PT, R3, R2, PT ;  /* 0x000000020300720c */ /* 0x000fe20003f06270 */
[----:B0-----:R-:W-:-:S05]  /*1880*/  IMAD.WIDE.U32 R4, R13, 0x2, R4 ;  /* 0x000000020d047825 */ /* 0x001fca00078e0004 */
[----:B------:R0:W-:Y:S07]  /*1890*/  STG.E.U16 desc[UR4][R4.64], R14 ;  /* 0x0000000e04007986 */ /* 0x0001ee000c101504 */
[----:B------:R-:W-:Y:S05]  /*18a0*/  @P0 BRA `(.L_x_868) ;  /* 0x0000000000300947 */ /* 0x000fea0003800000 */
[----:B0-----:R-:W0:Y:S01]  /*18b0*/  LDC.64 R4, c[0x0][0x218] ;  /* 0x00008600ff047b82 */ /* 0x001e220000000a00 */
[----:B------:R-:W-:Y:S01]  /*18c0*/  IMAD.IADD R13, R0, 0x1, R3 ;  /* 0x00000001000d7824 */ /* 0x000fe200078e0203 */
[----:B------:R-:W-:-:S03]  /*18d0*/  IADD3 R3, R3, 0x80, RZ ;  /* 0x0000008003037810 */ /* 0x000fc60007ffe0ff */
[----:B0-----:R-:W-:-:S05]  /*18e0*/  IMAD.WIDE.U32 R4, R13, 0x2, R4 ;  /* 0x000000020d047825 */ /* 0x001fca00078e0004 */
[----:B------:R0:W-:Y:S02]  /*18f0*/  STG.E.U16 desc[UR4][R4.64], R6 ;  /* 0x0000000604007986 */ /* 0x0001e4000c101504 */
.L_x_867:
[----:B------:R-:W-:-:S13]  /*1900*/  ISETP.GE.AND P0, PT, R3, R2, PT ;  /* 0x000000020300720c */ /* 0x000fda0003f06270 */
[----:B------:R-:W-:Y:S05]  /*1910*/  @P0 BRA `(.L_x_869) ;  /* 0x0000000000300947 */ /* 0x000fea0003800000 */
[----:B0-----:R-:W0:Y:S01]  /*1920*/  LDC.64 R4, c[0x0][0x218] ;  /* 0x00008600ff047b82 */ /* 0x001e220000000a00 */
[----:B------:R-:W-:Y:S01]  /*1930*/  IMAD.IADD R13, R0, 0x1, R3 ;  /* 0x00000001000d7824 */ /* 0x000fe200078e0203 */
[----:B------:R-:W-:-:S03]  /*1940*/  IADD3 R3, R3, 0x80, RZ ;  /* 0x0000008003037810 */ /* 0x000fc60007ffe0ff */
[----:B0-----:R-:W-:-:S05]  /*1950*/  IMAD.WIDE.U32 R4, R13, 0x2, R4 ;  /* 0x000000020d047825 */ /* 0x001fca00078e0004 */
[----:B------:R1:W-:Y:S02]  /*1960*/  STG.E.U16 desc[UR4][R4.64], R7 ;  /* 0x0000000704007986 */ /* 0x0003e4000c101504 */
.L_x_868:
[----:B------:R-:W-:-:S13]  /*1970*/  ISETP.GE.AND P0, PT, R3, R2, PT ;  /* 0x000000020300720c */ /* 0x000fda0003f06270 */
[----:B------:R-:W-:Y:S05]  /*1980*/  @P0 BRA `(.L_x_870) ;  /* 0x0000000000340947 */ /* 0x000fea0003800000 */
[----:B01----:R-:W0:Y:S01]  /*1990*/  LDC.64 R4, c[0x0][0x218] ;  /* 0x00008600ff047b82 */ /* 0x003e220000000a00 */
[----:B------:R-:W-:Y:S01]  /*19a0*/  IMAD.IADD R7, R0, 0x1, R3 ;  /* 0x0000000100077824 */ /* 0x000fe200078e0203 */
[----:B------:R-:W-:-:S03]  /*19b0*/  IADD3 R3, R3, 0x80, RZ ;  /* 0x0000008003037810 */ /* 0x000fc60007ffe0ff */
[----:B0-----:R-:W-:-:S05]  /*19c0*/  IMAD.WIDE.U32 R4, R7, 0x2, R4 ;  /* 0x0000000207047825 */ /* 0x001fca00078e0004 */
[----:B------:R1:W-:Y:S02]  /*19d0*/  STG.E.U16 desc[UR4][R4.64], R8 ;  /* 0x0000000804007986 */ /* 0x0003e4000c101504 */
.L_x_869:
[----:B------:R-:W-:-:S13]  /*19e0*/  ISETP.GE.AND P0, PT, R3, R2, PT ;  /* 0x000000020300720c */ /* 0x000fda0003f06270 */
[----:B------:R-:W-:Y:S05]  /*19f0*/  @P0 BREAK B1 ;  /* 0x0000000000010942 */ /* 0x000fea0003800000 */
[----:B------:R-:W-:Y:S05]  /*1a00*/  @P0 BRA `(.L_x_871) ;  /* 0x0000000000300947 */ /* 0x000fea0003800000 */
[----:B01----:R-:W0:Y:S01]  /*1a10*/  LDC.64 R4, c[0x0][0x218] ;  /* 0x00008600ff047b82 */ /* 0x003e220000000a00 */
[----:B------:R-:W-:Y:S01]  /*1a20*/  IMAD.IADD R7, R0, 0x1, R3 ;  /* 0x0000000100077824 */ /* 0x000fe200078e0203 */
[----:B------:R-:W-:-:S03]  /*1a30*/  IADD3 R3, R3, 0x80, RZ ;  /* 0x0000008003037810 */ /* 0x000fc60007ffe0ff */
[----:B0-----:R-:W-:-:S05]  /*1a40*/  IMAD.WIDE.U32 R4, R7, 0x2, R4 ;  /* 0x0000000207047825 */ /* 0x001fca00078e0004 */
[----:B------:R2:W-:Y:S02]  /*1a50*/  STG.E.U16 desc[UR4][R4.64], R9 ;  /* 0x0000000904007986 */ /* 0x0005e4000c101504 */
.L_x_870:
[----:B------:R-:W-:Y:S05]  /*1a60*/  BSYNC B1 ;  /* 0x0000000000017941 */ /* 0x000fea0003800000 */
.L_x_866:
[----:B------:R-:W-:-:S13]  /*1a70*/  ISETP.GE.AND P0, PT, R3, R2, PT ;  /* 0x000000020300720c */ /* 0x000fda0003f06270 */
[----:B012---:R-:W0:Y:S01]  /*1a80*/  @!P0 LDC.64 R4, c[0x0][0x218] ;  /* 0x00008600ff048b82 */ /* 0x007e220000000a00 */
[----:B------:R-:W-:Y:S01]  /*1a90*/  @!P0 IMAD.IADD R7, R0, 0x1, R3 ;  /* 0x0000000100078824 */ /* 0x000fe200078e0203 */
[----:B------:R-:W-:-:S03]  /*1aa0*/  @!P0 IADD3 R3, R3, 0x80, RZ ;  /* 0x0000008003038810 */ /* 0x000fc60007ffe0ff */
[----:B0-----:R-:W-:-:S05]  /*1ab0*/  @!P0 IMAD.WIDE.U32 R4, R7, 0x2, R4 ;  /* 0x0000000207048825 */ /* 0x001fca00078e0004 */
[----:B------:R2:W-:Y:S02]  /*1ac0*/  @!P0 STG.E.U16 desc[UR4][R4.64], R10 ;  /* 0x0000000a04008986 */ /* 0x0005e4000c101504 */
.L_x_871:
[----:B------:R-:W-:Y:S05]  /*1ad0*/  BSYNC B0 ;  /* 0x0000000000007941 */ /* 0x000fea0003800000 */
.L_x_865:
[----:B------:R-:W-:Y:S05]  /*1ae0*/  WARPSYNC.ALL ;  /* 0x0000000000007948 */ /* 0x000fea0003800000 */
[----:B------:R-:W-:-:S13]  /*1af0*/  ISETP.GE.AND P0, PT, R3, R2, PT ;  /* 0x000000020300720c */ /* 0x000fda0003f06270 */
[----:B------:R-:W-:Y:S05]  /*1b00*/  @P0 EXIT ;  /* 0x000000000000094d */ /* 0x000fea0003800000 */
[----:B012---:R-:W0:Y:S01]  /*1b10*/  LDC.64 R4, c[0x0][0x218] ;  /* 0x00008600ff047b82 */ /* 0x007e220000000a00 */
[----:B------:R-:W-:-:S05]  /*1b20*/  IADD3 R3, R0, R3, RZ ;  /* 0x0000000300037210 */ /* 0x000fca0007ffe0ff */
[----:B0-----:R-:W-:-:S05]  /*1b30*/  IMAD.WIDE.U32 R2, R3, 0x2, R4 ;  /* 0x0000000203027825 */ /* 0x001fca00078e0004 */
[----:B------:R-:W-:Y:S01]  /*1b40*/  STG.E.U16 desc[UR4][R2.64], R11 ;  /* 0x0000000b02007986 */ /* 0x000fe2000c101504 */
[----:B------:R-:W-:Y:S05]  /*1b50*/  EXIT ;  /* 0x000000000000794d */ /* 0x000fea0003800000 */
.L_x_872:
        /* <DEDUP_REMOVED lines=10> */
.L_x_7345:


//--------------------- .text._ZN2at6native29vectorized_elementwise_kernelILi4EZZZNS0_62_GLOBAL__N__e6aa1b1b_29_ActivationLogSigmoidKernel_cu_9d16a0dc27log_sigmoid_backward_kernelERNS_14TensorIteratorEENKUlvE_clEvENKUlvE2_clEvEUlN3c108BFloat16ES8_E_St5arrayIPcLm3EEEEviT0_T1_ --------------------------
	.section	.text._ZN2at6native29vectorized_elementwise_kernelILi4EZZZNS0_62_GLOBAL__N__e6aa1b1b_29_ActivationLogSigmoidKernel_cu_9d16a0dc27log_sigmoid_backward_kernelERNS_14TensorIteratorEENKUlvE_clEvENKUlvE2_clEvEUlN3c108BFloat16ES8_E_St5arrayIPcLm3EEEEviT0_T1_,"ax",@progbits
	.align	128
        .global         _ZN2at6native29vectorized_elementwise_kernelILi4EZZZNS0_62_GLOBAL__N__e6aa1b1b_29_ActivationLogSigmoidKernel_cu_9d16a0dc27log_sigmoid_backward_kernelERNS_14TensorIteratorEENKUlvE_clEvENKUlvE2_clEvEUlN3c108BFloat16ES8_E_St5arrayIPcLm3EEEEviT0_T1_
        .type           _ZN2at6native29vectorized_elementwise_kernelILi4EZZZNS0_62_GLOBAL__N__e6aa1b1b_29_ActivationLogSigmoidKernel_cu_9d16a0dc27log_sigmoid_backward_kernelERNS_14TensorIteratorEENKUlvE_clEvENKUlvE2_clEvEUlN3c108BFloat16ES8_E_St5arrayIPcLm3EEEEviT0_T1_,@function
        .size           _ZN2at6native29vectorized_elementwise_kernelILi4EZZZNS0_62_GLOBAL__N__e6aa1b1b_29_ActivationLogSigmoidKernel_cu_9d16a0dc27log_sigmoid_backward_kernelERNS_14TensorIteratorEENKUlvE_clEvENKUlvE2_clEvEUlN3c108BFloat16ES8_E_St5arrayIPcLm3EEEEviT0_T1_,(.L_x_7346 - _ZN2at6native29vectorized_elementwise_kernelILi4EZZZNS0_62_GLOBAL__N__e6aa1b1b_29_ActivationLogSigmoidKernel_cu_9d16a0dc27log_sigmoid_backward_kernelERNS_14TensorIteratorEENKUlvE_clEvENKUlvE2_clEvEUlN3c108BFloat16ES8_E_St5arrayIPcLm3EEEEviT0_T1_)
        .other          _ZN2at6native29vectorized_elementwise_kernelILi4EZZZNS0_62_GLOBAL__N__e6aa1b1b_29_ActivationLogSigmoidKernel_cu_9d16a0dc27log_sigmoid_backward_kernelERNS_14TensorIteratorEENKUlvE_clEvENKUlvE2_clEvEUlN3c108BFloat16ES8_E_St5arrayIPcLm3EEEEviT0_T1_,@"STO_CUDA_ENTRY STV_DEFAULT"
_ZN2at6native29vectorized_elementwise_kernelILi4EZZZNS0_62_GLOBAL__N__e6aa1b1b_29_ActivationLogSigmoidKernel_cu_9d16a0dc27log_sigmoid_backward_kernelERNS_14TensorIteratorEENKUlvE_clEvENKUlvE2_clEvEUlN3c108BFloat16ES8_E_St5arrayIPcLm3EEEEviT0_T1_:
.text._ZN2at6native29vectorized_elementwise_kernelILi4EZZZNS0_62_GLOBAL__N__e6aa1b1b_29_ActivationLogSigmoidKernel_cu_9d16a0dc27log_sigmoid_backward_kernelERNS_14TensorIteratorEENKUlvE_clEvENKUlvE2_clEvEUlN3c108BFloat16ES8_E_St5arrayIPcLm3EEEEviT0_T1_:
        /* <DEDUP_REMOVED lines=13> */
[----:B------:R-:W2:Y:S04]  /*00d0*/  LDG.E.64 R14, desc[UR4][R10.64] ;  /* 0x000000040a0e7981 */ /* 0x000ea8000c1e1b00 */
[----:B------:R-:W3:Y:S01]  /*00e0*/  LDG.E.64 R6, desc[UR4][R10.64+0x400] ;  /* 0x000400040a067981 */ /* 0x000ee2000c1e1b00 */
[----:B0-----:R-:W-:-:S04]  /*00f0*/  IMAD.WIDE R2, R0, 0x2, R2 ;  /* 0x0000000200027825 */ /* 0x001fc800078e0202 */
[----:B------:R-:W-:-:S05]  /*0100*/  IMAD.WIDE.U32 R18, R8, 0x8, R2 ;  /* 0x0000000808127825 */ /* 0x000fca00078e0002 */
[----:B------:R-:W4:Y:S04]  /*0110*/  LDG.E.64 R4, desc[UR4][R18.64] ;  /* 0x0000000412047981 */ /* 0x000f28000c1e1b00 */
[----:B------:R0:W5:Y:S01]  /*0120*/  LDG.E.64 R2, desc[UR4][R18.64+0x400] ;  /* 0x0004000412027981 */ /* 0x000162000c1e1b00 */
[C---:B--2---:R-:W-:Y:S01]  /*0130*/  IMAD.U32 R16, R14.reuse, 0x10000, RZ ;  /* 0x000100000e107824 */ /* 0x044fe200078e00ff */
[C---:B------:R-:W-:Y:S02]  /*0140*/  SHF.L.U32 R22, R15.reuse, 0x10, RZ ;  /* 0x000000100f167819 */ /* 0x040fe400000006ff */
[----:B------:R-:W-:Y:S01]  /*0150*/  PRMT R20, R14, 0x7632, R20 ;  /* 0x000076320e147816 */ /* 0x000fe20000000014 */
[----:B------:R-:W-:Y:S01]  /*0160*/  FMUL.FTZ R13, |R16|, -1.4426950216293334961 ;  /* 0xbfb8aa3b100d7820 */ /* 0x000fe20000410200 */
[----:B0-----:R-:W-:Y:S01]  /*0170*/  PRMT R19, R15, 0x7632, R19 ;  /* 0x000076320f137816 */ /* 0x001fe20000000013 */
[----:B------:R-:W-:Y:S01]  /*0180*/  FMUL.FTZ R23, |R22|, -1.4426950216293334961 ;  /* 0xbfb8aa3b16177820 */ /* 0x000fe20000410200 */
[C---:B---3--:R-:W-:Y:S01]  /*0190*/  IMAD.U32 R9, R6.reuse, 0x10000, RZ ;  /* 0x0001000006097824 */ /* 0x048fe200078e00ff */
[----:B------:R-:W-:Y:S01]  /*01a0*/  PRMT R14, R6, 0x7632, R14 ;  /* 0x00007632060e7816 */ /* 0x000fe2000000000e */
[----:B------:R-:W-:Y:S01]  /*01b0*/  IMAD.U32 R20, R20, 0x10000, RZ ;  /* 0x0001000014147824 */ /* 0x000fe200078e00ff */
[----:B------:R-:W0:Y:S01]  /*01c0*/  MUFU.EX2 R13, R13 ;  /* 0x0000000d000d7308 */ /* 0x000e220000000800 */
[----:B------:R-:W-:Y:S01]  /*01d0*/  SHF.L.U32 R19, R19, 0x10, RZ ;  /* 0x0000001013137819 */ /* 0x000fe200000006ff */
[----:B------:R-:W-:Y:S01]  /*01e0*/  FMUL.FTZ R11, |R9|, -1.4426950216293334961 ;  /* 0xbfb8aa3b090b7820 */ /* 0x000fe20000410200 */
[----:B------:R-:W-:Y:S01]  /*01f0*/  FMUL.FTZ R21, |R20|, -1.4426950216293334961 ;  /* 0xbfb8aa3b14157820 */ /* 0x000fe20000410200 */
[----:B------:R-:W-:Y:S01]  /*0200*/  SHF.L.U32 R10, R7, 0x10, RZ ;  /* 0x00000010070a7819 */ /* 0x000fe200000006ff */
[----:B------:R-:W-:-:S02]  /*0210*/  IMAD.U32 R14, R14, 0x10000, RZ ;  /* 0x000100000e0e7824 */ /* 0x000fc400078e00ff */
[----:B------:R-:W-:Y:S01]  /*0220*/  FMUL.FTZ R25, |R19|, -1.4426950216293334961 ;  /* 0xbfb8aa3b13197820 */ /* 0x000fe20000410200 */
[----:B------:R-:W-:Y:S01]  /*0230*/  PRMT R7, R7, 0x7632, R7 ;  /* 0x0000763207077816 */ /* 0x000fe20000000007 */
[----:B------:R-:W1:Y:S01]  /*0240*/  MUFU.EX2 R23, R23 ;  /* 0x0000001700177308 */ /* 0x000e620000000800 */
[----:B------:R-:W-:Y:S01]  /*0250*/  FMUL.FTZ R12, |R10|, -1.4426950216293334961 ;  /* 0xbfb8aa3b0a0c7820 */ /* 0x000fe20000410200 */
[----:B------:R-:W-:Y:S01]  /*0260*/  FSETP.GEU.FTZ.AND P0, PT, R16, RZ, PT ;  /* 0x000000ff1000720b */ /* 0x000fe20003f1e000 */
[----:B------:R-:W-:Y:S01]  /*0270*/  FMUL.FTZ R27, |R14|, -1.4426950216293334961 ;  /* 0xbfb8aa3b0e1b7820 */ /* 0x000fe20000410200 */
[----:B------:R-:W-:-:S04]  /*0280*/  FSETP.GEU.FTZ.AND P1, PT, R10, RZ, PT ;  /* 0x000000ff0a00720b */ /* 0x000fc80003f3e000 */
[----:B------:R-:W2:Y:S01]  /*0290*/  MUFU.EX2 R21, R21 ;  /* 0x0000001500157308 */ /* 0x000ea20000000800 */
[----:B0-----:R-:W-:-:S07]  /*02a0*/  FADD.FTZ R15, R13, 1 ;  /* 0x3f8000000d0f7421 */ /* 0x001fce0000010000 */
[----:B------:R-:W0:Y:S01]  /*02b0*/  MUFU.RCP R18, R15 ;  /* 0x0000000f00127308 */ /* 0x000e220000001000 */
[----:B-1----:R-:W-:-:S07]  /*02c0*/  FADD.FTZ R24, R23, 1 ;  /* 0x3f80000017187421 */ /* 0x002fce0000010000 */
[----:B------:R-:W1:Y:S01]  /*02d0*/  MUFU.EX2 R6, R25 ;  /* 0x0000001900067308 */ /* 0x000e620000000800 */
[----:B--2---:R-:W-:-:S07]  /*02e0*/  FADD.FTZ R26, R21, 1 ;  /* 0x3f800000151a7421 */ /* 0x004fce0000010000 */
[----:B------:R-:W2:Y:S01]  /*02f0*/  MUFU.RCP R24, R24 ;  /* 0x0000001800187308 */ /* 0x000ea20000001000 */
[----:B0-----:R-:W-:Y:S01]  /*0300*/  FMUL.FTZ R17, R13, R18 ;  /* 0x000000120d117220 */ /* 0x001fe20000410000 */
[----:B------:R-:W-:Y:S01]  /*0310*/  HFMA2.MMA R13, -RZ, RZ, 1.875, 0 ;  /* 0x3f800000ff0d7435 */ /* 0x000fe200000001ff */
[----:B------:R-:W-:Y:S01]  /*0320*/  FSET.BF.LT.FTZ.AND R18, R16, RZ, PT ;  /* 0x000000ff1012720a */ /* 0x000fe20003811000 */
[----:B------:R-:W-:-:S04]  /*0330*/  IMAD.U32 R16, R7, 0x10000, RZ ;  /* 0x0001000007107824 */ /* 0x000fc800078e00ff */
[----:B------:R-:W0:Y:S01]  /*0340*/  MUFU.EX2 R11, R11 ;  /* 0x0000000b000b7308 */ /* 0x000e220000000800 */
[----:B-1----:R-:W-:-:S03]  /*0350*/  FADD.FTZ R7, R6, 1 ;  /* 0x3f80000006077421 */ /* 0x002fc60000010000 */
[----:B------:R-:W-:Y:S02]  /*0360*/  FSEL R25, R13, -1, !P0 ;  /* 0xbf8000000d197808 */ /* 0x000fe40004000000 */
[----:B------:R-:W-:Y:S02]  /*0370*/  FSETP.GEU.FTZ.AND P0, PT, R22, RZ, PT ;  /* 0x000000ff1600720b */ /* 0x000fe40003f1e000 */
[----:B------:R-:W1:Y:S01]  /*0380*/  MUFU.RCP R26, R26 ;  /* 0x0000001a001a7308 */ /* 0x000e620000001000 */
[----:B------:R-:W-:Y:S01]  /*0390*/  FFMA.FTZ R17, -R25, R17, R18 ;  /* 0x0000001119117223 */ /* 0x000fe20000010112 */
[----:B------:R-:W-:Y:S01]  /*03a0*/  FMUL.FTZ R18, |R16|, -1.4426950216293334961 ;  /* 0xbfb8aa3b10127820 */ /* 0x000fe20000410200 */
[----:B--2---:R-:W-:Y:S01]  /*03b0*/  FMUL.FTZ R24, R23, R24 ;  /* 0x0000001817187220 */ /* 0x004fe20000410000 */
[----:B------:R-:W-:Y:S02]  /*03c0*/  FSET.BF.LT.FTZ.AND R22, R22, RZ, PT ;  /* 0x000000ff1616720a */ /* 0x000fe40003811000 */
[----:B------:R-:W-:-:S02]  /*03d0*/  FSEL R23, R13, -1, !P0 ;  /* 0xbf8000000d177808 */ /* 0x000fc40004000000 */
[----:B------:R-:W2:Y:S01]  /*03e0*/  MUFU.EX2 R12, R12 ;  /* 0x0000000c000c7308 */ /* 0x000ea20000000800 */
[C---:B------:R-:W-:Y:S02]  /*03f0*/  FSETP.GEU.FTZ.AND P0, PT, R20.reuse, RZ, PT ;  /* 0x000000ff1400720b */ /* 0x040fe40003f1e000 */
[----:B------:R-:W-:Y:S01]  /*0400*/  FFMA.FTZ R22, -R23, R24, R22 ;  /* 0x0000001817167223 */ /* 0x000fe20000010116 */
[----:B0-----:R-:W-:Y:S01]  /*0410*/  FADD.FTZ R24, R11, 1 ;  /* 0x3f8000000b187421 */ /* 0x001fe20000010000 */
[----:B------:R-:W-:Y:S02]  /*0420*/  FSEL R23, R13, -1, !P0 ;  /* 0xbf8000000d177808 */ /* 0x000fe40004000000 */
[----:B------:R-:W-:Y:S01]  /*0430*/  FSETP.GEU.FTZ.AND P0, PT, R19, RZ, PT ;  /* 0x000000ff1300720b */ /* 0x000fe20003f1e000 */
[----:B------:R-:W0:Y:S01]  /*0440*/  MUFU.RCP R7, R7 ;  /* 0x0000000700077308 */ /* 0x000e220000001000 */
[----:B-1----:R-:W-:Y:S01]  /*0450*/  FMUL.FTZ R26, R21, R26 ;  /* 0x0000001a151a7220 */ /* 0x002fe20000410000 */
[----:B------:R-:W-:-:S02]  /*0460*/  FSET.BF.LT.FTZ.AND R20, R20, RZ, PT ;  /* 0x000000ff1414720a */ /* 0x000fc40003811000 */
[----:B------:R-:W-:-:S03]  /*0470*/  FSET.BF.LT.FTZ.AND R19, R19, RZ, PT ;  /* 0x000000ff1313720a */ /* 0x000fc60003811000 */
[----:B------:R-:W-:Y:S01]  /*0480*/  FFMA.FTZ R20, -R23, R26, R20 ;  /* 0x0000001a17147223 */ /* 0x000fe20000010114 */
[----:B------:R-:W1:Y:S01]  /*0490*/  MUFU.EX2 R15, R27 ;  /* 0x0000001b000f7308 */ /* 0x000e620000000800 */
[----:B--2---:R-:W-:-:S07]  /*04a0*/  FADD.FTZ R21, R12, 1 ;  /* 0x3f8000000c157421 */ /* 0x004fce0000010000 */
[----:B------:R-:W2:Y:S01]  /*04b0*/  MUFU.EX2 R18, R18 ;  /* 0x0000001200127308 */ /* 0x000ea20000000800 */
[----:B0-----:R-:W-:Y:S01]  /*04c0*/  FMUL.FTZ R7, R6, R7 ;  /* 0x0000000706077220 */ /* 0x001fe20000410000 */
[----:B------:R-:W-:Y:S02]  /*04d0*/  FSEL R6, R13, -1, !P0 ;  /* 0xbf8000000d067808 */ /* 0x000fe40004000000 */
[C---:B------:R-:W-:Y:S02]  /*04e0*/  FSETP.GEU.FTZ.AND P0, PT, R9.reuse, RZ, PT ;  /* 0x000000ff0900720b */ /* 0x040fe40003f1e000 */
[----:B------:R-:W-:Y:S01]  /*04f0*/  FSET.BF.LT.FTZ.AND R9, R9, RZ, PT ;  /* 0x000000ff0909720a */ /* 0x000fe20003811000 */
[----:B------:R-:W-:Y:S01]  /*0500*/  FFMA.FTZ R19, -R6, R7, R19 ;  /* 0x0000000706137223 */ /* 0x000fe20000010113 */
[----:B------:R-:W0:Y:S01]  /*0510*/  MUFU.RCP R24, R24 ;  /* 0x0000001800187308 */ /* 0x000e220000001000 */
[----:B-1----:R-:W-:Y:S01]  /*0520*/  FADD.FTZ R26, R15, 1 ;  /* 0x3f8000000f1a7421 */ /* 0x002fe20000010000 */
[----:B------:R-:W1:Y:S06]  /*0530*/  LDC.64 R6, c[0x0][0x218] ;  /* 0x00008600ff067b82 */ /* 0x000e6c0000000a00 */
[----:B------:R-:W3:Y:S01]  /*0540*/  MUFU.RCP R21, R21 ;  /* 0x0000001500157308 */ /* 0x000ee20000001000 */
[----:B--2---:R-:W-:-:S07]  /*0550*/  FADD.FTZ R23, R18, 1 ;  /* 0x3f80000012177421 */ /* 0x004fce0000010000 */
[----:B------:R-:W2:Y:S01]  /*0560*/  MUFU.RCP R26, R26 ;  /* 0x0000001a001a7308 */ /* 0x000ea20000001000 */
[----:B0-----:R-:W-:Y:S01]  /*0570*/  FMUL.FTZ R24, R11, R24 ;  /* 0x000000180b187220 */ /* 0x001fe20000410000 */
[----:B------:R-:W-:Y:S02]  /*0580*/  FSET.BF.LT.FTZ.AND R11, R10, RZ, PT ;  /* 0x000000ff0a0b720a */ /* 0x000fe40003811000 */
[C---:B------:R-:W-:Y:S02]  /*0590*/  FSEL R10, R13.reuse, -1, !P0 ;  /* 0xbf8000000d0a7808 */ /* 0x040fe40004000000 */
[----:B------:R-:W-:Y:S02]  /*05a0*/  FSETP.GEU.FTZ.AND P0, PT, R14, RZ, PT ;  /* 0x000000ff0e00720b */ /* 0x000fe40003f1e000 */
[----:B------:R-:W0:Y:S01]  /*05b0*/  MUFU.RCP R23, R23 ;  /* 0x0000001700177308 */ /* 0x000e220000001000 */
[----:B---3--:R-:W-:Y:S01]  /*05c0*/  FMUL.FTZ R21, R12, R21 ;  /* 0x000000150c157220 */ /* 0x008fe20000410000 */
[----:B------:R-:W-:Y:S01]  /*05d0*/  FSEL R12, R13, -1, !P1 ;  /* 0xbf8000000d0c7808 */ /* 0x000fe20004800000 */
[----:B------:R-:W-:Y:S01]  /*05e0*/  FFMA.FTZ R9, -R10, R24, R9 ;  /* 0x000000180a097223 */ /* 0x000fe20000010109 */
[----:B------:R-:W-:Y:S01]  /*05f0*/  FSETP.GEU.FTZ.AND P1, PT, R16, RZ, PT ;  /* 0x000000ff1000720b */ /* 0x000fe20003f3e000 */
[----:B-1----:R-:W-:Y:S01]  /*0600*/  IMAD.WIDE.U32 R6, R0, 0x2, R6 ;  /* 0x0000000200067825 */ /* 0x002fe200078e0006 */
[----:B------:R-:W-:-:S03]  /*0610*/  FSET.BF.LT.FTZ.AND R14, R14, RZ, PT ;  /* 0x000000ff0e0e720a */ /* 0x000fc60003811000 */
[--C-:B------:R-:W-:Y:S01]  /*0620*/  FFMA.FTZ R10, -R12, R21, R11.reuse ;  /* 0x000000150c0a7223 */ /* 0x100fe2000001010b */
[C---:B----4-:R-:W-:Y:S01]  /*0630*/  SHF.L.U32 R12, R4.reuse, 0x10, RZ ;  /* 0x00000010040c7819 */ /* 0x050fe200000006ff */
[----:B--2---:R-:W-:Y:S01]  /*0640*/  FMUL.FTZ R26, R15, R26 ;  /* 0x0000001a0f1a7220 */ /* 0x004fe20000410000 */
[----:B------:R-:W-:Y:S01]  /*0650*/  PRMT R11, R4, 0x7632, R11 ;  /* 0x00007632040b7816 */ /* 0x000fe2000000000b */
[----:B------:R-:W-:Y:S01]  /*0660*/  IMAD.U32 R15, R5, 0x10000, RZ ;  /* 0x00010000050f7824 */ /* 0x000fe200078e00ff */
[----:B------:R-:W-:Y:S01]  /*0670*/  FSEL R21, R13, -1, !P0 ;  /* 0xbf8000000d157808 */ /* 0x000fe20004000000 */
[----:B------:R-:W-:Y:S01]  /*0680*/  FMUL.FTZ R17, R12, R17 ;  /* 0x000000110c117220 */ /* 0x000fe20000410000 */
[----:B------:R-:W-:Y:S01]  /*0690*/  PRMT R5, R5, 0x7632, R5 ;  /* 0x0000763205057816 */ /* 0x000fe20000000005 */
[----:B------:R-:W-:Y:S01]  /*06a0*/  FMUL.FTZ R22, R15, R22 ;  /* 0x000000160f167220 */ /* 0x000fe20000410000 */
[----:B------:R-:W-:Y:S01]  /*06b0*/  FSET.BF.LT.FTZ.AND R16, R16, RZ, PT ;  /* 0x000000ff1010720a */ /* 0x000fe20003811000 */
[----:B0-----:R-:W-:Y:S01]  /*06c0*/  FMUL.FTZ R18, R18, R23 ;  /* 0x0000001712127220 */ /* 0x001fe20000410000 */
[----:B------:R-:W-:Y:S01]  /*06d0*/  FSEL R23, R13, -1, !P1 ;  /* 0xbf8000000d177808 */ /* 0x000fe20004800000 */
[----:B------:R-:W-:Y:S01]  /*06e0*/  IMAD.WIDE R6, R8, 0x8, R6 ;  /* 0x0000000808067825 */ /* 0x000fe200078e0206 */
[----:B-----5:R-:W-:-:S02]  /*06f0*/  PRMT R0, R2, 0x7632, R0 ;  /* 0x0000763202007816 */ /* 0x020fc40000000000 */
[----:B------:R-:W-:Y:S01]  /*0700*/  PRMT R12, R3, 0x7632, R12 ;  /* 0x00007632030c7816 */ /* 0x000fe2000000000c */
[----:B------:R-:W-:Y:S01]  /*0710*/  FFMA.FTZ R4, -R23, R18, R16 ;  /* 0x0000001217047223 */ /* 0x000fe20000010110 */
[----:B------:R-:W-:Y:S01]  /*0720*/  SHF.L.U32 R13, R11, 0x10, RZ ;  /* 0x000000100b0d7819 */ /* 0x000fe200000006ff */
[----:B------:R-:W-:Y:S01]  /*0730*/  FFMA.FTZ R11, -R21, R26, R14 ;  /* 0x0000001a150b7223 */ /* 0x000fe2000001010e */
[----:B------:R-:W-:Y:S01]  /*0740*/  IMAD.U32 R14, R5, 0x10000, RZ ;  /* 0x00010000050e7824 */ /* 0x000fe200078e00ff */
[----:B------:R-:W-:Y:S01]  /*0750*/  SHF.L.U32 R2, R2, 0x10, RZ ;  /* 0x0000001002027819 */ /* 0x000fe200000006ff */
[----:B------:R-:W-:Y:S01]  /*0760*/  IMAD.U32 R3, R3, 0x10000, RZ ;  /* 0x0001000003037824 */ /* 0x000fe200078e00ff */
[----:B------:R-:W-:Y:S01]  /*0770*/  SHF.L.U32 R0, R0, 0x10, RZ ;  /* 0x0000001000007819 */ /* 0x000fe200000006ff */
[----:B------:R-:W-:Y:S02]  /*0780*/  IMAD.U32 R5, R12, 0x10000, RZ ;  /* 0x000100000c057824 */ /* 0x000fe400078e00ff */
[----:B------:R-:W-:Y:S01]  /*0790*/  FMUL.FTZ R20, R13, R20 ;  /* 0x000000140d147220 */ /* 0x000fe20000410000 */
[----:B------:R-:W-:Y:S01]  /*07a0*/  FMUL.FTZ R19, R14, R19 ;  /* 0x000000130e137220 */ /* 0x000fe20000410000 */
[----:B------:R-:W-:Y:S01]  /*07b0*/  FMUL.FTZ R2, R2, R9 ;  /* 0x0000000902027220 */ /* 0x000fe20000410000 */
[----:B------:R-:W-:Y:S01]  /*07c0*/  FMUL.FTZ R3, R3, R10 ;  /* 0x0000000a03037220 */ /* 0x000fe20000410000 */
[----:B------:R-:W-:Y:S01]  /*07d0*/  FMUL.FTZ R11, R0, R11 ;  /* 0x0000000b000b7220 */ /* 0x000fe20000410000 */
[----:B------:R-:W-:Y:S01]  /*07e0*/  FMUL.FTZ R4, R5, R4 ;  /* 0x0000000405047220 */ /* 0x000fe20000410000 */
[----:B------:R-:W-:-:S02]  /*07f0*/  F2FP.BF16.F32.PACK_AB R18, R20, R17 ;  /* 0x000000111412723e */ /* 0x000fc400000010ff */
[----:B------:R-:W-:Y:S02]  /*0800*/  F2FP.BF16.F32.PACK_AB R19, R19, R22 ;  /* 0x000000161313723e */ /* 0x000fe400000010ff */
[----:B------:R-:W-:Y:S02]  /*0810*/  F2FP.BF16.F32.PACK_AB R2, R11, R2 ;  /* 0x000000020b02723e */ /* 0x000fe400000010ff */
[----:B------:R-:W-:Y:S01]  /*0820*/  F2FP.BF16.F32.PACK_AB R3, R4, R3 ;  /* 0x000000030403723e */ /* 0x000fe200000010ff */
[----:B------:R-:W-:Y:S04]  /*0830*/  STG.E.64 desc[UR4][R6.64], R18 ;  /* 0x0000001206007986 */ /* 0x000fe8000c101b04 */
[----:B------:R-:W-:Y:S01]  /*0840*/  STG.E.64 desc[UR4][R6.64+0x400], R2 ;  /* 0x0004000206007986 */ /* 0x000fe2000c101b04 */
[----:B------:R-:W-:Y:S05]  /*0850*/  EXIT ;  /* 0x000000000000794d */ /* 0x000fea0003800000 */
.L_x_873:
        /* <DEDUP_REMOVED lines=105> */
.L_x_875:
[----:B------:R-:W-:Y:S05]  /*0ef0*/  BSYNC B0 ;  /* 0x0000000000007941 */ /* 0x000fea0003800000 */
.L_x_874:
        /* <DEDUP_REMOVED lines=18> */
.L_x_877:
[----:B------:R-:W-:Y:S05]  /*1020*/  BSYNC B0 ;  /* 0x0000000000007941 */ /* 0x000fea0003800000 */
.L_x_876:
        /* <DEDUP_REMOVED lines=31> */
.L_x_879:
[----:B------:R-:W-:Y:S05]  /*1220*/  BSYNC B0 ;  /* 0x0000000000007941 */ /* 0x000fea0003800000 */
.L_x_878:
        /* <DEDUP_REMOVED lines=16> */
.L_x_881:
[----:B------:R-:W-:Y:S05]  /*1330*/  BSYNC B0 ;  /* 0x0000000000007941 */ /* 0x000fea0003800000 */
.L_x_880:
        /* <DEDUP_REMOVED lines=16> */
.L_x_883:
[----:B------:R-:W-:Y:S05]  /*1440*/  BSYNC B0 ;  /* 0x0000000000007941 */ /* 0x000fea0003800000 */
.L_x_882:
        /* <DEDUP_REMOVED lines=16> */
.L_x_885:
[----:B------:R-:W-:Y:S05]  /*1550*/  BSYNC B0 ;  /* 0x0000000000007941 */ /* 0x000fea0003800000 */
.L_x_884:
        /* <DEDUP_REMOVED lines=16> */
.L_x_887:
[----:B------:R-:W-:Y:S05]  /*1660*/  BSYNC B0 ;  /* 0x0000000000007941 */ /* 0x000fea0003800000 */
.L_x_886:
        /* <DEDUP_REMOVED lines=16> */
.L_x_889:
[----:B------:R-:W-:Y:S05]  /*1770*/  BSYNC B0 ;  /* 0x0000000000007941 */ /* 0x000fea0003800000 */
.L_x_888:
        /* <DEDUP_REMOVED lines=18> */
.L_x_892:
[----:B------:R-:W-:-:S13]  /*18a0*/  ISETP.GE.AND P0, PT, R3, R2, PT ;  /* 0x000000020300720c */ /* 0x000fda0003f06270 */
[----:B------:R-:W-:Y:S05]  /*18b0*/  @P0 BRA `(.L_x_894) ;  /* 0x0000000000300947 */ /* 0x000fea0003800000 */
[----:B0-----:R-:W0:Y:S01]  /*18c0*/  LDC.64 R4, c[0x0][0x218] ;  /* 0x00008600ff047b82 */ /* 0x001e220000000a00 */
[----:B------:R-:W-:Y:S01]  /*18d0*/  IMAD.IADD R13, R0, 0x1, R3 ;  /* 0x00000001000d7824 */ /* 0x000fe200078e0203 */
[----:B------:R-:W-:-:S03]  /*18e0*/  IADD3 R3, R3, 0x80, RZ ;  /* 0x0000008003037810 */ /* 0x000fc60007ffe0ff */
[----:B0-----:R-:W-:-:S05]  /*18f0*/  IMAD.WIDE.U32 R4, R13, 0x2, R4 ;  /* 0x000000020d047825 */ /* 0x001fca00078e0004 */
[----:B------:R1:W-:Y:S02]  /*1900*/  STG.E.U16 desc[UR4][R4.64], R7 ;  /* 0x0000000704007986 */ /* 0x0003e4000c101504 */
.L_x_893:
[----:B------:R-:W-:-:S13]  /*1910*/  ISETP.GE.AND P0, PT, R3, R2, PT ;  /* 0x000000020300720c */ /* 0x000fda0003f06270 */
[----:B------:R-:W-:Y:S05]  /*1920*/  @P0 BRA `(.L_x_895) ;  /* 0x0000000000340947 */ /* 0x000fea0003800000 */
[----:B01----:R-:W0:Y:S01]  /*1930*/  LDC.64 R4, c[0x0][0x218] ;  /* 0x00008600ff047b82 */ /* 0x003e220000000a00 */
[----:B------:R-:W-:Y:S01]  /*1940*/  IMAD.IADD R7, R0, 0x1, R3 ;  /* 0x0000000100077824 */ /* 0x000fe200078e0203 */
[----:B------:R-:W-:-:S03]  /*1950*/  IADD3 R3, R3, 0x80, RZ ;  /* 0x0000008003037810 */ /* 0x000fc60007ffe0ff */
[----:B0-----:R-:W-:-:S05]  /*1960*/  IMAD.WIDE.U32 R4, R7, 0x2, R4 ;  /* 0x0000000207047825 */ /* 0x001fca00078e0004 */
[----:B------:R1:W-:Y:S02]  /*1970*/  STG.E.U16 desc[UR4][R4.64], R8 ;  /* 0x0000000804007986 */ /* 0x0003e4000c101504 */
.L_x_894:
        /* <DEDUP_REMOVED lines=8> */
.L_x_895:
[----:B------:R-:W-:Y:S05]  /*1a00*/  BSYNC B1 ;  /* 0x0000000000017941 */ /* 0x000fea0003800000 */
.L_x_891:
[----:B------:R-:W-:-:S13]  /*1a10*/  ISETP.GE.AND P0, PT, R3, R2, PT ;  /* 0x000000020300720c */ /* 0x000fda0003f06270 */
[----:B012---:R-:W0:Y:S01]  /*1a20*/  @!P0 LDC.64 R4, c[0x0][0x218] ;  /* 0x00008600ff048b82 */ /* 0x007e220000000a00 */
[----:B------:R-:W-:Y:S01]  /*1a30*/  @!P0 IMAD.IADD R7, R0, 0x1, R3 ;  /* 0x0000000100078824 */ /* 0x000fe200078e0203 */
[----:B------:R-:W-:-:S03]  /*1a40*/  @!P0 IADD3 R3, R3, 0x80, RZ ;  /* 0x0000008003038810 */ /* 0x000fc60007ffe0ff */
[----:B0-----:R-:W-:-:S05]  /*1a50*/  @!P0 IMAD.WIDE.U32 R4, R7, 0x2, R4 ;  /* 0x0000000207048825 */ /* 0x001fca00078e0004 */
[----:B------:R2:W-:Y:S02]  /*1a60*/  @!P0 STG.E.U16 desc[UR4][R4.64], R10 ;  /* 0x0000000a04008986 */ /* 0x0005e4000c101504 */
.L_x_896:
[----:B------:R-:W-:Y:S05]  /*1a70*/  BSYNC B0 ;  /* 0x0000000000007941 */ /* 0x000fea0003800000 */
.L_x_890:
        /* <DEDUP_REMOVED lines=8> */
.L_x_897:
        /* <DEDUP_REMOVED lines=16> */
.L_x_7346:


//--------------------- .text._ZN2at6native29vectorized_elementwise_kernelILi8EZZZNS0_62_GLOBAL__N__e6aa1b1b_29_ActivationLogSigmoidKernel_cu_9d16a0dc27log_sigmoid_backward_kernelERNS_14TensorIteratorEENKUlvE_clEvENKUlvE2_clEvEUlN3c108BFloat16ES8_E_St5arrayIPcLm3EEEEviT0_T1_ --------------------------
	.section	.text._ZN2at6native29vectorized_elementwise_kernelILi8EZZZNS0_62_GLOBAL__N__e6aa1b1b_29_ActivationLogSigmoidKernel_cu_9d16a0dc27log_sigmoid_backward_kernelERNS_14TensorIteratorEENKUlvE_clEvENKUlvE2_clEvEUlN3c108BFloat16ES8_E_St5arrayIPcLm3EEEEviT0_T1_,"ax",@progbits
	.align	128
        .global         _ZN2at6native29vectorized_elementwise_kernelILi8EZZZNS0_62_GLOBAL__N__e6aa1b1b_29_ActivationLogSigmoidKernel_cu_9d16a0dc27log_sigmoid_backward_kernelERNS_14TensorIteratorEENKUlvE_clEvENKUlvE2_clEvEUlN3c108BFloat16ES8_E_St5arrayIPcLm3EEEEviT0_T1_
        .type           _ZN2at6native29vectorized_elementwise_kernelILi8EZZZNS0_62_GLOBAL__N__e6aa1b1b_29_ActivationLogSigmoidKernel_cu_9d16a0dc27log_sigmoid_backward_kernelERNS_14TensorIteratorEENKUlvE_clEvENKUlvE2_clEvEUlN3c108BFloat16ES8_E_St5arrayIPcLm3EEEEviT0_T1_,@function
        .size           _ZN2at6native29vectorized_elementwise_kernelILi8EZZZNS0_62_GLOBAL__N__e6aa1b1b_29_ActivationLogSigmoidKernel_cu_9d16a0dc27log_sigmoid_backward_kernelERNS_14TensorIteratorEENKUlvE_clEvENKUlvE2_clEvEUlN3c108BFloat16ES8_E_St5arrayIPcLm3EEEEviT0_T1_,(.L_x_7347 - _ZN2at6native29vectorized_elementwise_kernelILi8EZZZNS0_62_GLOBAL__N__e6aa1b1b_29_ActivationLogSigmoidKernel_cu_9d16a0dc27log_sigmoid_backward_kernelERNS_14TensorIteratorEENKUlvE_clEvENKUlvE2_clEvEUlN3c108BFloat16ES8_E_St5arrayIPcLm3EEEEviT0_T1_)
        .other          _ZN2at6native29vectorized_elementwise_kernelILi8EZZZNS0_62_GLOBAL__N__e6aa1b1b_29_ActivationLogSigmoidKernel_cu_9d16a0dc27log_sigmoid_backward_kernelERNS_14TensorIteratorEENKUlvE_clEvENKUlvE2_clEvEUlN3c108BFloat16ES8_E_St5arrayIPcLm3EEEEviT0_T1_,@"STO_CUDA_ENTRY STV_DEFAULT"
_ZN2at6native29vectorized_elementwise_kernelILi8EZZZNS0_62_GLOBAL__N__e6aa1b1b_29_ActivationLogSigmoidKernel_cu_9d16a0dc27log_sigmoid_backward_kernelERNS_14TensorIteratorEENKUlvE_clEvENKUlvE2_clEvEUlN3c108BFloat16ES8_E_St5arrayIPcLm3EEEEviT0_T1_:
.text._ZN2at6native29vectorized_elementwise_kernelILi8EZZZNS0_62_GLOBAL__N__e6aa1b1b_29_ActivationLogSigmoidKernel_cu_9d16a0dc27log_sigmoid_backward_kernelERNS_14TensorIteratorEENKUlvE_clEvENKUlvE2_clEvEUlN3c108BFloat16ES8_E_St5arrayIPcLm3EEEEviT0_T1_:
        /* <DEDUP_REMOVED lines=12> */
[----:B------:R-:W0:Y:S04]  /*00c0*/  LDC.64 R4, c[0x0][0x228] ;  /* 0x00008a00ff047b82 */ /* 0x000e280000000a00 */
[----:B------:R-:W2:Y:S01]  /*00d0*/  LDG.E.128 R8, desc[UR4][R8.64] ;  /* 0x0000000408087981 */ /* 0x000ea2000c1e1d00 */
[----:B0-----:R-:W-:-:S04]  /*00e0*/  IMAD.WIDE R4, R0, 0x2, R4 ;  /* 0x0000000200047825 */ /* 0x001fc800078e0204 */
[----:B------:R-:W-:-:S06]  /*00f0*/  IMAD.WIDE.U32 R4, R2, 0x10, R4 ;  /* 0x0000001002047825 */ /* 0x000fcc00078e0004 */
[----:B------:R-:W3:Y:S01]  /*0100*/  LDG.E.128 R4, desc[UR4][R4.64] ;  /* 0x0000000404047981 */ /* 0x000ee2000c1e1d00 */
[----:B--2---:R-:W-:Y:S01]  /*0110*/  IMAD.U32 R22, R8, 0x10000, RZ ;  /* 0x0001000008167824 */ /* 0x004fe200078e00ff */
[----:B------:R-:W-:Y:S01]  /*0120*/  SHF.L.U32 R18, R9, 0x10, RZ ;  /* 0x0000001009127819 */ /* 0x000fe200000006ff */
[----:B------:R-:W-:Y:S01]  /*0130*/  IMAD.U32 R14, R10, 0x10000, RZ ;  /* 0x000100000a0e7824 */ /* 0x000fe200078e00ff */
[----:B------:R-:W-:Y:S01]  /*0140*/  SHF.L.U32 R13, R11, 0x10, RZ ;  /* 0x000000100b0d7819 */ /* 0x000fe200000006ff */
[----:B------:R-:W-:Y:S01]  /*0150*/  FMUL.FTZ R20, |R22|, -1.4426950216293334961 ;  /* 0xbfb8aa3b16147820 */ /* 0x000fe20000410200 */
[----:B------:R-:W-:Y:S01]  /*0160*/  PRMT R3, R8, 0x7632, R3 ;  /* 0x0000763208037816 */ /* 0x000fe20000000003 */
[----:B------:R-:W-:Y:S01]  /*0170*/  FMUL.FTZ R17, |R18|, -1.4426950216293334961 ;  /* 0xbfb8aa3b12117820 */ /* 0x000fe20000410200 */
[----:B------:R-:W-:Y:S01]  /*0180*/  FMUL.FTZ R16, |R14|, -1.4426950216293334961 ;  /* 0xbfb8aa3b0e107820 */ /* 0x000fe20000410200 */
[----:B------:R-:W-:Y:S01]  /*0190*/  FMUL.FTZ R12, |R13|, -1.4426950216293334961 ;  /* 0xbfb8aa3b0d0c7820 */ /* 0x000fe20000410200 */
[----:B------:R-:W-:Y:S01]  /*01a0*/  PRMT R8, R9, 0x7632, R8 ;  /* 0x0000763209087816 */ /* 0x000fe20000000008 */
[----:B------:R-:W0:Y:S01]  /*01b0*/  MUFU.EX2 R20, R20 ;  /* 0x0000001400147308 */ /* 0x000e220000000800 */
[----:B------:R-:W-:Y:S01]  /*01c0*/  PRMT R9, R10, 0x7632, R9 ;  /* 0x000076320a097816 */ /* 0x000fe20000000009 */
[----:B------:R-:W-:Y:S01]  /*01d0*/  HFMA2.MMA R10, -RZ, RZ, 1.875, 0 ;  /* 0x3f800000ff0a7435 */ /* 0x000fe200000001ff */
[----:B------:R-:W-:Y:S01]  /*01e0*/  IMAD.U32 R3, R3, 0x10000, RZ ;  /* 0x0001000003037824 */ /* 0x000fe200078e00ff */
[----:B------:R-:W-:-:S02]  /*01f0*/  FSETP.GEU.FTZ.AND P0, PT, R22, RZ, PT ;  /* 0x000000ff1600720b */ /* 0x000fc40003f1e000 */
[----:B------:R-:W-:Y:S01]  /*0200*/  SHF.L.U32 R8, R8, 0x10, RZ ;  /* 0x0000001008087819 */ /* 0x000fe200000006ff */
[----:B------:R-:W-:Y:S01]  /*0210*/  FMUL.FTZ R15, |R3|, -1.4426950216293334961 ;  /* 0xbfb8aa3b030f7820 */ /* 0x000fe20000410200 */
[----:B------:R-:W1:Y:S01]  /*0220*/  MUFU.EX2 R17, R17 ;  /* 0x0000001100117308 */ /* 0x000e620000000800 */
[----:B------:R-:W-:Y:S01]  /*0230*/  PRMT R11, R11, 0x7632, R11 ;  /* 0x000076320b0b7816 */ /* 0x000fe2000000000b */
[----:B------:R-:W-:Y:S01]  /*0240*/  IMAD.U32 R9, R9, 0x10000, RZ ;  /* 0x0001000009097824 */ /* 0x000fe200078e00ff */
[----:B------:R-:W-:Y:S01]  /*0250*/  FSET.BF.LT.FTZ.AND R22, R22, RZ, PT ;  /* 0x000000ff1616720a */ /* 0x000fe20003811000 */
[----:B------:R-:W-:Y:S01]  /*0260*/  FMUL.FTZ R19, |R8|, -1.4426950216293334961 ;  /* 0xbfb8aa3b08137820 */ /* 0x000fe20000410200 */
[----:B------:R-:W-:Y:S01]  /*0270*/  FSEL R25, R10, -1, !P0 ;  /* 0xbf8000000a197808 */ /* 0x000fe20004000000 */
[----:B------:R-:W-:Y:S01]  /*0280*/  FMUL.FTZ R21, |R9|, -1.4426950216293334961 ;  /* 0xbfb8aa3b09157820 */ /* 0x000fe20000410200 */
[----:B------:R-:W-:Y:S01]  /*0290*/  FSETP.GEU.FTZ.AND P0, PT, R18, RZ, PT ;  /* 0x000000ff1200720b */ /* 0x000fe20003f1e000 */
[----:B------:R-:W-:Y:S01]  /*02a0*/  MUFU.EX2 R16, R16 ;  /* 0x0000001000107308 */ /* 0x000fe20000000800 */
[----:B0-----:R-:W-:Y:S01]  /*02b0*/  FADD.FTZ R23, R20, 1 ;  /* 0x3f80000014177421 */ /* 0x001fe20000010000 */
[----:B------:R-:W-:-:S02]  /*02c0*/  FSETP.GEU.FTZ.AND P1, PT, R8, RZ, PT ;  /* 0x000000ff0800720b */ /* 0x000fc40003f3e000 */
[----:B------:R-:W-:Y:S02]  /*02d0*/  FSETP.GEU.FTZ.AND P2, PT, R9, RZ, PT ;  /* 0x000000ff0900720b */ /* 0x000fe40003f5e000 */
[----:B------:R-:W-:Y:S02]  /*02e0*/  FSET.BF.LT.FTZ.AND R8, R8, RZ, PT ;  /* 0x000000ff0808720a */ /* 0x000fe40003811000 */
[----:B------:R-:W0:Y:S01]  /*02f0*/  MUFU.RCP R23, R23 ;  /* 0x0000001700177308 */ /* 0x000e220000001000 */
[----:B-1----:R-:W-:-:S07]  /*0300*/  FADD.FTZ R24, R17, 1 ;  /* 0x3f80000011187421 */ /* 0x002fce0000010000 */
[----:B------:R-:W1:Y:S08]  /*0310*/  MUFU.EX2 R12, R12 ;  /* 0x0000000c000c7308 */ /* 0x000e700000000800 */
[----:B------:R-:W2:Y:S01]  /*0320*/  MUFU.RCP R24, R24 ;  /* 0x0000001800187308 */ /* 0x000ea20000001000 */
[----:B0-----:R-:W-:Y:S01]  /*0330*/  FMUL.FTZ R26, R20, R23 ;  /* 0x00000017141a7220 */ /* 0x001fe20000410000 */
[----:B------:R-:W-:Y:S01]  /*0340*/  FADD.FTZ R23, R16, 1 ;  /* 0x3f80000010177421 */ /* 0x000fe20000010000 */
[----:B------:R-:W-:-:S02]  /*0350*/  IMAD.U32 R20, R11, 0x10000, RZ ;  /* 0x000100000b147824 */ /* 0x000fc400078e00ff */
[----:B------:R-:W-:Y:S02]  /*0360*/  FFMA.FTZ R11, -R25, R26, R22 ;  /* 0x0000001a190b7223 */ /* 0x000fe40000010116 */
[----:B------:R-:W-:Y:S01]  /*0370*/  FMUL.FTZ R22, |R20|, -1.4426950216293334961 ;  /* 0xbfb8aa3b14167820 */ /* 0x000fe20000410200 */
[----:B------:R-:W0:Y:S01]  /*0380*/  MUFU.RCP R23, R23 ;  /* 0x0000001700177308 */ /* 0x000e220000001000 */
[----:B-1----:R-:W-:Y:S01]  /*0390*/  FADD.FTZ R25, R12, 1 ;  /* 0x3f8000000c197421 */ /* 0x002fe20000010000 */
[----:B------:R-:W-:-:S06]  /*03a0*/  FSETP.GEU.FTZ.AND P3, PT, R20, RZ, PT ;  /* 0x000000ff1400720b */ /* 0x000fcc0003f7e000 */
[----:B------:R-:W1:Y:S01]  /*03b0*/  MUFU.EX2 R15, R15 ;  /* 0x0000000f000f7308 */ /* 0x000e620000000800 */
[----:B--2---:R-:W-:Y:S01]  /*03c0*/  FMUL.FTZ R24, R17, R24 ;  /* 0x0000001811187220 */ /* 0x004fe20000410000 */
[----:B------:R-:W-:Y:S02]  /*03d0*/  FSET.BF.LT.FTZ.AND R17, R18, RZ, PT ;  /* 0x000000ff1211720a */ /* 0x000fe40003811000 */
[----:B------:R-:W-:Y:S02]  /*03e0*/  FSEL R18, R10, -1, !P0 ;  /* 0xbf8000000a127808 */ /* 0x000fe40004000000 */
[----:B------:R-:W-:Y:S02]  /*03f0*/  FSETP.GEU.FTZ.AND P0, PT, R14, RZ, PT ;  /* 0x000000ff0e00720b */ /* 0x000fe40003f1e000 */
[----:B------:R-:W2:Y:S01]  /*0400*/  MUFU.EX2 R19, R19 ;  /* 0x0000001300137308 */ /* 0x000ea20000000800 */
[----:B------:R-:W-:Y:S01]  /*0410*/  FFMA.FTZ R17, -R18, R24, R17 ;  /* 0x0000001812117223 */ /* 0x000fe20000010111 */
[----:B0-----:R-:W-:Y:S01]  /*0420*/  FMUL.FTZ R16, R16, R23 ;  /* 0x0000001710107220 */ /* 0x001fe20000410000 */
[----:B------:R-:W-:-:S02]  /*0430*/  FSET.BF.LT.FTZ.AND R14, R14, RZ, PT ;  /* 0x000000ff0e0e720a */ /* 0x000fc40003811000 */
[C---:B------:R-:W-:Y:S02]  /*0440*/  FSEL R23, R10.reuse, -1, !P0 ;  /* 0xbf8000000a177808 */ /* 0x040fe40004000000 */
[----:B------:R-:W-:Y:S01]  /*0450*/  FSETP.GEU.FTZ.AND P0, PT, R13, RZ, PT ;  /* 0x000000ff0d00720b */ /* 0x000fe20003f1e000 */
[----:B------:R-:W0:Y:S01]  /*0460*/  MUFU.EX2 R22, R22 ;  /* 0x0000001600167308 */ /* 0x000e220000000800 */
[----:B-1----:R-:W-:Y:S01]  /*0470*/  FADD.FTZ R18, R15, 1 ;  /* 0x3f8000000f127421 */ /* 0x002fe20000010000 */
[----:B------:R-:W-:Y:S01]  /*0480*/  FFMA.FTZ R14, -R23, R16, R14 ;  /* 0x00000010170e7223 */ /* 0x000fe2000001010e */
[----:B------:R-:W-:Y:S02]  /*0490*/  FSET.BF.LT.FTZ.AND R16, R13, RZ, PT ;  /* 0x000000ff0d10720a */ /* 0x000fe40003811000 */
[----:B------:R-:W-:Y:S02]  /*04a0*/  FSEL R13, R10, -1, !P0 ;  /* 0xbf8000000a0d7808 */ /* 0x000fe40004000000 */
[----:B------:R-:W-:Y:S01]  /*04b0*/  FSETP.GEU.FTZ.AND P0, PT, R3, RZ, PT ;  /* 0x000000ff0300720b */ /* 0x000fe20003f1e000 */
[----:B------:R-:W1:Y:S01]  /*04c0*/  MUFU.EX2 R21, R21 ;  /* 0x0000001500157308 */ /* 0x000e620000000800 */
[----:B--2---:R-:W-:-:S07]  /*04d0*/  FADD.FTZ R24, R19, 1 ;  /* 0x3f80000013187421 */ /* 0x004fce0000010000 */
[----:B------:R-:W2:Y:S01]  /*04e0*/  MUFU.RCP R25, R25 ;  /* 0x0000001900197308 */ /* 0x000ea20000001000 */
[----:B0-----:R-:W-:-:S07]  /*04f0*/  FADD.FTZ R23, R22, 1 ;  /* 0x3f80000016177421 */ /* 0x001fce0000010000 */
[----:B------:R-:W0:Y:S01]  /*0500*/  MUFU.RCP R18, R18 ;  /* 0x0000001200127308 */ /* 0x000e220000001000 */
[----:B-1----:R-:W-:-:S07]  /*0510*/  FADD.FTZ R26, R21, 1 ;  /* 0x3f800000151a7421 */ /* 0x002fce0000010000 */
[----:B------:R-:W1:Y:S01]  /*0520*/  MUFU.RCP R24, R24 ;  /* 0x0000001800187308 */ /* 0x000e620000001000 */
[----:B--2---:R-:W-:-:S04]  /*0530*/  FMUL.FTZ R25, R12, R25 ;  /* 0x000000190c197220 */ /* 0x004fc80000410000 */
[----:B------:R-:W-:Y:S01]  /*0540*/  FFMA.FTZ R16, -R13, R25, R16 ;  /* 0x000000190d107223 */ /* 0x000fe20000010110 */
[----:B------:R-:W-:Y:S01]  /*0550*/  FSET.BF.LT.FTZ.AND R25, R20, RZ, PT ;  /* 0x000000ff1419720a */ /* 0x000fe20003811000 */
[----:B------:R-:W2:Y:S01]  /*0560*/  LDC.64 R12, c[0x0][0x218] ;  /* 0x00008600ff0c7b82 */ /* 0x000ea20000000a00 */
[----:B------:R-:W4:Y:S01]  /*0570*/  MUFU.RCP R23, R23 ;  /* 0x0000001700177308 */ /* 0x000f220000001000 */
[----:B0-----:R-:W-:Y:S01]  /*0580*/  FMUL.FTZ R15, R15, R18 ;  /* 0x000000120f0f7220 */ /* 0x001fe20000410000 */
[----:B------:R-:W-:Y:S01]  /*0590*/  FSET.BF.LT.FTZ.AND R18, R3, RZ, PT ;  /* 0x000000ff0312720a */ /* 0x000fe20003811000 */
[----:B---3--:R-:W-:Y:S01]  /*05a0*/  IMAD.U32 R20, R5, 0x10000, RZ ;  /* 0x0001000005147824 */ /* 0x008fe200078e00ff */
[----:B------:R-:W-:-:S03]  /*05b0*/  FSEL R3, R10, -1, !P0 ;  /* 0xbf8000000a037808 */ /* 0x000fc60004000000 */
[----:B------:R-:W-:Y:S01]  /*05c0*/  FMUL.FTZ R17, R20, R17 ;  /* 0x0000001114117220 */ /* 0x000fe20000410000 */
[----:B------:R-:W0:Y:S01]  /*05d0*/  MUFU.RCP R26, R26 ;  /* 0x0000001a001a7308 */ /* 0x000e220000001000 */
[----:B-1----:R-:W-:Y:S01]  /*05e0*/  FMUL.FTZ R19, R19, R24 ;  /* 0x0000001813137220 */ /* 0x002fe20000410000 */
[----:B------:R-:W-:Y:S01]  /*05f0*/  FSET.BF.LT.FTZ.AND R24, R9, RZ, PT ;  /* 0x000000ff0918720a */ /* 0x000fe20003811000 */
[----:B------:R-:W-:Y:S01]  /*0600*/  FFMA.FTZ R3, -R3, R15, R18 ;  /* 0x0000000f03037223 */ /* 0x000fe20000010112 */
[----:B------:R-:W-:Y:S02]  /*0610*/  FSEL R9, R10, -1, !P1 ;  /* 0xbf8000000a097808 */ /* 0x000fe40004800000 */
[C---:B------:R-:W-:Y:S02]  /*0620*/  PRMT R15, R4.reuse, 0x7632, R15 ;  /* 0x00007632040f7816 */ /* 0x040fe4000000000f */
[----:B------:R-:W-:Y:S01]  /*0630*/  SHF.L.U32 R18, R4, 0x10, RZ ;  /* 0x0000001004127819 */ /* 0x000fe200000006ff */
[----:B----4-:R-:W-:Y:S01]  /*0640*/  FMUL.FTZ R22, R22, R23 ;  /* 0x0000001716167220 */ /* 0x010fe20000410000 */
[----:B------:R-:W-:Y:S01]  /*0650*/  FSEL R23, R10, -1, !P2 ;  /* 0xbf8000000a177808 */ /* 0x000fe20005000000 */
[----:B------:R-:W-:Y:S01]  /*0660*/  FFMA.FTZ R8, -R9, R19, R8 ;  /* 0x0000001309087223 */ /* 0x000fe20000010108 */
[----:B------:R-:W-:Y:S01]  /*0670*/  PRMT R4, R5, 0x7632, R4 ;  /* 0x0000763205047816 */ /* 0x000fe20000000004 */
[----:B------:R-:W-:Y:S01]  /*0680*/  FMUL.FTZ R11, R18, R11 ;  /* 0x0000000b120b7220 */ /* 0x000fe20000410000 */
[----:B------:R-:W-:Y:S01]  /*0690*/  PRMT R5, R6, 0x7632, R5 ;  /* 0x0000763206057816 */ /* 0x000fe20000000005 */
[----:B--2---:R-:W-:Y:S01]  /*06a0*/  IMAD.WIDE.U32 R12, R0, 0x2, R12 ;  /* 0x00000002000c7825 */ /* 0x004fe200078e000c */
[----:B------:R-:W-:-:S03]  /*06b0*/  SHF.L.U32 R19, R6, 0x10, RZ ;  /* 0x0000001006137819 */ /* 0x000fc600000006ff */
[----:B0-----:R-:W-:Y:S01]  /*06c0*/  FMUL.FTZ R21, R21, R26 ;  /* 0x0000001a15157220 */ /* 0x001fe20000410000 */
[----:B------:R-:W-:Y:S02]  /*06d0*/  FSEL R10, R10, -1, !P3 ;  /* 0xbf8000000a0a7808 */ /* 0x000fe40005800000 */
[----:B------:R-:W-:Y:S01]  /*06e0*/  PRMT R6, R7, 0x7632, R6 ;  /* 0x0000763207067816 */ /* 0x000fe20000000006 */
[----:B------:R-:W-:Y:S01]  /*06f0*/  FFMA.FTZ R9, -R23, R21, R24 ;  /* 0x0000001517097223 */ /* 0x000fe20000010118 */
[----:B------:R-:W-:Y:S01]  /*0700*/  IMAD.U32 R21, R7, 0x10000, RZ ;  /* 0x0001000007157824 */ /* 0x000fe200078e00ff */
[----:B------:R-:W-:Y:S01]  /*0710*/  SHF.L.U32 R0, R15, 0x10, RZ ;  /* 0x000000100f007819 */ /* 0x000fe200000006ff */
[----:B------:R-:W-:Y:S01]  /*0720*/  IMAD.U32 R7, R4, 0x10000, RZ ;  /* 0x0001000004077824 */ /* 0x000fe200078e00ff */
[----:B------:R-:W-:Y:S01]  /*0730*/  SHF.L.U32 R4, R5, 0x10, RZ ;  /* 0x0000001005047819 */ /* 0x000fe200000006ff */
[----:B------:R-:W-:Y:S01]  /*0740*/  FFMA.FTZ R10, -R10, R22, R25 ;  /* 0x000000160a0a7223 */ /* 0x000fe20000010119 */
[----:B------:R-:W-:-:S02]  /*0750*/  IMAD.U32 R5, R6, 0x10000, RZ ;  /* 0x0001000006057824 */ /* 0x000fc400078e00ff */
[----:B------:R-:W-:Y:S01]  /*0760*/  FMUL.FTZ R14, R19, R14 ;  /* 0x0000000e130e7220 */ /* 0x000fe20000410000 */
[----:B------:R-:W-:Y:S01]  /*0770*/  FMUL.FTZ R15, R21, R16 ;  /* 0x00000010150f7220 */ /* 0x000fe20000410000 */
[----:B------:R-:W-:Y:S01]  /*0780*/  FMUL.FTZ R0, R0, R3 ;  /* 0x0000000300007220 */ /* 0x000fe20000410000 */
[----:B------:R-:W-:Y:S01]  /*0790*/  FMUL.FTZ R8, R7, R8 ;  /* 0x0000000807087220 */ /* 0x000fe20000410000 */
[----:B------:R-:W-:Y:S01]  /*07a0*/  FMUL.FTZ R9, R4, R9 ;  /* 0x0000000904097220 */ /* 0x000fe20000410000 */
[----:B------:R-:W-:Y:S01]  /*07b0*/  FMUL.FTZ R10, R5, R10 ;  /* 0x0000000a050a7220 */ /* 0x000fe20000410000 */
[----:B------:R-:W-:Y:S01]  /*07c0*/  IMAD.WIDE R2, R2, 0x10, R12 ;  /* 0x0000001002027825 */ /* 0x000fe200078e020c */
[----:B------:R-:W-:Y:S02]  /*07d0*/  F2FP.BF16.F32.PACK_AB R12, R0, R11 ;  /* 0x0000000b000c723e */ /* 0x000fe400000010ff */
[----:B------:R-:W-:Y:S02]  /*07e0*/  F2FP.BF16.F32.PACK_AB R13, R8, R17 ;  /* 0x00000011080d723e */ /* 0x000fe400000010ff */
[----:B------:R-:W-:-:S02]  /*07f0*/  F2FP.BF16.F32.PACK_AB R14, R9, R14 ;  /* 0x0000000e090e723e */ /* 0x000fc400000010ff */
[----:B------:R-:W-:-:S05]  /*0800*/  F2FP.BF16.F32.PACK_AB R15, R10, R15 ;  /* 0x0000000f0a0f723e */ /* 0x000fca00000010ff */
[----:B------:R-:W-:Y:S01]  /*0810*/  STG.E.128 desc[UR4][R2.64], R12 ;  /* 0x0000000c02007986 */ /* 0x000fe2000c101d04 */
[----:B------:R-:W-:Y:S05]  /*0820*/  EXIT ;  /* 0x000000000000794d */ /* 0x000fea0003800000 */
.L_x_898:
        /* <DEDUP_REMOVED lines=105> */
.L_x_900:
[----:B------:R-:W-:Y:S05]  /*0ec0*/  BSYNC B0 ;  /* 0x0000000000007941 */ /* 0x000fea0003800000 */
.L_x_899:
        /* <DEDUP_REMOVED lines=18> */
.L_x_902:
[----:B------:R-:W-:Y:S05]  /*0ff0*/  BSYNC B0 ;  /* 0x0000000000007941 */ /* 0x000fea0003800000 */
.L_x_901:
        /* <DEDUP_REMOVED lines=31> */
.L_x_904:
[----:B------:R-:W-:Y:S05]  /*11f0*/  BSYNC B0 ;  /* 0x0000000000007941 */ /* 0x000fea0003800000 */
.L_x_903:
        /* <DEDUP_REMOVED lines=16> */
.L_x_906:
[----:B------:R-:W-:Y:S05]  /*1300*/  BSYNC B0 ;  /* 0x0000000000007941 */ /* 0x000fea0003800000 */
.L_x_905:
        /* <DEDUP_REMOVED lines=16> */
.L_x_908:
[----:B------:R-:W-:Y:S05]  /*1410*/  BSYNC B0 ;  /* 0x0000000000007941 */ /* 0x000fea0003800000 */
.L_x_907:
        /* <DEDUP_REMOVED lines=16> */
.L_x_910:
[----:B------:R-:W-:Y:S05]  /*1520*/  BSYNC B0 ;  /* 0x0000000000007941 */ /* 0x000fea0003800000 */
.L_x_909:
        /* <DEDUP_REMOVED lines=16> */
.L_x_912:
[----:B------:R-:W-:Y:S05]  /*1630*/  BSYNC B0 ;  /* 0x0000000000007941 */ /* 0x000fea0003800000 */
.L_x_911:
        /* <DEDUP_REMOVED lines=16> */
.L_x_914:
[----:B------:R-:W-:Y:S05]  /*1740*/  BSYNC B0 ;  /* 0x0000000000007941 */ /* 0x000fea0003800000 */
.L_x_913:
        /* <DEDUP_REMOVED lines=18> */
.L_x_917:
[----:B------:R-:W-:-:S13]  /*1870*/  ISETP.GE.AND P0, PT, R3, R2, PT ;  /* 0x000000020300720c */ /* 0x000fda0003f06270 */
[----:B------:R-:W-:Y:S05]  /*1880*/  @P0 BRA `(.L_x_919) ;  /* 0x0000000000300947 */ /* 0x000fea0003800000 */
[----:B0-----:R-:W0:Y:S01]  /*1890*/  LDC.64 R4, c[0x0][0x218] ;  /* 0x00008600ff047b82 */ /* 0x001e220000000a00 */
[----:B------:R-:W-:Y:S01]  /*18a0*/  IMAD.IADD R13, R0, 0x1, R3 ;  /* 0x00000001000d7824 */ /* 0x000fe200078e0203 */
[----:B------:R-:W-:-:S03]  /*18b0*/  IADD3 R3, R3, 0x80, RZ ;  /* 0x0000008003037810 */ /* 0x000fc60007ffe0ff */
[----:B0-----:R-:W-:-:S05]  /*18c0*/  IMAD.WIDE.U32 R4, R13, 0x2, R4 ;  /* 0x000000020d047825 */ /* 0x001fca00078e0004 */
[----:B------:R1:W-:Y:S02]  /*18d0*/  STG.E.U16 desc[UR4][R4.64], R7 ;  /* 0x0000000704007986 */ /* 0x0003e4000c101504 */
.L_x_918:
[----:B------:R-:W-:-:S13]  /*18e0*/  ISETP.GE.AND P0, PT, R3, R2, PT ;  /* 0x000000020300720c */ /* 0x000fda0003f06270 */
[----:B------:R-:W-:Y:S05]  /*18f0*/  @P0 BRA `(.L_x_920) ;  /* 0x0000000000340947 */ /* 0x000fea0003800000 */
[----:B01----:R-:W0:Y:S01]  /*1900*/  LDC.64 R4, c[0x0][0x218] ;  /* 0x00008600ff047b82 */ /* 0x003e220000000a00 */
[----:B------:R-:W-:Y:S01]  /*1910*/  IMAD.IADD R7, R0, 0x1, R3 ;  /* 0x0000000100077824 */ /* 0x000fe200078e0203 */
[----:B------:R-:W-:-:S03]  /*1920*/  IADD3 R3, R3, 0x80, RZ ;  /* 0x0000008003037810 */ /* 0x000fc60007ffe0ff */
[----:B0-----:R-:W-:-:S05]  /*1930*/  IMAD.WIDE.U32 R4, R7, 0x2, R4 ;  /* 0x0000000207047825 */ /* 0x001fca00078e0004 */
[----:B------:R1:W-:Y:S02]  /*1940*/  STG.E.U16 desc[UR4][R4.64], R8 ;  /* 0x0000000804007986 */ /* 0x0003e4000c101504 */
.L_x_919:
        /* <DEDUP_REMOVED lines=8> */
.L_x_920:
[----:B------:R-:W-:Y:S05]  /*19d0*/  BSYNC B1 ;  /* 0x0000000000017941 */ /* 0x000fea0003800000 */
.L_x_916:
[----:B------:R-:W-:-:S13]  /*19e0*/  ISETP.GE.AND P0, PT, R3, R2, PT ;  /* 0x000000020300720c */ /* 0x000fda0003f06270 */
[----:B012---:R-:W0:Y:S01]  /*19f0*/  @!P0 LDC.64 R4, c[0x0][0x218] ;  /* 0x00008600ff048b82 */ /* 0x007e220000000a00 */
[----:B------:R-:W-:Y:S01]  /*1a00*/  @!P0 IMAD.IADD R7, R0, 0x1, R3 ;  /* 0x0000000100078824 */ /* 0x000fe200078e0203 */
[----:B------:R-:W-:-:S03]  /*1a10*/  @!P0 IADD3 R3, R3, 0x80, RZ ;  /* 0x0000008003038810 */ /* 0x000fc60007ffe0ff */
[----:B0-----:R-:W-:-:S05]  /*1a20*/  @!P0 IMAD.WIDE.U32 R4, R7, 0x2, R4 ;  /* 0x0000000207048825 */ /* 0x001fca00078e0004 */
[----:B------:R2:W-:Y:S02]  /*1a30*/  @!P0 STG.E.U16 desc[UR4][R4.64], R10 ;  /* 0x0000000a04008986 */ /* 0x0005e4000c101504 */
.L_x_921:
[----:B------:R-:W-:Y:S05]  /*1a40*/  BSYNC B0 ;  /* 0x0000000000007941 */ /* 0x000fea0003800000 */
.L_x_915:
        /* <DEDUP_REMOVED lines=8> */
.L_x_922:
        /* <DEDUP_REMOVED lines=11> */
.L_x_7347:


//--------------------- .text._ZN2at6native18elementwise_kernelILi128ELi4EZNS0_15gpu_kernel_implIZZZNS0_62_GLOBAL__N__e6aa1b1b_29_ActivationLogSigmoidKernel_cu_9d16a0dc27log_sigmoid_backward_kernelERNS_14TensorIteratorEENKUlvE_clEvENKUlvE1_clEvEUlN3c104HalfES9_E_EEvRNS_18TensorIteratorBaseERKT_EUliE_EEviT1_ --------------------------
	.section	.text._ZN2at6native18elementwise_kernelILi128ELi4EZNS0_15gpu_kernel_implIZZZNS0_62_GLOBAL__N__e6aa1b1b_29_ActivationLogSigmoidKernel_cu_9d16a0dc27log_sigmoid_backward_kernelERNS_14TensorIteratorEENKUlvE_clEvENKUlvE1_clEvEUlN3c104HalfES9_E_EEvRNS_18TensorIteratorBaseERKT_EUliE_EEviT1_,"ax",@progbits
	.align	128
        .global         _ZN2at6native18elementwise_kernelILi128ELi4EZNS0_15gpu_kernel_implIZZZNS0_62_GLOBAL__N__e6aa1b1b_29_ActivationLogSigmoidKernel_cu_9d16a0dc27log_sigmoid_backward_kernelERNS_14TensorIteratorEENKUlvE_clEvENKUlvE1_clEvEUlN3c104HalfES9_E_EEvRNS_18TensorIteratorBaseERKT_EUliE_EEviT1_
        .type           _ZN2at6native18elementwise_kernelILi128ELi4EZNS0_15gpu_kernel_implIZZZNS0_62_GLOBAL__N__e6aa1b1b_29_ActivationLogSigmoidKernel_cu_9d16a0dc27log_sigmoid_backward_kernelERNS_14TensorIteratorEENKUlvE_clEvENKUlvE1_clEvEUlN3c104HalfES9_E_EEvRNS_18TensorIteratorBaseERKT_EUliE_EEviT1_,@function
        .size           _ZN2at6native18elementwise_kernelILi128ELi4EZNS0_15gpu_kernel_implIZZZNS0_62_GLOBAL__N__e6aa1b1b_29_ActivationLogSigmoidKernel_cu_9d16a0dc27log_sigmoid_backward_kernelERNS_14TensorIteratorEENKUlvE_clEvENKUlvE1_clEvEUlN3c104HalfES9_E_EEvRNS_18TensorIteratorBaseERKT_EUliE_EEviT1_,(.L_x_7348 - _ZN2at6native18elementwise_kernelILi128ELi4EZNS0_15gpu_kernel_implIZZZNS0_62_GLOBAL__N__e6aa1b1b_29_ActivationLogSigmoidKernel_cu_9d16a0dc27log_sigmoid_backward_kernelERNS_14TensorIteratorEENKUlvE_clEvENKUlvE1_clEvEUlN3c104HalfES9_E_EEvRNS_18TensorIteratorBaseERKT_EUliE_EEviT1_)
        .other          _ZN2at6native18elementwise_kernelILi128ELi4EZNS0_15gpu_kernel_implIZZZNS0_62_GLOBAL__N__e6aa1b1b_29_ActivationLogSigmoidKernel_cu_9d16a0dc27log_sigmoid_backward_kernelERNS_14TensorIteratorEENKUlvE_clEvENKUlvE1_clEvEUlN3c104HalfES9_E_EEvRNS_18TensorIteratorBaseERKT_EUliE_EEviT1_,@"STO_CUDA_ENTRY STV_DEFAULT"
_ZN2at6native18elementwise_kernelILi128ELi4EZNS0_15gpu_kernel_implIZZZNS0_62_GLOBAL__N__e6aa1b1b_29_ActivationLogSigmoidKernel_cu_9d16a0dc27log_sigmoid_backward_kernelERNS_14TensorIteratorEENKUlvE_clEvENKUlvE1_clEvEUlN3c104HalfES9_E_EEvRNS_18TensorIteratorBaseERKT_EUliE_EEviT1_:
.text._ZN2at6native18elementwise_kernelILi128ELi4EZNS0_15gpu_kernel_implIZZZNS0_62_GLOBAL__N__e6aa1b1b_29_ActivationLogSigmoidKernel_cu_9d16a0dc27log_sigmoid_backward_kernelERNS_14TensorIteratorEENKUlvE_clEvENKUlvE1_clEvEUlN3c104HalfES9_E_EEvRNS_18TensorIteratorBaseERKT_EUliE_EEviT1_:
        /* <DEDUP_REMOVED lines=365> */
.L_x_925:
        /* <DEDUP_REMOVED lines=20> */
[----:B0-----:R-:W-:-:S04]  /*1810*/  F2FP.F16.F32.PACK_AB R0, RZ, R0 ;  /* 0x00000000ff00723e */ /* 0x001fc800000000ff */
[----:B------:R-:W-:Y:S01]  /*1820*/  PRMT R19, R0, 0x7610, R19 ;  /* 0x0000761000137816 */ /* 0x000fe20000000013 */
[----:B------:R-:W-:Y:S06]  /*1830*/  BRA `(.L_x_931) ;  /* 0x0000000c00d07947 */ /* 0x000fec0003800000 */
.L_x_929:
[----:B------:R-:W2:Y:S02]  /*1840*/  LDG.E.U8 R2, desc[UR36][R2.64] ;  /* 0x0000002402027981 */ /* 0x000ea4000c1e1100 */
[----:B--2---:R-:W-:-:S04]  /*1850*/  I2FP.F32.U32 R0, R2 ;  /* 0x0000000200007245 */ /* 0x004fc80000201000 */
[----:B------:R-:W-:-:S04]  /*1860*/  F2FP.F16.F32.PACK_AB R0, RZ, R0 ;  /* 0x00000000ff00723e */ /* 0x000fc800000000ff */
[----:B------:R-:W-:Y:S01]  /*1870*/  PRMT R19, R0, 0x7610, R19 ;  /* 0x0000761000137816 */ /* 0x000fe20000000013 */
[----:B------:R-:W-:Y:S06]  /*1880*/  BRA `(.L_x_931) ;  /* 0x0000000c00bc7947 */ /* 0x000fec0003800000 */
.L_x_928:
        /* <DEDUP_REMOVED lines=8> */
[----:B0-----:R-:W-:-:S04]  /*1910*/  F2FP.F16.F32.PACK_AB R0, RZ, R0 ;  /* 0x00000000ff00723e */ /* 0x001fc800000000ff */
[----:B------:R-:W-:Y:S01]  /*1920*/  PRMT R19, R0, 0x7610, R19 ;  /* 0x0000761000137816 */ /* 0x000fe20000000013 */
[----:B------:R-:W-:Y:S06]  /*1930*/  BRA `(.L_x_931) ;  /* 0x0000000c00907947 */ /* 0x000fec0003800000 */
.L_x_933:
[----:B------:R-:W2:Y:S02]  /*1940*/  LDG.E R2, desc[UR36][R2.64] ;  /* 0x0000002402027981 */ /* 0x000ea4000c1e1900 */
[----:B--2---:R-:W-:-:S04]  /*1950*/  I2FP.F32.S32 R0, R2 ;  /* 0x0000000200007245 */ /* 0x004fc80000201400 */
[----:B------:R-:W-:-:S04]  /*1960*/  F2FP.F16.F32.PACK_AB R0, RZ, R0 ;  /* 0x00000000ff00723e */ /* 0x000fc800000000ff */
[----:B------:R-:W-:Y:S01]  /*1970*/  PRMT R19, R0, 0x7610, R19 ;  /* 0x0000761000137816 */ /* 0x000fe20000000013 */
[----:B------:R-:W-:Y:S06]  /*1980*/  BRA `(.L_x_931) ;  /* 0x0000000c007c7947 */ /* 0x000fec0003800000 */
.L_x_932:
[----:B------:R-:W2:Y:S02]  /*1990*/  LDG.E.U16 R2, desc[UR36][R2.64] ;  /* 0x0000002402027981 */ /* 0x000ea4000c1e1500 */
[----:B--2---:R-:W0:Y:S02]  /*19a0*/  I2F.S16 R0, R2 ;  /* 0x0000000200007306 */ /* 0x004e240000101400 */
[----:B0-----:R-:W-:-:S04]  /*19b0*/  F2FP.F16.F32.PACK_AB R0, RZ, R0 ;  /* 0x00000000ff00723e */ /* 0x001fc800000000ff */
[----:B------:R-:W-:Y:S01]  /*19c0*/  PRMT R19, R0, 0x7610, R19 ;  /* 0x0000761000137816 */ /* 0x000fe20000000013 */
[----:B------:R-:W-:Y:S06]  /*19d0*/  BRA `(.L_x_931) ;  /* 0x0000000c00687947 */ /* 0x000fec0003800000 */
.L_x_927:
[----:B------:R-:W-:-:S13]  /*19e0*/  ISETP.GT.AND P0, PT, R4, 0x6, PT ;  /* 0x000000060400780c */ /* 0x000fda0003f04270 */
[----:B------:R-:W-:Y:S05]  /*19f0*/  @P0 BRA `(.L_x_934) ;  /* 0x0000000000240947 */ /* 0x000fea0003800000 */
[----:B------:R-:W-:-:S13]  /*1a00*/  ISETP.NE.AND P0, PT, R4, 0x5, PT ;  /* 0x000000050400780c */ /* 0x000fda0003f05270 */
[----:B------:R-:W-:Y:S05]  /*1a10*/  @!P0 BRA `(.L_x_935) ;  /* 0x0000000000148947 */ /* 0x000fea0003800000 */
[----:B------:R-:W-:-:S13]  /*1a20*/  ISETP.NE.AND P0, PT, R4, 0x6, PT ;  /* 0x000000060400780c */ /* 0x000fda0003f05270 */
[----:B------:R-:W-:Y:S05]  /*1a30*/  @P0 BRA `(.L_x_930) ;  /* 0x0000000800e40947 */ /* 0x000fea0003800000 */
[----:B------:R-:W2:Y:S02]  /*1a40*/  LDG.E R2, desc[UR36][R2.64] ;  /* 0x0000002402027981 */ /* 0x000ea4000c1e1900 */
[----:B--2---:R-:W-:Y:S01]  /*1a50*/  F2FP.F16.F32.PACK_AB R19, RZ, R2 ;  /* 0x00000002ff13723e */ /* 0x004fe200000000ff */
[----:B------:R-:W-:Y:S06]  /*1a60*/  BRA `(.L_x_931) ;  /* 0x0000000c00447947 */ /* 0x000fec0003800000 */
.L_x_935:
[----:B------:R0:W5:Y:S01]  /*1a70*/  LDG.E.U16 R19, desc[UR36][R2.64] ;  /* 0x0000002402137981 */ /* 0x000162000c1e1500 */
[----:B------:R-:W-:Y:S05]  /*1a80*/  BRA `(.L_x_931) ;  /* 0x0000000c003c7947 */ /* 0x000fea0003800000 */
.L_x_934:
[----:B------:R-:W-:-:S13]  /*1a90*/  ISETP.NE.AND P0, PT, R4, 0x7, PT ;  /* 0x000000070400780c */ /* 0x000fda0003f05270 */
[----:B------:R-:W-:Y:S05]  /*1aa0*/  @!P0 BRA `(.L_x_936) ;  /* 0x0000000000248947 */ /* 0x000fea0003800000 */
[----:B------:R-:W-:-:S13]  /*1ab0*/  ISETP.NE.AND P0, PT, R4, 0x8, PT ;  /* 0x000000080400780c */ /* 0x000fda0003f05270 */
[----:B------:R-:W-:Y:S05]  /*1ac0*/  @!P0 BRA `(.L_x_937) ;  /* 0x0000000000148947 */ /* 0x000fea0003800000 */
[----:B------:R-:W-:-:S13]  /*1ad0*/  ISETP.NE.AND P0, PT, R4, 0x9, PT ;  /* 0x000000090400780c */ /* 0x000fda0003f05270 */
[----:B------:R-:W-:Y:S05]  /*1ae0*/  @P0 BRA `(.L_x_930) ;  /* 0x0000000800b80947 */ /* 0x000fea0003800000 */
[----:B------:R-:W2:Y:S02]  /*1af0*/  LDG.E R2, desc[UR36][R2.64] ;  /* 0x0000002402027981 */ /* 0x000ea4000c1e1900 */
[----:B--2---:R-:W-:Y:S01]  /*1b00*/  F2FP.F16.F32.PACK_AB R19, RZ, R2 ;  /* 0x00000002ff13723e */ /* 0x004fe200000000ff */
[----:B------:R-:W-:Y:S06]  /*1b10*/  BRA `(.L_x_931) ;  /* 0x0000000c00187947 */ /* 0x000fec0003800000 */
.L_x_937:
[----:B------:R1:W5:Y:S01]  /*1b20*/  LDG.E.U16 R19, desc[UR36][R2.64] ;  /* 0x0000002402137981 */ /* 0x000362000c1e1500 */
[----:B------:R-:W-:Y:S05]  /*1b30*/  BRA `(.L_x_931) ;  /* 0x0000000c00107947 */ /* 0x000fea0003800000 */
.L_x_936:
[----:B------:R-:W2:Y:S01]  /*1b40*/  LDG.E.64 R2, desc[UR36][R2.64] ;  /* 0x0000002402027981 */ /* 0x000ea2000c1e1b00 */
[----:B------:R-:W-:Y:S01]  /*1b50*/  UMOV UR4, 0xf0000000 ;  /* 0xf000000000047882 */ /* 0x000fe20000000000 */
[----:B------:R-:W-:Y:S01]  /*1b60*/  UMOV UR5, 0x380fffff ;  /* 0x380fffff00057882 */ /* 0x000fe20000000000 */
[----:B--2---:R-:W0:Y:S01]  /*1b70*/  F2F.F32.F64 R0, R2 ;  /* 0x0000000200007310 */ /* 0x004e220000301000 */
[----:B------:R-:W-:-:S14]  /*1b80*/  DSETP.GEU.AND P0, PT, |R2|, UR4, PT ;  /* 0x0000000402007e2a */ /* 0x000fdc000bf0e200 */
[----:B0-----:R-:W-:-:S05]  /*1b90*/  @!P0 FMUL R0, R0, 1.175494350822287508e-38 ;  /* 0x0080000000008820 */ /* 0x001fca0000400000 */
[----:B------:R-:W-:-:S04]  /*1ba0*/  F2FP.F16.F32.PACK_AB R0, RZ, R0 ;  /* 0x00000000ff00723e */ /* 0x000fc800000000ff */
[----:B------:R-:W-:Y:S01]  /*1bb0*/  PRMT R19, R0, 0x7610, R19 ;  /* 0x0000761000137816 */ /* 0x000fe20000000013 */
[----:B------:R-:W-:Y:S06]  /*1bc0*/  BRA `(.L_x_931) ;  /* 0x0000000800ec7947 */ /* 0x000fec0003800000 */
.L_x_926:
        /* <DEDUP_REMOVED lines=11> */
[----:B------:R-:W-:-:S04]  /*1c80*/  F2FP.F16.F32.PACK_AB R0, RZ, R0 ;  /* 0x00000000ff00723e */ /* 0x000fc800000000ff */
[----:B------:R-:W-:Y:S01]  /*1c90*/  PRMT R19, R0, 0x7610, R19 ;  /* 0x0000761000137816 */ /* 0x000fe20000000013 */
[----:B------:R-:W-:Y:S06]  /*1ca0*/  BRA `(.L_x_931) ;  /* 0x0000000800b47947 */ /* 0x000fec0003800000 */
.L_x_940:
        /* <DEDUP_REMOVED lines=9> */
.L_x_939:
        /* <DEDUP_REMOVED lines=25> */
[----:B------:R-:W-:-:S04]  /*1ed0*/  F2FP.F16.F32.PACK_AB R5, RZ, R5 ;  /* 0x00000005ff05723e */ /* 0x000fc800000000ff */
[----:B------:R-:W-:Y:S01]  /*1ee0*/  PRMT R19, R5, 0x7610, R19 ;  /* 0x0000761005137816 */ /* 0x000fe20000000013 */
[----:B------:R-:W-:Y:S06]  /*1ef0*/  BRA `(.L_x_931) ;  /* 0x0000000800207947 */ /* 0x000fec0003800000 */
.L_x_942:
        /* <DEDUP_REMOVED lines=12> */
[----:B------:R-:W-:-:S04]  /*1fc0*/  F2FP.F16.F32.PACK_AB R4, RZ, R4 ;  /* 0x00000004ff04723e */ /* 0x000fc800000000ff */
[----:B------:R-:W-:Y:S01]  /*1fd0*/  PRMT R19, R4, 0x7610, R19 ;  /* 0x0000761004137816 */ /* 0x000fe20000000013 */
[----:B------:R-:W-:Y:S06]  /*1fe0*/  BRA `(.L_x_931) ;  /* 0x0000000400e47947 */ /* 0x000fec0003800000 */
.L_x_941:
[----:B------:R-:W2:Y:S02]  /*1ff0*/  LDG.E.U16 R0, desc[UR36][R2.64] ;  /* 0x0000002402007981 */ /* 0x000ea4000c1e1500 */
[----:B--2---:R-:W-:-:S05]  /*2000*/  IMAD.U32 R0, R0, 0x10000, RZ ;  /* 0x0001000000007824 */ /* 0x004fca00078e00ff */
[----:B------:R-:W-:-:S04]  /*2010*/  F2FP.F16.F32.PACK_AB R0, RZ, R0 ;  /* 0x00000000ff00723e */ /* 0x000fc800000000ff */
[----:B------:R-:W-:Y:S01]  /*2020*/  PRMT R19, R0, 0x7610, R19 ;  /* 0x0000761000137816 */ /* 0x000fe20000000013 */
[----:B------:R-:W-:Y:S06]  /*2030*/  BRA `(.L_x_931) ;  /* 0x0000000400d07947 */ /* 0x000fec0003800000 */
.L_x_938:
        /* <DEDUP_REMOVED lines=10> */
[----:B------:R-:W-:-:S04]  /*20e0*/  F2FP.F16.F32.PACK_AB R0, RZ, R0 ;  /* 0x00000000ff00723e */ /* 0x000fc800000000ff */
[----:B------:R-:W-:Y:S01]  /*20f0*/  PRMT R19, R0, 0x7610, R19 ;  /* 0x0000761000137816 */ /* 0x000fe20000000013 */
[----:B------:R-:W-:Y:S06]  /*2100*/  BRA `(.L_x_931) ;  /* 0x00000004009c7947 */ /* 0x000fec0003800000 */
.L_x_945:
        /* <DEDUP_REMOVED lines=21> */
.L_x_949:
[----:B------:R-:W-:Y:S05]  /*2260*/  BSYNC B1 ;  /* 0x0000000000017941 */ /* 0x000fea0003800000 */
.L_x_948:
[----:B------:R-:W-:Y:S01]  /*2270*/  LEA R3, R0, 0x3b800000, 0x17 ;  /* 0x3b80000000037811 */ /* 0x000fe200078eb8ff */
[----:B------:R-:W-:-:S05]  /*2280*/  IMAD.SHL.U32 R0, R2, 0x100000, RZ ;  /* 0x0010000002007824 */ /* 0x000fca00078e00ff */
[----:B------:R-:W-:-:S07]  /*2290*/  LOP3.LUT R0, R3, R0, R4, 0xfe, !PT ;  /* 0x0000000003007212 */ /* 0x000fce00078efe04 */
.L_x_947:
[----:B------:R-:W-:Y:S05]  /*22a0*/  BSYNC B0 ;  /* 0x0000000000007941 */ /* 0x000fea0003800000 */
.L_x_946:
[----:B------:R-:W-:-:S04]  /*22b0*/  F2FP.F16.F32.PACK_AB R0, RZ, R0 ;  /* 0x00000000ff00723e */ /* 0x000fc800000000ff */
[----:B------:R-:W-:Y:S01]  /*22c0*/  PRMT R19, R0, 0x7610, R19 ;  /* 0x0000761000137816 */ /* 0x000fe20000000013 */
[----:B------:R-:W-:Y:S06]  /*22d0*/  BRA `(.L_x_931) ;  /* 0x0000000400287947 */ /* 0x000fec0003800000 */
.L_x_944:
        /* <DEDUP_REMOVED lines=21> */
.L_x_953:
[----:B------:R-:W-:Y:S05]  /*2430*/  BSYNC B1 ;  /* 0x0000000000017941 */ /* 0x000fea0003800000 */
.L_x_952:
[----:B------:R-:W-:Y:S01]  /*2440*/  LEA R3, R0, 0x37800000, 0x17 ;  /* 0x3780000000037811 */ /* 0x000fe200078eb8ff */
[----:B------:R-:W-:-:S05]  /*2450*/  IMAD.SHL.U32 R0, R2, 0x200000, RZ ;  /* 0x0020000002007824 */ /* 0x000fca00078e00ff */
[----:B------:R-:W-:-:S07]  /*2460*/  LOP3.LUT R0, R3, R0, R4, 0xfe, !PT ;  /* 0x0000000003007212 */ /* 0x000fce00078efe04 */
.L_x_951:
[----:B------:R-:W-:Y:S05]  /*2470*/  BSYNC B0 ;  /* 0x0000000000007941 */ /* 0x000fea0003800000 */
.L_x_950:
[----:B------:R-:W-:-:S04]  /*2480*/  F2FP.F16.F32.PACK_AB R0, RZ, R0 ;  /* 0x00000000ff00723e */ /* 0x000fc800000000ff */
[----:B------:R-:W-:Y:S01]  /*2490*/  PRMT R19, R0, 0x7610, R19 ;  /* 0x0000761000137816 */ /* 0x000fe20000000013 */
[----:B------:R-:W-:Y:S06]  /*24a0*/  BRA `(.L_x_931) ;  /* 0x0000000000b47947 */ /* 0x000fec0003800000 */
.L_x_943:
        /* <DEDUP_REMOVED lines=14> */
.L_x_957:
[----:B------:R-:W-:Y:S05]  /*2590*/  BSYNC B0 ;  /* 0x0000000000007941 */ /* 0x000fea0003800000 */
.L_x_956:
[----:B------:R-:W-:-:S04]  /*25a0*/  F2FP.F16.F32.PACK_AB R0, RZ, R0 ;  /* 0x00000000ff00723e */ /* 0x000fc800000000ff */
[----:B------:R-:W-:Y:S01]  /*25b0*/  PRMT R19, R0, 0x7610, R19 ;  /* 0x0000761000137816 */ /* 0x000fe20000000013 */
[----:B------:R-:W-:Y:S06]  /*25c0*/  BRA `(.L_x_931) ;  /* 0x00000000006c7947 */ /* 0x000fec0003800000 */
.L_x_930:
        /* <DEDUP_REMOVED lines=16> */
.L_x_958:
[----:B------:R-:W-:Y:S01]  /*26d0*/  PRMT R19, RZ, 0x7610, R19 ;  /* 0x00007610ff137816 */ /* 0x000fe20000000013 */
[----:B------:R-:W-:Y:S06]  /*26e0*/  BRA `(.L_x_931) ;  /* 0x0000000000247947 */ /* 0x000fec0003800000 */
.L_x_955:
[----:B------:R-:W2:Y:S02]  /*26f0*/  LDG.E.64 R2, desc[UR36][R2.64] ;  /* 0x0000002402027981 */ /* 0x000ea4000c1e1b00 */
[----:B--2---:R-:W0:Y:S02]  /*2700*/  I2F.U64 R0, R2 ;  /* 0x0000000200007312 */ /* 0x004e240000301000 */
[----:B0-----:R-:W-:-:S04]  /*2710*/  F2FP.F16.F32.PACK_AB R0, RZ, R0 ;  /* 0x00000000ff00723e */ /* 0x001fc800000000ff */
[----:B------:R-:W-:Y:S01]  /*2720*/  PRMT R19, R0, 0x7610, R19 ;  /* 0x0000761000137816 */ /* 0x000fe20000000013 */
[----:B------:R-:W-:Y:S06]  /*2730*/  BRA `(.L_x_931) ;  /* 0x0000000000107947 */ /* 0x000fec0003800000 */
.L_x_954:
[----:B------:R-:W2:Y:S02]  /*2740*/  LDG.E R2, desc[UR36][R2.64] ;  /* 0x0000002402027981 */ /* 0x000ea4000c1e1900 */
[----:B--2---:R-:W-:-:S04]  /*2750*/  I2FP.F32.U32 R0, R2 ;  /* 0x0000000200007245 */ /* 0x004fc80000201000 */
[----:B------:R-:W-:-:S04]  /*2760*/  F2FP.F16.F32.PACK_AB R0, RZ, R0 ;  /* 0x00000000ff00723e */ /* 0x000fc800000000ff */
[----:B------:R-:W-:-:S07]  /*2770*/  PRMT R19, R0, 0x7610, R19 ;  /* 0x0000761000137816 */ /* 0x000fce0000000013 */
.L_x_931:
[----:B------:R-:W2:Y:S01]  /*2780*/  LDC.U8 R4, c[0x0][0x493] ;  /* 0x000124c0ff047b82 */ /* 0x000ea20000000000 */
[----:B------:R-:W-:Y:S02]  /*2790*/  ULDC.64 UR4, c[0x0][0x488] ;  /* 0x0001220000047ab9 */ /* 0x000fe40000000a00 */
[----:B01----:R-:W-:-:S05]  /*27a0*/  IADD3 R2, P1, R22, UR4, RZ ;  /* 0x0000000416027c10 */ /* 0x003fca000ff3e0ff */
[----:B------:R-:W-:Y:S01]  /*27b0*/  IMAD.X R3, RZ, RZ, UR5, P1 ;  /* 0x00000005ff037e24 */ /* 0x000fe200088e06ff */
[----:B--2---:R-:W-:-:S04]  /*27c0*/  PRMT R0, R4, 0x9910, RZ ;  /* 0x0000991004007816 */ /* 0x004fc800000000ff */
        /* <DEDUP_REMOVED lines=12> */
[----:B0-----:R-:W-:Y:S01]  /*2890*/  F2FP.F16.F32.PACK_AB R0, RZ, R0 ;  /* 0x00000000ff00723e */ /* 0x001fe200000000ff */
[----:B------:R-:W-:Y:S06]  /*28a0*/  BRA `(.L_x_964) ;  /* 0x0000000c00987947 */ /* 0x000fec0003800000 */
.L_x_962:
[----:B------:R-:W2:Y:S02]  /*28b0*/  LDG.E.U8 R2, desc[UR36][R2.64] ;  /* 0x0000002402027981 */ /* 0x000ea4000c1e1100 */
[----:B--2---:R-:W-:-:S04]  /*28c0*/  I2FP.F32.U32 R0, R2 ;  /* 0x0000000200007245 */ /* 0x004fc80000201000 */
[----:B------:R-:W-:Y:S01]  /*28d0*/  F2FP.F16.F32.PACK_AB R0, RZ, R0 ;  /* 0x00000000ff00723e */ /* 0x000fe200000000ff */
[----:B------:R-:W-:Y:S06]  /*28e0*/  BRA `(.L_x_964) ;  /* 0x0000000c00887947 */ /* 0x000fec0003800000 */
.L_x_961:
        /* <DEDUP_REMOVED lines=8> */
[----:B0-----:R-:W-:Y:S01]  /*2970*/  F2FP.F16.F32.PACK_AB R0, RZ, R0 ;  /* 0x00000000ff00723e */ /* 0x001fe200000000ff */
[----:B------:R-:W-:Y:S06]  /*2980*/  BRA `(.L_x_964) ;  /* 0x0000000c00607947 */ /* 0x000fec0003800000 */
.L_x_966:
[----:B------:R-:W2:Y:S02]  /*2990*/  LDG.E R2, desc[UR36][R2.64] ;  /* 0x0000002402027981 */ /* 0x000ea4000c1e1900 */
[----:B--2---:R-:W-:-:S04]  /*29a0*/  I2FP.F32.S32 R0, R2 ;  /* 0x0000000200007245 */ /* 0x004fc80000201400 */
[----:B------:R-:W-:Y:S01]  /*29b0*/  F2FP.F16.F32.PACK_AB R0, RZ, R0 ;  /* 0x00000000ff00723e */ /* 0x000fe200000000ff */
[----:B------:R-:W-:Y:S06]  /*29c0*/  BRA `(.L_x_964) ;  /* 0x0000000c00507947 */ /* 0x000fec0003800000 */
.L_x_965:
[----:B------:R-:W2:Y:S02]  /*29d0*/  LDG.E.U16 R2, desc[UR36][R2.64] ;  /* 0x0000002402027981 */ /* 0x000ea4000c1e1500 */
[----:B--2---:R-:W0:Y:S02]  /*29e0*/  I2F.S16 R0, R2 ;  /* 0x0000000200007306 */ /* 0x004e240000101400 */
[----:B0-----:R-:W-:Y:S01]  /*29f0*/  F2FP.F16.F32.PACK_AB R0, RZ, R0 ;  /* 0x00000000ff00723e */ /* 0x001fe200000000ff */
[----:B------:R-:W-:Y:S06]  /*2a00*/  BRA `(.L_x_964) ;  /* 0x0000000c00407947 */ /* 0x000fec0003800000 */
.L_x_960:
        /* <DEDUP_REMOVED lines=9> */
.L_x_968:
[----:B------:R1:W5:Y:S01]  /*2aa0*/  LDG.E.U16 R0, desc[UR36][R2.64] ;  /* 0x0000002402007981 */ /* 0x000362000c1e1500 */
[----:B------:R-:W-:Y:S05]  /*2ab0*/  BRA `(.L_x_964) ;  /* 0x0000000c00147947 */ /* 0x000fea0003800000 */
.L_x_967:
        /* <DEDUP_REMOVED lines=9> */
.L_x_970:
[----:B------:R0:W5:Y:S01]  /*2b50*/  LDG.E.U16 R0, desc[UR36][R2.64] ;  /* 0x0000002402007981 */ /* 0x000162000c1e1500 */
[----:B------:R-:W-:Y:S05]  /*2b60*/  BRA `(.L_x_964) ;  /* 0x0000000800e87947 */ /* 0x000fea0003800000 */
.L_x_969:
[----:B------:R-:W2:Y:S01]  /*2b70*/  LDG.E.64 R2, desc[UR36][R2.64] ;  /* 0x0000002402027981 */ /* 0x000ea2000c1e1b00 */
[----:B------:R-:W-:Y:S01]  /*2b80*/  UMOV UR4, 0xf0000000 ;  /* 0xf000000000047882 */ /* 0x000fe20000000000 */
[----:B------:R-:W-:Y:S01]  /*2b90*/  UMOV UR5, 0x380fffff ;  /* 0x380fffff00057882 */ /* 0x000fe20000000000 */
[----:B--2---:R-:W0:Y:S01]  /*2ba0*/  F2F.F32.F64 R0, R2 ;  /* 0x0000000200007310 */ /* 0x004e220000301000 */
[----:B------:R-:W-:-:S14]  /*2bb0*/  DSETP.GEU.AND P0, PT, |R2|, UR4, PT ;  /* 0x0000000402007e2a */ /* 0x000fdc000bf0e200 */
[----:B0-----:R-:W-:-:S05]  /*2bc0*/  @!P0 FMUL R0, R0, 1.175494350822287508e-38 ;  /* 0x0080000000008820 */ /* 0x001fca0000400000 */
[----:B------:R-:W-:Y:S01]  /*2bd0*/  F2FP.F16.F32.PACK_AB R0, RZ, R0 ;  /* 0x00000000ff00723e */ /* 0x000fe200000000ff */
[----:B------:R-:W-:Y:S06]  /*2be0*/  BRA `(.L_x_964) ;  /* 0x0000000800c87947 */ /* 0x000fec0003800000 */
.L_x_959:
        /* <DEDUP_REMOVED lines=11> */
[----:B------:R-:W-:Y:S01]  /*2ca0*/  F2FP.F16.F32.PACK_AB R0, RZ, R0 ;  /* 0x00000000ff00723e */ /* 0x000fe200000000ff */
[----:B------:R-:W-:Y:S06]  /*2cb0*/  BRA `(.L_x_964) ;  /* 0x0000000800947947 */ /* 0x000fec0003800000 */
.L_x_973:
        /* <DEDUP_REMOVED lines=8> */
.L_x_972:
        /* <DEDUP_REMOVED lines=28> */
.L_x_975:
        /* <DEDUP_REMOVED lines=15> */
.L_x_974:
[----:B------:R-:W2:Y:S02]  /*2ff0*/  LDG.E.U16 R0, desc[UR36][R2.64] ;  /* 0x0000002402007981 */ /* 0x000ea4000c1e1500 */
[----:B--2---:R-:W-:-:S05]  /*3000*/  IMAD.U32 R0, R0, 0x10000, RZ ;  /* 0x0001000000007824 */ /* 0x004fca00078e00ff */
[----:B------:R-:W-:Y:S01]  /*3010*/  F2FP.F16.F32.PACK_AB R0, RZ, R0 ;  /* 0x00000000ff00723e */ /* 0x000fe200000000ff */
[----:B------:R-:W-:Y:S06]  /*3020*/  BRA `(.L_x_964) ;  /* 0x0000000400b87947 */ /* 0x000fec0003800000 */
.L_x_971:
        /* <DEDUP_REMOVED lines=10> */
[----:B------:R-:W-:Y:S01]  /*30d0*/  F2FP.F16.F32.PACK_AB R0, RZ, R0 ;  /* 0x00000000ff00723e */ /* 0x000fe200000000ff */
[----:B------:R-:W-:Y:S06]  /*30e0*/  BRA `(.L_x_964) ;  /* 0x0000000400887947 */ /* 0x000fec0003800000 */
.L_x_978:
        /* <DEDUP_REMOVED lines=21> */
.L_x_982:
[----:B------:R-:W-:Y:S05]  /*3240*/  BSYNC B1 ;  /* 0x0000000000017941 */ /* 0x000fea0003800000 */
.L_x_981:
[----:B------:R-:W-:Y:S01]  /*3250*/  LEA R3, R0, 0x3b800000, 0x17 ;  /* 0x3b80000000037811 */ /* 0x000fe200078eb8ff */
[----:B------:R-:W-:-:S05]  /*3260*/  IMAD.SHL.U32 R0, R2, 0x100000, RZ ;  /* 0x0010000002007824 */ /* 0x000fca00078e00ff */
[----:B------:R-:W-:-:S07]  /*3270*/  LOP3.LUT R0, R3, R0, R4, 0xfe, !PT ;  /* 0x0000000003007212 */ /* 0x000fce00078efe04 */
.L_x_980:
[----:B------:R-:W-:Y:S05]  /*3280*/  BSYNC B0 ;  /* 0x0000000000007941 */ /* 0x000fea0003800000 */
.L_x_979:
[----:B------:R-:W-:Y:S01]  /*3290*/  F2FP.F16.F32.PACK_AB R0, RZ, R0 ;  /* 0x00000000ff00723e */ /* 0x000fe200000000ff */
[----:B------:R-:W-:Y:S06]  /*32a0*/  BRA `(.L_x_964) ;  /* 0x0000000400187947 */ /* 0x000fec0003800000 */
.L_x_977:
        /* <DEDUP_REMOVED lines=21> */
.L_x_986:
[----:B------:R-:W-:Y:S05]  /*3400*/  BSYNC B1 ;  /* 0x0000000000017941 */ /* 0x000fea0003800000 */
.L_x_985:
[----:B------:R-:W-:Y:S01]  /*3410*/  LEA R3, R0, 0x37800000, 0x17 ;  /* 0x3780000000037811 */ /* 0x000fe200078eb8ff */
[----:B------:R-:W-:-:S05]  /*3420*/  IMAD.SHL.U32 R0, R2, 0x200000, RZ ;  /* 0x0020000002007824 */ /* 0x000fca00078e00ff */
[----:B------:R-:W-:-:S07]  /*3430*/  LOP3.LUT R0, R3, R0, R4, 0xfe, !PT ;  /* 0x0000000003007212 */ /* 0x000fce00078efe04 */
.L_x_984:
[----:B------:R-:W-:Y:S05]  /*3440*/  BSYNC B0 ;  /* 0x0000000000007941 */ /* 0x000fea0003800000 */
.L_x_983:
[----:B------:R-:W-:Y:S01]  /*3450*/  F2FP.F16.F32.PACK_AB R0, RZ, R0 ;  /* 0x00000000ff00723e */ /* 0x000fe200000000ff */
[----:B------:R-:W-:Y:S06]  /*3460*/  BRA `(.L_x_964) ;  /* 0x0000000000a87947 */ /* 0x000fec0003800000 */
.L_x_976:
        /* <DEDUP_REMOVED lines=14> */
.L_x_990:
[----:B------:R-:W-:Y:S05]  /*3550*/  BSYNC B0 ;  /* 0x0000000000007941 */ /* 0x000fea0003800000 */
.L_x_989:
[----:B------:R-:W-:Y:S01]  /*3560*/  F2FP.F16.F32.PACK_AB R0, RZ, R0 ;  /* 0x00000000ff00723e */ /* 0x000fe200000000ff */
[----:B------:R-:W-:Y:S06]  /*3570*/  BRA `(.L_x_964) ;  /* 0x0000000000647947 */ /* 0x000fec0003800000 */
.L_x_963:
        /* <DEDUP_REMOVED lines=16> */
.L_x_991:
[----:B------:R-:W-:Y:S01]  /*3680*/  PRMT R0, RZ, 0x7610, R0 ;  /* 0x00007610ff007816 */ /* 0x000fe20000000000 */
[----:B------:R-:W-:Y:S06]  /*3690*/  BRA `(.L_x_964) ;  /* 0x00000000001c7947 */ /* 0x000fec0003800000 */
.L_x_988:
[----:B------:R-:W2:Y:S02]  /*36a0*/  LDG.E.64 R2, desc[UR36][R2.64] ;  /* 0x0000002402027981 */ /* 0x000ea4000c1e1b00 */
[----:B--2---:R-:W0:Y:S02]  /*36b0*/  I2F.U64 R0, R2 ;  /* 0x0000000200007312 */ /* 0x004e240000301000 */
[----:B0-----:R-:W-:Y:S01]  /*36c0*/  F2FP.F16.F32.PACK_AB R0, RZ, R0 ;  /* 0x00000000ff00723e */ /* 0x001fe200000000ff */
[----:B------:R-:W-:Y:S06]  /*36d0*/  BRA `(.L_x_964) ;  /* 0x00000000000c7947 */ /* 0x000fec0003800000 */
.L_x_987:
[----:B------:R-:W2:Y:S02]  /*36e0*/  LDG.E R2, desc[UR36][R2.64] ;  /* 0x0000002402027981 */ /* 0x000ea4000c1e1900 */
[----:B--2---:R-:W-:-:S04]  /*36f0*/  I2FP.F32.U32 R0, R2 ;  /* 0x0000000200007245 */ /* 0x004fc80000201000 */
[----:B------:R-:W-:-:S07]  /*3700*/  F2FP.F16.F32.PACK_AB R0, RZ, R0 ;  /* 0x00000000ff00723e */ /* 0x000fce00000000ff */
.L_x_964:
[----:B-----5:R-:W-:Y:S01]  /*3710*/  HADD2.F32 R19, -RZ, R19.H0_H0 ;  /* 0x20000013ff137230 */ /* 0x020fe20000004100 */
[----:B------:R-:W2:Y:S01]  /*3720*/  LDC.U8 R6, c[0x0][0x491] ;  /* 0x00012440ff067b82 */ /* 0x000ea20000000000 */
[----:B01----:R-:W-:Y:S02]  /*3730*/  IMAD.MOV.U32 R2, RZ, RZ, 0x3f800000 ;  /* 0x3f800000ff027424 */ /* 0x003fe400078e00ff */
[----:B------:R-:W-:Y:S02]  /*3740*/  HADD2.F32 R0, -RZ, R0.H0_H0 ;  /* 0x20000000ff007230 */ /* 0x000fe40000004100 */
[C---:B------:R-:W-:Y:S01]  /*3750*/  FMUL.FTZ R3, |R19|.reuse, -1.4426950216293334961 ;  /* 0xbfb8aa3b13037820 */ /* 0x040fe20000410200 */
[C---:B------:R-:W-:Y:S02]  /*3760*/  FSETP.GEU.FTZ.AND P0, PT, R19.reuse, RZ, PT ;  /* 0x000000ff1300720b */ /* 0x040fe40003f1e000 */
[----:B------:R-:W-:Y:S02]  /*3770*/  FSET.BF.LT.FTZ.AND R19, R19, RZ, PT ;  /* 0x000000ff1313720a */ /* 0x000fe40003811000 */
[----:B------:R-:W-:Y:S01]  /*3780*/  FSEL R2, R2, -1, !P0 ;  /* 0xbf80000002027808 */ /* 0x000fe20004000000 */
[----:B------:R-:W0:Y:S01]  /*3790*/  MUFU.EX2 R3, R3 ;  /* 0x0000000300037308 */ /* 0x000e220000000800 */
[----:B--2---:R-:W-:Y:S01]  /*37a0*/  PRMT R7, R6, 0x9910, RZ ;  /* 0x0000991006077816 */ /* 0x004fe200000000ff */
[----:B0-----:R-:W-:-:S06]  /*37b0*/  FADD.FTZ R4, R3, 1 ;  /* 0x3f80000003047421 */ /* 0x001fcc0000010000 */
[----:B------:R-:W0:Y:S02]  /*37c0*/  MUFU.RCP R4, R4 ;  /* 0x0000000400047308 */ /* 0x000e240000001000 */
[----:B0-----:R-:W-:Y:S01]  /*37d0*/  FMUL.FTZ R5, R3, R4 ;  /* 0x0000000403057220 */ /* 0x001fe20000410000 */
[----:B------:R-:W-:-:S03]  /*37e0*/  IMAD.MOV.U32 R3, RZ, RZ, R7 ;  /* 0x000000ffff037224 */ /* 0x000fc600078e0007 */
[----:B------:R-:W-:Y:S02]  /*37f0*/  FFMA.FTZ R5, -R2, R5, R19 ;  /* 0x0000000502057223 */ /* 0x000fe40000010113 */
[----:B------:R-:W-:Y:S02]  /*3800*/  ISETP.GT.AND P0, PT, R3, 0x9, PT ;  /* 0x000000090300780c */ /* 0x000fe40003f04270 */
[----:B------:R-:W-:-:S05]  /*3810*/  FMUL.FTZ R0, R0, R5 ;  /* 0x0000000500007220 */ /* 0x000fca0000410000 */
[----:B------:R-:W-:-:S06]  /*3820*/  F2FP.F16.F32.PACK_AB R0, RZ, R0 ;  /* 0x00000000ff00723e */ /* 0x000fcc00000000ff */
        /* <DEDUP_REMOVED lines=9> */
[----:B------:R-:W-:-:S04]  /*38c0*/  HADD2.F32 R0, -RZ, R0.H0_H0 ;  /* 0x20000000ff007230 */ /* 0x000fc80000004100 */
[----:B------:R-:W0:Y:S02]  /*38d0*/  F2I.FTZ.TRUNC.NTZ R3, R0 ;  /* 0x0000000000037305 */ /* 0x000e24000021f100 */
[----:B0-----:R0:W-:Y:S01]  /*38e0*/  STG.E.U8 desc[UR36][R16.64], R3 ;  /* 0x0000000310007986 */ /* 0x0011e2000c101124 */
[----:B------:R-:W-:Y:S05]  /*38f0*/  BRA `(.L_x_997) ;  /* 0x0000000c00947947 */ /* 0x000fea0003800000 */
.L_x_995:
[----:B------:R-:W-:-:S06]  /*3900*/  HADD2.F32 R3, -RZ, R0.H0_H0 ;  /* 0x20000000ff037230 */ /* 0x000fcc0000004100 */
[----:B------:R-:W0:Y:S02]  /*3910*/  F2I.S64.TRUNC R2, R3 ;  /* 0x0000000300027311 */ /* 0x000e24000020d900 */
[----:B0-----:R1:W-:Y:S01]  /*3920*/  STG.E.U8 desc[UR36][R16.64], R2 ;  /* 0x0000000210007986 */ /* 0x0013e2000c101124 */
[----:B------:R-:W-:Y:S05]  /*3930*/  BRA `(.L_x_997) ;  /* 0x0000000c00847947 */ /* 0x000fea0003800000 */
.L_x_994:
[----:B------:R-:W-:-:S13]  /*3940*/  ISETP.NE.AND P0, PT, R3, 0x2, PT ;  /* 0x000000020300780c */ /* 0x000fda0003f05270 */
[----:B------:R-:W-:Y:S05]  /*3950*/  @!P0 BRA `(.L_x_998) ;  /* 0x0000000000308947 */ /* 0x000fea0003800000 */
[----:B------:R-:W-:-:S13]  /*3960*/  ISETP.NE.AND P0, PT, R3, 0x3, PT ;  /* 0x000000030300780c */ /* 0x000fda0003f05270 */
[----:B------:R-:W-:Y:S05]  /*3970*/  @!P0 BRA `(.L_x_999) ;  /* 0x0000000000188947 */ /* 0x000fea0003800000 */
[----:B------:R-:W-:-:S13]  /*3980*/  ISETP.NE.AND P0, PT, R3, 0x4, PT ;  /* 0x000000040300780c */ /* 0x000fda0003f05270 */
[----:B------:R-:W-:Y:S05]  /*3990*/  @P0 BRA `(.L_x_996) ;  /* 0x0000000c000c0947 */ /* 0x000fea0003800000 */
[----:B------:R-:W-:-:S06]  /*39a0*/  HADD2.F32 R2, -RZ, R0.H0_H0 ;  /* 0x20000000ff027230 */ /* 0x000fcc0000004100 */
[----:B------:R-:W0:Y:S02]  /*39b0*/  F2I.S64.TRUNC R2, R2 ;  /* 0x0000000200027311 */ /* 0x000e24000020d900 */
[----:B0-----:R4:W-:Y:S01]  /*39c0*/  STG.E.64 desc[UR36][R16.64], R2 ;  /* 0x0000000210007986 */ /* 0x0019e2000c101b24 */
[----:B------:R-:W-:Y:S05]  /*39d0*/  BRA `(.L_x_997) ;  /* 0x0000000c005c7947 */ /* 0x000fea0003800000 */
.L_x_999:
[----:B------:R-:W-:-:S04]  /*39e0*/  HADD2.F32 R0, -RZ, R0.H0_H0 ;  /* 0x20000000ff007230 */ /* 0x000fc80000004100 */
[----:B------:R-:W0:Y:S02]  /*39f0*/  F2I.FTZ.TRUNC.NTZ R3, R0 ;  /* 0x0000000000037305 */ /* 0x000e24000021f100 */
[----:B0-----:R3:W-:Y:S01]  /*3a00*/  STG.E desc[UR36][R16.64], R3 ;  /* 0x0000000310007986 */ /* 0x0017e2000c101924 */
[----:B------:R-:W-:Y:S05]  /*3a10*/  BRA `(.L_x_997) ;  /* 0x0000000c004c7947 */ /* 0x000fea0003800000 */
.L_x_998:
[----:B------:R-:W-:-:S04]  /*3a20*/  HADD2.F32 R0, -RZ, R0.H0_H0 ;  /* 0x20000000ff007230 */ /* 0x000fc80000004100 */
[----:B------:R-:W0:Y:S02]  /*3a30*/  F2I.FTZ.TRUNC.NTZ R3, R0 ;  /* 0x0000000000037305 */ /* 0x000e24000021f100 */
[----:B0-----:R2:W-:Y:S01]  /*3a40*/  STG.E.U16 desc[UR36][R16.64], R3 ;  /* 0x0000000310007986 */ /* 0x0015e2000c101524 */
[----:B------:R-:W-:Y:S05]  /*3a50*/  BRA `(.L_x_997) ;  /* 0x0000000c003c7947 */ /* 0x000fea0003800000 */
.L_x_993:
[----:B------:R-:W-:-:S13]  /*3a60*/  ISETP.GT.AND P0, PT, R3, 0x6, PT ;  /* 0x000000060300780c */ /* 0x000fda0003f04270 */
[----:B------:R-:W-:Y:S05]  /*3a70*/  @P0 BRA `(.L_x_1000) ;  /* 0x0000000000240947 */ /* 0x000fea0003800000 */
[----:B------:R-:W-:-:S13]  /*3a80*/  ISETP.NE.AND P0, PT, R3, 0x5, PT ;  /* 0x000000050300780c */ /* 0x000fda0003f05270 */
[----:B------:R-:W-:Y:S05]  /*3a90*/  @!P0 BRA `(.L_x_1001) ;  /* 0x0000000000148947 */ /* 0x000fea0003800000 */
[----:B------:R-:W-:-:S13]  /*3aa0*/  ISETP.NE.AND P0, PT, R3, 0x6, PT ;  /* 0x000000060300780c */ /* 0x000fda0003f05270 */
[----:B------:R-:W-:Y:S05]  /*3ab0*/  @P0 BRA `(.L_x_996) ;  /* 0x0000000800c40947 */ /* 0x000fea0003800000 */
[----:B------:R-:W-:-:S05]  /*3ac0*/  HADD2.F32 R3, -RZ, R0.H0_H0 ;  /* 0x20000000ff037230 */ /* 0x000fca0000004100 */
[----:B------:R0:W-:Y:S01]  /*3ad0*/  STG.E desc[UR36][R16.64], R3 ;  /* 0x0000000310007986 */ /* 0x0001e2000c101924 */
[----:B------:R-:W-:Y:S05]  /*3ae0*/  BRA `(.L_x_997) ;  /* 0x0000000c00187947 */ /* 0x000fea0003800000 */
.L_x_1001:
[----:B------:R0:W-:Y:S01]  /*3af0*/  STG.E.U16 desc[UR36][R16.64], R0 ;  /* 0x0000000010007986 */ /* 0x0001e2000c101524 */
[----:B------:R-:W-:Y:S05]  /*3b00*/  BRA `(.L_x_997) ;  /* 0x0000000c00107947 */ /* 0x000fea0003800000 */
.L_x_1000:
[----:B------:R-:W-:-:S13]  /*3b10*/  ISETP.NE.AND P0, PT, R3, 0x7, PT ;  /* 0x000000070300780c */ /* 0x000fda0003f05270 */
[----:B------:R-:W-:Y:S05]  /*3b20*/  @!P0 BRA `(.L_x_1002) ;  /* 0x0000000000348947 */ /* 0x000fea0003800000 */
[----:B------:R-:W-:-:S13]  /*3b30*/  ISETP.NE.AND P0, PT, R3, 0x8, PT ;  /* 0x000000080300780c */ /* 0x000fda0003f05270 */
[----:B------:R-:W-:Y:S05]  /*3b40*/  @!P0 BRA `(.L_x_1003) ;  /* 0x0000000000188947 */ /* 0x000fea0003800000 */
[----:B------:R-:W-:-:S13]  /*3b50*/  ISETP.NE.AND P0, PT, R3, 0x9, PT ;  /* 0x000000090300780c */ /* 0x000fda0003f05270 */
[----:B------:R-:W-:Y:S05]  /*3b60*/  @P0 BRA `(.L_x_996) ;  /* 0x0000000800980947 */ /* 0x000fea0003800000 */
[----:B------:R-:W-:Y:S02]  /*3b70*/  HADD2.F32 R2, -RZ, R0.H0_H0 ;  /* 0x20000000ff027230 */ /* 0x000fe40000004100 */
[----:B------:R-:W-:-:S05]  /*3b80*/  IMAD.MOV.U32 R3, RZ, RZ, RZ ;  /* 0x000000ffff037224 */ /* 0x000fca00078e00ff */
[----:B------:R0:W-:Y:S01]  /*3b90*/  STG.E.64 desc[UR36][R16.64], R2 ;  /* 0x0000000210007986 */ /* 0x0001e2000c101b24 */
[----:B------:R-:W-:Y:S05]  /*3ba0*/  BRA `(.L_x_997) ;  /* 0x0000000800e87947 */ /* 0x000fea0003800000 */
.L_x_1003:
[----:B------:R-:W-:-:S05]  /*3bb0*/  HADD2.F32 R0, -RZ, R0.H0_H0 ;  /* 0x20000000ff007230 */ /* 0x000fca0000004100 */
[----:B------:R-:W-:-:S04]  /*3bc0*/  F2FP.F16.F32.PACK_AB R0, RZ, R0 ;  /* 0x00000000ff00723e */ /* 0x000fc800000000ff */
[----:B------:R-:W-:-:S05]  /*3bd0*/  PRMT R0, R0, 0x5410, RZ ;  /* 0x0000541000007816 */ /* 0x000fca00000000ff */
[----:B------:R0:W-:Y:S01]  /*3be0*/  STG.E desc[UR36][R16.64], R0 ;  /* 0x0000000010007986 */ /* 0x0001e2000c101924 */
[----:B------:R-:W-:Y:S05]  /*3bf0*/  BRA `(.L_x_997) ;  /* 0x0000000800d47947 */ /* 0x000fea0003800000 */
.L_x_1002:
[----:B------:R-:W-:-:S05]  /*3c00*/  HADD2.F32 R2, -RZ, R0.H0_H0 ;  /* 0x20000000ff027230 */ /* 0x000fca0000004100 */
[----:B------:R-:W-:-:S06]  /*3c10*/  FMUL.FTZ R2, R2, 1 ;  /* 0x3f80000002027820 */ /* 0x000fcc0000410000 */
[----:B------:R-:W0:Y:S02]  /*3c20*/  F2F.F64.F32 R2, R2 ;  /* 0x0000000200027310 */ /* 0x000e240000201800 */
[----:B0-----:R0:W-:Y:S01]  /*3c30*/  STG.E.64 desc[UR36][R16.64], R2 ;  /* 0x0000000210007986 */ /* 0x0011e2000c101b24 */
[----:B------:R-:W-:Y:S05]  /*3c40*/  BRA `(.L_x_997) ;  /* 0x0000000800c07947 */ /* 0x000fea0003800000 */
.L_x_992:
        /* <DEDUP_REMOVED lines=8> */
[----:B------:R-:W-:-:S05]  /*3cd0*/  HADD2.F32 R0, -RZ, R0.H0_H0 ;  /* 0x20000000ff007230 */ /* 0x000fca0000004100 */
[----:B------:R-:W-:-:S04]  /*3ce0*/  FSETP.NEU.FTZ.AND P0, PT, R0, RZ, PT ;  /* 0x000000ff0000720b */ /* 0x000fc80003f1d000 */
[----:B------:R-:W-:-:S05]  /*3cf0*/  SEL R3, RZ, 0x1, !P0 ;  /* 0x00000001ff037807 */ /* 0x000fca0004000000 */
[----:B------:R0:W-:Y:S01]  /*3d00*/  STG.E.U8 desc[UR36][R16.64], R3 ;  /* 0x0000000310007986 */ /* 0x0001e2000c101124 */
[----:B------:R-:W-:Y:S05]  /*3d10*/  BRA `(.L_x_997) ;  /* 0x00000008008c7947 */ /* 0x000fea0003800000 */
.L_x_1006:
[----:B------:R-:W-:Y:S01]  /*3d20*/  HADD2.F32 R0, -RZ, R0.H0_H0 ;  /* 0x20000000ff007230 */ /* 0x000fe20000004100 */
[----:B------:R-:W-:-:S04]  /*3d30*/  CS2R R6, SRZ ;  /* 0x0000000000067805 */ /* 0x000fc8000001ff00 */
[----:B------:R-:W-:-:S04]  /*3d40*/  FMUL.FTZ R0, R0, 1 ;  /* 0x3f80000000007820 */ /* 0x000fc80000410000 */
[----:B------:R-:W0:Y:S02]  /*3d50*/  F2F.F64.F32 R4, R0 ;  /* 0x0000000000047310 */ /* 0x000e240000201800 */
[----:B0-----:R0:W-:Y:S01]  /*3d60*/  STG.E.128 desc[UR36][R16.64], R4 ;  /* 0x0000000410007986 */ /* 0x0011e2000c101d24 */
[----:B------:R-:W-:Y:S05]  /*3d70*/  BRA `(.L_x_997) ;  /* 0x0000000800747947 */ /* 0x000fea0003800000 */
.L_x_1005:
[----:B------:R-:W-:-:S13]  /*3d80*/  ISETP.NE.AND P0, PT, R3, 0xf, PT ;  /* 0x0000000f0300780c */ /* 0x000fda0003f05270 */
[----:B------:R-:W-:Y:S05]  /*3d90*/  @!P0 BRA `(.L_x_1007) ;  /* 0x0000000000b48947 */ /* 0x000fea0003800000 */
[----:B------:R-:W-:-:S13]  /*3da0*/  ISETP.NE.AND P0, PT, R3, 0x17, PT ;  /* 0x000000170300780c */ /* 0x000fda0003f05270 */
[----:B------:R-:W-:Y:S05]  /*3db0*/  @!P0 BRA `(.L_x_1008) ;  /* 0x0000000000548947 */ /* 0x000fea0003800000 */
[----:B------:R-:W-:-:S13]  /*3dc0*/  ISETP.NE.AND P0, PT, R3, 0x18, PT ;  /* 0x000000180300780c */ /* 0x000fda0003f05270 */
[----:B------:R-:W-:Y:S05]  /*3dd0*/  @P0 BRA `(.L_x_996) ;  /* 0x0000000400fc0947 */ /* 0x000fea0003800000 */
[----:B------:R-:W-:Y:S01]  /*3de0*/  HADD2.F32 R5, -RZ, R0.H0_H0 ;  /* 0x20000000ff057230 */ /* 0x000fe20000004100 */
        /* <DEDUP_REMOVED lines=14> */
.L_x_1010:
[----:B------:R-:W-:Y:S05]  /*3ed0*/  BSYNC B0 ;  /* 0x0000000000007941 */ /* 0x000fea0003800000 */
.L_x_1009:
[----:B------:R-:W-:-:S05]  /*3ee0*/  LOP3.LUT R3, R0, R3, RZ, 0xfc, !PT ;  /* 0x0000000300037212 */ /* 0x000fca00078efcff */
[----:B------:R0:W-:Y:S01]  /*3ef0*/  STG.E.U8 desc[UR36][R16.64], R3 ;  /* 0x0000000310007986 */ /* 0x0001e2000c101124 */
[----:B------:R-:W-:Y:S05]  /*3f00*/  BRA `(.L_x_997) ;  /* 0x0000000800107947 */ /* 0x000fea0003800000 */
.L_x_1008:
[----:B------:R-:W-:Y:S01]  /*3f10*/  HADD2.F32 R3, -RZ, R0.H0_H0 ;  /* 0x20000000ff037230 */ /* 0x000fe20000004100 */
        /* <DEDUP_REMOVED lines=12> */
.L_x_1012:
[----:B------:R-:W-:Y:S01]  /*3fe0*/  IMAD.MOV.U32 R0, RZ, RZ, 0x7f ;  /* 0x0000007fff007424 */ /* 0x000fe200078e00ff */
[----:B------:R-:W-:-:S04]  /*3ff0*/  ISETP.GT.U32.AND P0, PT, R2, 0x7f800000, PT ;  /* 0x7f8000000200780c */ /* 0x000fc80003f04070 */
[----:B------:R-:W-:-:S09]  /*4000*/  SEL R0, R0, 0x7c, P0 ;  /* 0x0000007c00007807 */ /* 0x000fd20000000000 */
.L_x_1013:
[----:B------:R-:W-:Y:S05]  /*4010*/  BSYNC B0 ;  /* 0x0000000000007941 */ /* 0x000fea0003800000 */
.L_x_1011:
[----:B------:R-:W-:-:S04]  /*4020*/  LOP3.LUT R2, R3, 0x80000000, RZ, 0xc0, !PT ;  /* 0x8000000003027812 */ /* 0x000fc800078ec0ff */
[----:B------:R-:W-:-:S04]  /*4030*/  SHF.R.U32.HI R3, RZ, 0x18, R2 ;  /* 0x00000018ff037819 */ /* 0x000fc80000011602 */
[----:B------:R-:W-:-:S05]  /*4040*/  LOP3.LUT R3, R0, R3, RZ, 0xfc, !PT ;  /* 0x0000000300037212 */ /* 0x000fca00078efcff */
[----:B------:R0:W-:Y:S01]  /*4050*/  STG.E.U8 desc[UR36][R16.64], R3 ;  /* 0x0000000310007986 */ /* 0x0001e2000c101124 */
[----:B------:R-:W-:Y:S05]  /*4060*/  BRA `(.L_x_997) ;  /* 0x0000000400b87947 */ /* 0x000fea0003800000 */
.L_x_1007:
[----:B------:R-:W-:-:S05]  /*4070*/  HADD2.F32 R0, -RZ, R0.H0_H0 ;  /* 0x20000000ff007230 */ /* 0x000fca0000004100 */
[----:B------:R-:W-:-:S05]  /*4080*/  F2FP.BF16.F32.PACK_AB R0, RZ, R0 ;  /* 0x00000000ff00723e */ /* 0x000fca00000010ff */
[----:B------:R0:W-:Y:S01]  /*4090*/  STG.E.U16 desc[UR36][R16.64], R0 ;  /* 0x0000000010007986 */ /* 0x0001e2000c101524 */
[----:B------:R-:W-:Y:S05]  /*40a0*/  BRA `(.L_x_997) ;  /* 0x0000000400a87947 */ /* 0x000fea0003800000 */
.L_x_1004:
        /* <DEDUP_REMOVED lines=8> */
[----:B------:R-:W-:-:S06]  /*4130*/  HADD2.F32 R3, -RZ, R0.H0_H0 ;  /* 0x20000000ff037230 */ /* 0x000fcc0000004100 */
[----:B------:R-:W0:Y:S02]  /*4140*/  F2I.FTZ.U32.TRUNC.NTZ R3, R3 ;  /* 0x0000000300037305 */ /* 0x000e24000021f000 */
[----:B0-----:R0:W-:Y:S01]  /*4150*/  STG.E.U16 desc[UR36][R16.64], R3 ;  /* 0x0000000310007986 */ /* 0x0011e2000c101524 */
[----:B------:R-:W-:Y:S05]  /*4160*/  BRA `(.L_x_997) ;  /* 0x0000000400787947 */ /* 0x000fea0003800000 */
.L_x_1016:
[----:B------:R-:W-:Y:S01]  /*4170*/  HADD2.F32 R3, -RZ, R0.H0_H0 ;  /* 0x20000000ff037230 */ /* 0x000fe20000004100 */
        /* <DEDUP_REMOVED lines=16> */
.L_x_1019:
[----:B------:R-:W-:-:S04]  /*4280*/  LOP3.LUT R2, R3, 0x80000000, RZ, 0xc0, !PT ;  /* 0x8000000003027812 */ /* 0x000fc800078ec0ff */
[----:B------:R-:W-:-:S04]  /*4290*/  SHF.R.U32.HI R3, RZ, 0x18, R2 ;  /* 0x00000018ff037819 */ /* 0x000fc80000011602 */
[----:B------:R-:W-:-:S04]  /*42a0*/  LOP3.LUT R0, R0, R3, RZ, 0xfc, !PT ;  /* 0x0000000300007212 */ /* 0x000fc800078efcff */
[----:B------:R-:W-:-:S07]  /*42b0*/  PRMT R8, R0, 0x7610, R8 ;  /* 0x0000761000087816 */ /* 0x000fce0000000008 */
.L_x_1018:
[----:B------:R-:W-:Y:S05]  /*42c0*/  BSYNC B0 ;  /* 0x0000000000007941 */ /* 0x000fea0003800000 */
.L_x_1017:
[----:B------:R0:W-:Y:S01]  /*42d0*/  STG.E.U8 desc[UR36][R16.64], R8 ;  /* 0x0000000810007986 */ /* 0x0001e2000c101124 */
[----:B------:R-:W-:Y:S05]  /*42e0*/  BRA `(.L_x_997) ;  /* 0x0000000400187947 */ /* 0x000fea0003800000 */
.L_x_1015:
        /* <DEDUP_REMOVED lines=17> */
.L_x_1022:
[----:B------:R-:W-:-:S04]  /*4400*/  LOP3.LUT R2, R3, 0x80000000, RZ, 0xc0, !PT ;  /* 0x8000000003027812 */ /* 0x000fc800078ec0ff */
[----:B------:R-:W-:-:S04]  /*4410*/  SHF.R.U32.HI R3, RZ, 0x18, R2 ;  /* 0x00000018ff037819 */ /* 0x000fc80000011602 */
[----:B------:R-:W-:-:S04]  /*4420*/  LOP3.LUT R0, R0, R3, RZ, 0xfc, !PT ;  /* 0x0000000300007212 */ /* 0x000fc800078efcff */
[----:B------:R-:W-:-:S07]  /*4430*/  PRMT R8, R0, 0x7610, R8 ;  /* 0x0000761000087816 */ /* 0x000fce0000000008 */
.L_x_1021:
[----:B------:R-:W-:Y:S05]  /*4440*/  BSYNC B0 ;  /* 0x0000000000007941 */ /* 0x000fea0003800000 */
.L_x_1020:
[----:B------:R0:W-:Y:S01]  /*4450*/  STG.E.U8 desc[UR36][R16.64], R8 ;  /* 0x0000000810007986 */ /* 0x0001e2000c101124 */
[----:B------:R-:W-:Y:S05]  /*4460*/  BRA `(.L_x_997) ;  /* 0x0000000000b87947 */ /* 0x000fea0003800000 */
.L_x_1014:
[----:B------:R-:W-:-:S13]  /*4470*/  ISETP.NE.AND P0, PT, R3, 0x1c, PT ;  /* 0x0000001c0300780c */ /* 0x000fda0003f05270 */
[----:B------:R-:W-:Y:S05]  /*4480*/  @!P0 BRA `(.L_x_1023) ;  /* 0x0000000000a48947 */ /* 0x000fea0003800000 */
[----:B------:R-:W-:-:S13]  /*4490*/  ISETP.NE.AND P0, PT, R3, 0x1d, PT ;  /* 0x0000001d0300780c */ /* 0x000fda0003f05270 */
[----:B------:R-:W-:Y:S05]  /*44a0*/  @!P0 BRA `(.L_x_1024) ;  /* 0x00000000008c8947 */ /* 0x000fea0003800000 */
[----:B------:R-:W-:-:S13]  /*44b0*/  ISETP.NE.AND P0, PT, R3, 0x2c, PT ;  /* 0x0000002c0300780c */ /* 0x000fda0003f05270 */
[----:B------:R-:W-:Y:S05]  /*44c0*/  @P0 BRA `(.L_x_996) ;  /* 0x0000000000400947 */ /* 0x000fea0003800000 */
[----:B------:R-:W-:-:S05]  /*44d0*/  HADD2.F32 R3, -RZ, R0.H0_H0 ;  /* 0x20000000ff037230 */ /* 0x000fca0000004100 */
        /* <DEDUP_REMOVED lines=15> */
.L_x_996:
        /* <DEDUP_REMOVED lines=16> */
.L_x_1025:
[----:B------:R-:W-:Y:S05]  /*46d0*/  BRA `(.L_x_997) ;  /* 0x00000000001c7947 */ /* 0x000fea0003800000 */
.L_x_1024:
[----:B------:R-:W-:-:S06]  /*46e0*/  HADD2.F32 R2, -RZ, R0.H0_H0 ;  /* 0x20000000ff027230 */ /* 0x000fcc0000004100 */
[----:B------:R-:W0:Y:S02]  /*46f0*/  F2I.U64.TRUNC R2, R2 ;  /* 0x0000000200027311 */ /* 0x000e24000020d800 */
[----:B0-----:R0:W-:Y:S01]  /*4700*/  STG.E.64 desc[UR36][R16.64], R2 ;  /* 0x0000000210007986 */ /* 0x0011e2000c101b24 */
[----:B------:R-:W-:Y:S05]  /*4710*/  BRA `(.L_x_997) ;  /* 0x00000000000c7947 */ /* 0x000fea0003800000 */
.L_x_1023:
[----:B------:R-:W-:-:S04]  /*4720*/  HADD2.F32 R0, -RZ, R0.H0_H0 ;  /* 0x20000000ff007230 */ /* 0x000fc80000004100 */
[----:B------:R-:W0:Y:S02]  /*4730*/  F2I.FTZ.U32.TRUNC.NTZ R3, R0 ;  /* 0x0000000000037305 */ /* 0x000e24000021f000 */
[----:B0-----:R0:W-:Y:S02]  /*4740*/  STG.E desc[UR36][R16.64], R3 ;  /* 0x0000000310007986 */ /* 0x0011e4000c101924 */
.L_x_997:
[----:B------:R-:W-:-:S04]  /*4750*/  IMAD R18, R18, 0x200, R23 ;  /* 0x0000020012127824 */ /* 0x000fc800078e0217 */
[----:B------:R-:W-:-:S07]  /*4760*/  VIADD R19, R18, 0x80 ;  /* 0x0000008012137836 */ /* 0x000fce0000000000 */
.L_x_924:
[----:B------:R-:W-:Y:S05]  /*4770*/  BSYNC B6 ;  /* 0x0000000000067941 */ /* 0x000fea0003800000 */
.L_x_923:
        /* <DEDUP_REMOVED lines=358> */
.L_x_1028:
        /* <DEDUP_REMOVED lines=23> */
.L_x_1032:
[----:B------:R-:W2:Y:S02]  /*5f50*/  LDG.E.U8 R2, desc[UR36][R2.64] ;  /* 0x0000002402027981 */ /* 0x000ea4000c1e1100 */
[----:B--2---:R-:W-:-:S04]  /*5f60*/  I2FP.F32.U32 R0, R2 ;  /* 0x0000000200007245 */ /* 0x004fc80000201000 */
[----:B------:R-:W-:-:S04]  /*5f70*/  F2FP.F16.F32.PACK_AB R0, RZ, R0 ;  /* 0x00000000ff00723e */ /* 0x000fc800000000ff */
[----:B------:R-:W-:Y:S01]  /*5f80*/  PRMT R22, R0, 0x7610, R22 ;  /* 0x0000761000167816 */ /* 0x000fe20000000016 */
[----:B------:R-:W-:Y:S06]  /*5f90*/  BRA `(.L_x_1034) ;  /* 0x0000000c00bc7947 */ /* 0x000fec0003800000 */
.L_x_1031:
        /* <DEDUP_REMOVED lines=11> */
.L_x_1036:
[----:B------:R-:W2:Y:S02]  /*6050*/  LDG.E R2, desc[UR36][R2.64] ;  /* 0x0000002402027981 */ /* 0x000ea4000c1e1900 */
[----:B--2---:R-:W-:-:S04]  /*6060*/  I2FP.F32.S32 R0, R2 ;  /* 0x0000000200007245 */ /* 0x004fc80000201400 */
[----:B------:R-:W-:-:S04]  /*6070*/  F2FP.F16.F32.PACK_AB R0, RZ, R0 ;  /* 0x00000000ff00723e */ /* 0x000fc800000000ff */
[----:B------:R-:W-:Y:S01]  /*6080*/  PRMT R22, R0, 0x7610, R22 ;  /* 0x0000761000167816 */ /* 0x000fe20000000016 */
[----:B------:R-:W-:Y:S06]  /*6090*/  BRA `(.L_x_1034) ;  /* 0x0000000c007c7947 */ /* 0x000fec0003800000 */
.L_x_1035:
[----:B------:R-:W2:Y:S02]  /*60a0*/  LDG.E.U16 R2, desc[UR36][R2.64] ;  /* 0x0000002402027981 */ /* 0x000ea4000c1e1500 */
[----:B--2---:R-:W0:Y:S02]  /*60b0*/  I2F.S16 R0, R2 ;  /* 0x0000000200007306 */ /* 0x004e240000101400 */
[----:B0-----:R-:W-:-:S04]  /*60c0*/  F2FP.F16.F32.PACK_AB R0, RZ, R0 ;  /* 0x00000000ff00723e */ /* 0x001fc800000000ff */
[----:B------:R-:W-:Y:S01]  /*60d0*/  PRMT R22, R0, 0x7610, R22 ;  /* 0x0000761000167816 */ /* 0x000fe20000000016 */
[----:B------:R-:W-:Y:S06]  /*60e0*/  BRA `(.L_x_1034) ;  /* 0x0000000c00687947 */ /* 0x000fec0003800000 */
.L_x_1030:
        /* <DEDUP_REMOVED lines=9> */
.L_x_1038:
[----:B------:R1:W5:Y:S01]  /*6180*/  LDG.E.U16 R22, desc[UR36][R2.64] ;  /* 0x0000002402167981 */ /* 0x000362000c1e1500 */
[----:B------:R-:W-:Y:S05]  /*6190*/  BRA `(.L_x_1034) ;  /* 0x0000000c003c7947 */ /* 0x000fea0003800000 */
.L_x_1037:
        /* <DEDUP_REMOVED lines=9> */
.L_x_1040:
[----:B------:R0:W5:Y:S01]  /*6230*/  LDG.E.U16 R22, desc[UR36][R2.64] ;  /* 0x0000002402167981 */ /* 0x000162000c1e1500 */
[----:B------:R-:W-:Y:S05]  /*6240*/  BRA `(.L_x_1034) ;  /* 0x0000000c00107947 */ /* 0x000fea0003800000 */
.L_x_1039:
        /* <DEDUP_REMOVED lines=9> */
.L_x_1029:
        /* <DEDUP_REMOVED lines=14> */
.L_x_1043:
        /* <DEDUP_REMOVED lines=9> */
.L_x_1042:
        /* <DEDUP_REMOVED lines=28> */
.L_x_1045:
        /* <DEDUP_REMOVED lines=15> */
.L_x_1044:
[----:B------:R-:W2:Y:S02]  /*6700*/  LDG.E.U16 R0, desc[UR36][R2.64] ;  /* 0x0000002402007981 */ /* 0x000ea4000c1e1500 */
[----:B--2---:R-:W-:-:S05]  /*6710*/  IMAD.U32 R0, R0, 0x10000, RZ ;  /* 0x0001000000007824 */ /* 0x004fca00078e00ff */
[----:B------:R-:W-:-:S04]  /*6720*/  F2FP.F16.F32.PACK_AB R0, RZ, R0 ;  /* 0x00000000ff00723e */ /* 0x000fc800000000ff */
[----:B------:R-:W-:Y:S01]  /*6730*/  PRMT R22, R0, 0x7610, R22 ;  /* 0x0000761000167816 */ /* 0x000fe20000000016 */
[----:B------:R-:W-:Y:S06]  /*6740*/  BRA `(.L_x_1034) ;  /* 0x0000000400d07947 */ /* 0x000fec0003800000 */
.L_x_1041:
        /* <DEDUP_REMOVED lines=13> */
.L_x_1048:
        /* <DEDUP_REMOVED lines=21> */
.L_x_1052:
[----:B------:R-:W-:Y:S05]  /*6970*/  BSYNC B1 ;  /* 0x0000000000017941 */ /* 0x000fea0003800000 */
.L_x_1051:
[----:B------:R-:W-:Y:S01]  /*6980*/  LEA R3, R0, 0x3b800000, 0x17 ;  /* 0x3b80000000037811 */ /* 0x000fe200078eb8ff */
[----:B------:R-:W-:-:S05]  /*6990*/  IMAD.SHL.U32 R0, R2, 0x100000, RZ ;  /* 0x0010000002007824 */ /* 0x000fca00078e00ff */
[----:B------:R-:W-:-:S07]  /*69a0*/  LOP3.LUT R0, R3, R0, R4, 0xfe, !PT ;  /* 0x0000000003007212 */ /* 0x000fce00078efe04 */
.L_x_1050:
[----:B------:R-:W-:Y:S05]  /*69b0*/  BSYNC B0 ;  /* 0x0000000000007941 */ /* 0x000fea0003800000 */
.L_x_1049:
[----:B------:R-:W-:-:S04]  /*69c0*/  F2FP.F16.F32.PACK_AB R0, RZ, R0 ;  /* 0x00000000ff00723e */ /* 0x000fc800000000ff */
[----:B------:R-:W-:Y:S01]  /*69d0*/  PRMT R22, R0, 0x7610, R22 ;  /* 0x0000761000167816 */ /* 0x000fe20000000016 */
[----:B------:R-:W-:Y:S06]  /*69e0*/  BRA `(.L_x_1034) ;  /* 0x0000000400287947 */ /* 0x000fec0003800000 */
.L_x_1047:
        /* <DEDUP_REMOVED lines=21> */
.L_x_1056:
[----:B------:R-:W-:Y:S05]  /*6b40*/  BSYNC B1 ;  /* 0x0000000000017941 */ /* 0x000fea0003800000 */
.L_x_1055:
[----:B------:R-:W-:Y:S01]  /*6b50*/  LEA R3, R0, 0x37800000, 0x17 ;  /* 0x3780000000037811 */ /* 0x000fe200078eb8ff */
[----:B------:R-:W-:-:S05]  /*6b60*/  IMAD.SHL.U32 R0, R2, 0x200000, RZ ;  /* 0x0020000002007824 */ /* 0x000fca00078e00ff */
[----:B------:R-:W-:-:S07]  /*6b70*/  LOP3.LUT R0, R3, R0, R4, 0xfe, !PT ;  /* 0x0000000003007212 */ /* 0x000fce00078efe04 */
.L_x_1054:
[----:B------:R-:W-:Y:S05]  /*6b80*/  BSYNC B0 ;  /* 0x0000000000007941 */ /* 0x000fea0003800000 */
.L_x_1053:
[----:B------:R-:W-:-:S04]  /*6b90*/  F2FP.F16.F32.PACK_AB R0, RZ, R0 ;  /* 0x00000000ff00723e */ /* 0x000fc800000000ff */
[----:B------:R-:W-:Y:S01]  /*6ba0*/  PRMT R22, R0, 0x7610, R22 ;  /* 0x0000761000167816 */ /* 0x000fe20000000016 */
[----:B------:R-:W-:Y:S06]  /*6bb0*/  BRA `(.L_x_1034) ;  /* 0x0000000000b47947 */ /* 0x000fec0003800000 */
.L_x_1046:
        /* <DEDUP_REMOVED lines=14> */
.L_x_1060:
[----:B------:R-:W-:Y:S05]  /*6ca0*/  BSYNC B0 ;  /* 0x0000000000007941 */ /* 0x000fea0003800000 */
.L_x_1059:
[----:B------:R-:W-:-:S04]  /*6cb0*/  F2FP.F16.F32.PACK_AB R0, RZ, R0 ;  /* 0x00000000ff00723e */ /* 0x000fc800000000ff */
[----:B------:R-:W-:Y:S01]  /*6cc0*/  PRMT R22, R0, 0x7610, R22 ;  /* 0x0000761000167816 */ /* 0x000fe20000000016 */
[----:B------:R-:W-:Y:S06]  /*6cd0*/  BRA `(.L_x_1034) ;  /* 0x00000000006c7947 */ /* 0x000fec0003800000 */
.L_x_1033:
        /* <DEDUP_REMOVED lines=16> */
.L_x_1061:
[----:B------:R-:W-:Y:S01]  /*6de0*/  PRMT R22, RZ, 0x7610, R22 ;  /* 0x00007610ff167816 */ /* 0x000fe20000000016 */
[----:B------:R-:W-:Y:S06]  /*6df0*/  BRA `(.L_x_1034) ;  /* 0x0000000000247947 */ /* 0x000fec0003800000 */
.L_x_1058:
[----:B------:R-:W2:Y:S02]  /*6e00*/  LDG.E.64 R2, desc[UR36][R2.64] ;  /* 0x0000002402027981 */ /* 0x000ea4000c1e1b00 */
[----:B--2---:R-:W0:Y:S02]  /*6e10*/  I2F.U64 R0, R2 ;  /* 0x0000000200007312 */ /* 0x004e240000301000 */
[----:B0-----:R-:W-:-:S04]  /*6e20*/  F2FP.F16.F32.PACK_AB R0, RZ, R0 ;  /* 0x00000000ff00723e */ /* 0x001fc800000000ff */
[----:B------:R-:W-:Y:S01]  /*6e30*/  PRMT R22, R0, 0x7610, R22 ;  /* 0x0000761000167816 */ /* 0x000fe20000000016 */
[----:B------:R-:W-:Y:S06]  /*6e40*/  BRA `(.L_x_1034) ;  /* 0x0000000000107947 */ /* 0x000fec0003800000 */
.L_x_1057:
[----:B------:R-:W2:Y:S02]  /*6e50*/  LDG.E R2, desc[UR36][R2.64] ;  /* 0x0000002402027981 */ /* 0x000ea4000c1e1900 */
[----:B--2---:R-:W-:-:S04]  /*6e60*/  I2FP.F32.U32 R0, R2 ;  /* 0x0000000200007245 */ /* 0x004fc80000201000 */
[----:B------:R-:W-:-:S04]  /*6e70*/  F2FP.F16.F32.PACK_AB R0, RZ, R0 ;  /* 0x00000000ff00723e */ /* 0x000fc800000000ff */
[----:B------:R-:W-:-:S07]  /*6e80*/  PRMT R22, R0, 0x7610, R22 ;  /* 0x0000761000167816 */ /* 0x000fce0000000016 */
.L_x_1034:
        /* <DEDUP_REMOVED lines=19> */
.L_x_1065:
[----:B------:R-:W2:Y:S02]  /*6fc0*/  LDG.E.U8 R2, desc[UR36][R2.64] ;  /* 0x0000002402027981 */ /* 0x000ea4000c1e1100 */
[----:B--2---:R-:W-:-:S04]  /*6fd0*/  I2FP.F32.U32 R0, R2 ;  /* 0x0000000200007245 */ /* 0x004fc80000201000 */
[----:B------:R-:W-:Y:S01]  /*6fe0*/  F2FP.F16.F32.PACK_AB R0, RZ, R0 ;  /* 0x00000000ff00723e */ /* 0x000fe200000000ff */
[----:B------:R-:W-:Y:S06]  /*6ff0*/  BRA `(.L_x_1067) ;  /* 0x0000000c00887947 */ /* 0x000fec0003800000 */
.L_x_1064:
        /* <DEDUP_REMOVED lines=10> */
.L_x_1069:
[----:B------:R-:W2:Y:S02]  /*70a0*/  LDG.E R2, desc[UR36][R2.64] ;  /* 0x0000002402027981 */ /* 0x000ea4000c1e1900 */
[----:B--2---:R-:W-:-:S04]  /*70b0*/  I2FP.F32.S32 R0, R2 ;  /* 0x0000000200007245 */ /* 0x004fc80000201400 */
[----:B------:R-:W-:Y:S01]  /*70c0*/  F2FP.F16.F32.PACK_AB R0, RZ, R0 ;  /* 0x00000000ff00723e */ /* 0x000fe200000000ff */
[----:B------:R-:W-:Y:S06]  /*70d0*/  BRA `(.L_x_1067) ;  /* 0x0000000c00507947 */ /* 0x000fec0003800000 */
.L_x_1068:
[----:B------:R-:W2:Y:S02]  /*70e0*/  LDG.E.U16 R2, desc[UR36][R2.64] ;  /* 0x0000002402027981 */ /* 0x000ea4000c1e1500 */
[----:B--2---:R-:W0:Y:S02]  /*70f0*/  I2F.S16 R0, R2 ;  /* 0x0000000200007306 */ /* 0x004e240000101400 */
[----:B0-----:R-:W-:Y:S01]  /*7100*/  F2FP.F16.F32.PACK_AB R0, RZ, R0 ;  /* 0x00000000ff00723e */ /* 0x001fe200000000ff */
[----:B------:R-:W-:Y:S06]  /*7110*/  BRA `(.L_x_1067) ;  /* 0x0000000c00407947 */ /* 0x000fec0003800000 */
.L_x_1063:
        /* <DEDUP_REMOVED lines=9> */
.L_x_1071:
[----:B------:R1:W5:Y:S01]  /*71b0*/  LDG.E.U16 R0, desc[UR36][R2.64] ;  /* 0x0000002402007981 */ /* 0x000362000c1e1500 */
[----:B------:R-:W-:Y:S05]  /*71c0*/  BRA `(.L_x_1067) ;  /* 0x0000000c00147947 */ /* 0x000fea0003800000 */
.L_x_1070:
        /* <DEDUP_REMOVED lines=9> */
.L_x_1073:
[----:B------:R0:W5:Y:S01]  /*7260*/  LDG.E.U16 R0, desc[UR36][R2.64] ;  /* 0x0000002402007981 */ /* 0x000162000c1e1500 */
[----:B------:R-:W-:Y:S05]  /*7270*/  BRA `(.L_x_1067) ;  /* 0x0000000800e87947 */ /* 0x000fea0003800000 */
.L_x_1072:
        /* <DEDUP_REMOVED lines=8> */
.L_x_1062:
        /* <DEDUP_REMOVED lines=13> */
.L_x_1076:
        /* <DEDUP_REMOVED lines=8> */
.L_x_1075:
        /* <DEDUP_REMOVED lines=28> */
.L_x_1078:
        /* <DEDUP_REMOVED lines=15> */
.L_x_1077:
[----:B------:R-:W2:Y:S02]  /*7700*/  LDG.E.U16 R0, desc[UR36][R2.64] ;  /* 0x0000002402007981 */ /* 0x000ea4000c1e1500 */
[----:B--2---:R-:W-:-:S05]  /*7710*/  IMAD.U32 R0, R0, 0x10000, RZ ;  /* 0x0001000000007824 */ /* 0x004fca00078e00ff */
[----:B------:R-:W-:Y:S01]  /*7720*/  F2FP.F16.F32.PACK_AB R0, RZ, R0 ;  /* 0x00000000ff00723e */ /* 0x000fe200000000ff */
[----:B------:R-:W-:Y:S06]  /*7730*/  BRA `(.L_x_1067) ;  /* 0x0000000400b87947 */ /* 0x000fec0003800000 */
.L_x_1074:
        /* <DEDUP_REMOVED lines=12> */
.L_x_1081:
        /* <DEDUP_REMOVED lines=21> */
.L_x_1085:
[----:B------:R-:W-:Y:S05]  /*7950*/  BSYNC B1 ;  /* 0x0000000000017941 */ /* 0x000fea0003800000 */
.L_x_1084:
[----:B------:R-:W-:Y:S01]  /*7960*/  LEA R3, R0, 0x3b800000, 0x17 ;  /* 0x3b80000000037811 */ /* 0x000fe200078eb8ff */
[----:B------:R-:W-:-:S05]  /*7970*/  IMAD.SHL.U32 R0, R2, 0x100000, RZ ;  /* 0x0010000002007824 */ /* 0x000fca00078e00ff */
[----:B------:R-:W-:-:S07]  /*7980*/  LOP3.LUT R0, R3, R0, R4, 0xfe, !PT ;  /* 0x0000000003007212 */ /* 0x000fce00078efe04 */
.L_x_1083:
[----:B------:R-:W-:Y:S05]  /*7990*/  BSYNC B0 ;  /* 0x0000000000007941 */ /* 0x000fea0003800000 */
.L_x_1082:
[----:B------:R-:W-:Y:S01]  /*79a0*/  F2FP.F16.F32.PACK_AB R0, RZ, R0 ;  /* 0x00000000ff00723e */ /* 0x000fe200000000ff */
[----:B------:R-:W-:Y:S06]  /*79b0*/  BRA `(.L_x_1067) ;  /* 0x0000000400187947 */ /* 0x000fec0003800000 */
.L_x_1080:
        /* <DEDUP_REMOVED lines=21> */
.L_x_1089:
[----:B------:R-:W-:Y:S05]  /*7b10*/  BSYNC B1 ;  /* 0x0000000000017941 */ /* 0x000fea0003800000 */
.L_x_1088:
[----:B------:R-:W-:Y:S01]  /*7b20*/  LEA R3, R0, 0x37800000, 0x17 ;  /* 0x3780000000037811 */ /* 0x000fe200078eb8ff */
[----:B------:R-:W-:-:S05]  /*7b30*/  IMAD.SHL.U32 R0, R2, 0x200000, RZ ;  /* 0x0020000002007824 */ /* 0x000fca00078e00ff */
[----:B------:R-:W-:-:S07]  /*7b40*/  LOP3.LUT R0, R3, R0, R4, 0xfe, !PT ;  /* 0x0000000003007212 */ /* 0x000fce00078efe04 */
.L_x_1087:
[----:B------:R-:W-:Y:S05]  /*7b50*/  BSYNC B0 ;  /* 0x0000000000007941 */ /* 0x000fea0003800000 */
.L_x_1086:
[----:B------:R-:W-:Y:S01]  /*7b60*/  F2FP.F16.F32.PACK_AB R0, RZ, R0 ;  /* 0x00000000ff00723e */ /* 0x000fe200000000ff */
[----:B------:R-:W-:Y:S06]  /*7b70*/  BRA `(.L_x_1067) ;  /* 0x0000000000a87947 */ /* 0x000fec0003800000 */
.L_x_1079:
        /* <DEDUP_REMOVED lines=14> */
.L_x_1093:
[----:B------:R-:W-:Y:S05]  /*7c60*/  BSYNC B0 ;  /* 0x0000000000007941 */ /* 0x000fea0003800000 */
.L_x_1092:
[----:B------:R-:W-:Y:S01]  /*7c70*/  F2FP.F16.F32.PACK_AB R0, RZ, R0 ;  /* 0x00000000ff00723e */ /* 0x000fe200000000ff */
[----:B------:R-:W-:Y:S06]  /*7c80*/  BRA `(.L_x_1067) ;  /* 0x0000000000647947 */ /* 0x000fec0003800000 */
.L_x_1066:
        /* <DEDUP_REMOVED lines=16> */
.L_x_1094:
[----:B------:R-:W-:Y:S01]  /*7d90*/  PRMT R0, RZ, 0x7610, R0 ;  /* 0x00007610ff007816 */ /* 0x000fe20000000000 */
[----:B------:R-:W-:Y:S06]  /*7da0*/  BRA `(.L_x_1067) ;  /* 0x00000000001c7947 */ /* 0x000fec0003800000 */
.L_x_1091:
[----:B------:R-:W2:Y:S02]  /*7db0*/  LDG.E.64 R2, desc[UR36][R2.64] ;  /* 0x0000002402027981 */ /* 0x000ea4000c1e1b00 */
[----:B--2---:R-:W0:Y:S02]  /*7dc0*/  I2F.U64 R0, R2 ;  /* 0x0000000200007312 */ /* 0x004e240000301000 */
[----:B0-----:R-:W-:Y:S01]  /*7dd0*/  F2FP.F16.F32.PACK_AB R0, RZ, R0 ;  /* 0x00000000ff00723e */ /* 0x001fe200000000ff */
[----:B------:R-:W-:Y:S06]  /*7de0*/  BRA `(.L_x_1067) ;  /* 0x00000000000c7947 */ /* 0x000fec0003800000 */
.L_x_1090:
[----:B------:R-:W2:Y:S02]  /*7df0*/  LDG.E R2, desc[UR36][R2.64] ;  /* 0x0000002402027981 */ /* 0x000ea4000c1e1900 */
[----:B--2---:R-:W-:-:S04]  /*7e00*/  I2FP.F32.U32 R0, R2 ;  /* 0x0000000200007245 */ /* 0x004fc80000201000 */
[----:B------:R-:W-:-:S07]  /*7e10*/  F2FP.F16.F32.PACK_AB R0, RZ, R0 ;  /* 0x00000000ff00723e */ /* 0x000fce00000000ff */
.L_x_1067:
        /* <DEDUP_REMOVED lines=31> */
.L_x_1098:
[----:B------:R-:W-:-:S06]  /*8010*/  HADD2.F32 R3, -RZ, R0.H0_H0 ;  /* 0x20000000ff037230 */ /* 0x000fcc0000004100 */
[----:B------:R-:W0:Y:S02]  /*8020*/  F2I.S64.TRUNC R2, R3 ;  /* 0x0000000300027311 */ /* 0x000e24000020d900 */
[----:B0-----:R0:W-:Y:S01]  /*8030*/  STG.E.U8 desc[UR36][R16.64], R2 ;  /* 0x0000000210007986 */ /* 0x0011e2000c101124 */
[----:B------:R-:W-:Y:S05]  /*8040*/  BRA `(.L_x_1100) ;  /* 0x0000000c00847947 */ /* 0x000fea0003800000 */
.L_x_1097:
        /* <DEDUP_REMOVED lines=10> */
.L_x_1102:
[----:B------:R-:W-:-:S04]  /*80f0*/  HADD2.F32 R0, -RZ, R0.H0_H0 ;  /* 0x20000000ff007230 */ /* 0x000fc80000004100 */
[----:B------:R-:W0:Y:S02]  /*8100*/  F2I.FTZ.TRUNC.NTZ R3, R0 ;  /* 0x0000000000037305 */ /* 0x000e24000021f100 */
[----:B0-----:R3:W-:Y:S01]  /*8110*/  STG.E desc[UR36][R16.64], R3 ;  /* 0x0000000310007986 */ /* 0x0017e2000c101924 */
[----:B------:R-:W-:Y:S05]  /*8120*/  BRA `(.L_x_1100) ;  /* 0x0000000c004c7947 */ /* 0x000fea0003800000 */
.L_x_1101:
[----:B------:R-:W-:-:S04]  /*8130*/  HADD2.F32 R0, -RZ, R0.H0_H0 ;  /* 0x20000000ff007230 */ /* 0x000fc80000004100 */
[----:B------:R-:W0:Y:S02]  /*8140*/  F2I.FTZ.TRUNC.NTZ R3, R0 ;  /* 0x0000000000037305 */ /* 0x000e24000021f100 */
[----:B0-----:R2:W-:Y:S01]  /*8150*/  STG.E.U16 desc[UR36][R16.64], R3 ;  /* 0x0000000310007986 */ /* 0x0015e2000c101524 */
[----:B------:R-:W-:Y:S05]  /*8160*/  BRA `(.L_x_1100) ;  /* 0x0000000c003c7947 */ /* 0x000fea0003800000 */
.L_x_1096:
        /* <DEDUP_REMOVED lines=9> */
.L_x_1104:
[----:B------:R0:W-:Y:S01]  /*8200*/  STG.E.U16 desc[UR36][R16.64], R0 ;  /* 0x0000000010007986 */ /* 0x0001e2000c101524 */
[----:B------:R-:W-:Y:S05]  /*8210*/  BRA `(.L_x_1100) ;  /* 0x0000000c00107947 */ /* 0x000fea0003800000 */
.L_x_1103:
        /* <DEDUP_REMOVED lines=10> */
.L_x_1106:
[----:B------:R-:W-:-:S05]  /*82c0*/  HADD2.F32 R0, -RZ, R0.H0_H0 ;  /* 0x20000000ff007230 */ /* 0x000fca0000004100 */
[----:B------:R-:W-:-:S04]  /*82d0*/  F2FP.F16.F32.PACK_AB R0, RZ, R0 ;  /* 0x00000000ff00723e */ /* 0x000fc800000000ff */
[----:B------:R-:W-:-:S05]  /*82e0*/  PRMT R0, R0, 0x5410, RZ ;  /* 0x0000541000007816 */ /* 0x000fca00000000ff */
[----:B------:R0:W-:Y:S01]  /*82f0*/  STG.E desc[UR36][R16.64], R0 ;  /* 0x0000000010007986 */ /* 0x0001e2000c101924 */
[----:B------:R-:W-:Y:S05]  /*8300*/  BRA `(.L_x_1100) ;  /* 0x0000000800d47947 */ /* 0x000fea0003800000 */
.L_x_1105:
[----:B------:R-:W-:-:S05]  /*8310*/  HADD2.F32 R2, -RZ, R0.H0_H0 ;  /* 0x20000000ff027230 */ /* 0x000fca0000004100 */
[----:B------:R-:W-:-:S06]  /*8320*/  FMUL.FTZ R2, R2, 1 ;  /* 0x3f80000002027820 */ /* 0x000fcc0000410000 */
[----:B------:R-:W0:Y:S02]  /*8330*/  F2F.F64.F32 R2, R2 ;  /* 0x0000000200027310 */ /* 0x000e240000201800 */
[----:B0-----:R0:W-:Y:S01]  /*8340*/  STG.E.64 desc[UR36][R16.64], R2 ;  /* 0x0000000210007986 */ /* 0x0011e2000c101b24 */
[----:B------:R-:W-:Y:S05]  /*8350*/  BRA `(.L_x_1100) ;  /* 0x0000000800c07947 */ /* 0x000fea0003800000 */
.L_x_1095:
        /* <DEDUP_REMOVED lines=13> */
.L_x_1109:
[----:B------:R-:W-:Y:S01]  /*8430*/  HADD2.F32 R0, -RZ, R0.H0_H0 ;  /* 0x20000000ff007230 */ /* 0x000fe20000004100 */
[----:B------:R-:W-:-:S04]  /*8440*/  CS2R R6, SRZ ;  /* 0x0000000000067805 */ /* 0x000fc8000001ff00 */
[----:B------:R-:W-:-:S04]  /*8450*/  FMUL.FTZ R0, R0, 1 ;  /* 0x3f80000000007820 */ /* 0x000fc80000410000 */
[----:B------:R-:W0:Y:S02]  /*8460*/  F2F.F64.F32 R4, R0 ;  /* 0x0000000000047310 */ /* 0x000e240000201800 */
[----:B0-----:R0:W-:Y:S01]  /*8470*/  STG.E.128 desc[UR36][R16.64], R4 ;  /* 0x0000000410007986 */ /* 0x0011e2000c101d24 */
[----:B------:R-:W-:Y:S05]  /*8480*/  BRA `(.L_x_1100) ;  /* 0x0000000800747947 */ /* 0x000fea0003800000 */
.L_x_1108:
        /* <DEDUP_REMOVED lines=21> */
.L_x_1113:
[----:B------:R-:W-:Y:S05]  /*85e0*/  BSYNC B0 ;  /* 0x0000000000007941 */ /* 0x000fea0003800000 */
.L_x_1112:
[----:B------:R-:W-:-:S05]  /*85f0*/  LOP3.LUT R3, R0, R3, RZ, 0xfc, !PT ;  /* 0x0000000300037212 */ /* 0x000fca00078efcff */
[----:B------:R0:W-:Y:S01]  /*8600*/  STG.E.U8 desc[UR36][R16.64], R3 ;  /* 0x0000000310007986 */ /* 0x0001e2000c101124 */
[----:B------:R-:W-:Y:S05]  /*8610*/  BRA `(.L_x_1100) ;  /* 0x0000000800107947 */ /* 0x000fea0003800000 */
.L_x_1111:
        /* <DEDUP_REMOVED lines=13> */
.L_x_1115:
[----:B------:R-:W-:Y:S01]  /*86f0*/  IMAD.MOV.U32 R0, RZ, RZ, 0x7f ;  /* 0x0000007fff007424 */ /* 0x000fe200078e00ff */
[----:B------:R-:W-:-:S04]  /*8700*/  ISETP.GT.U32.AND P0, PT, R2, 0x7f800000, PT ;  /* 0x7f8000000200780c */ /* 0x000fc80003f04070 */
[----:B------:R-:W-:-:S09]  /*8710*/  SEL R0, R0, 0x7c, P0 ;  /* 0x0000007c00007807 */ /* 0x000fd20000000000 */
.L_x_1116:
[----:B------:R-:W-:Y:S05]  /*8720*/  BSYNC B0 ;  /* 0x0000000000007941 */ /* 0x000fea0003800000 */
.L_x_1114:
[----:B------:R-:W-:-:S04]  /*8730*/  LOP3.LUT R2, R3, 0x80000000, RZ, 0xc0, !PT ;  /* 0x8000000003027812 */ /* 0x000fc800078ec0ff */
[----:B------:R-:W-:-:S04]  /*8740*/  SHF.R.U32.HI R3, RZ, 0x18, R2 ;  /* 0x00000018ff037819 */ /* 0x000fc80000011602 */
[----:B------:R-:W-:-:S05]  /*8750*/  LOP3.LUT R3, R0, R3, RZ, 0xfc, !PT ;  /* 0x0000000300037212 */ /* 0x000fca00078efcff */
[----:B------:R0:W-:Y:S01]  /*8760*/  STG.E.U8 desc[UR36][R16.64], R3 ;  /* 0x0000000310007986 */ /* 0x0001e2000c101124 */
[----:B------:R-:W-:Y:S05]  /*8770*/  BRA `(.L_x_1100) ;  /* 0x0000000400b87947 */ /* 0x000fea0003800000 */
.L_x_1110:
[----:B------:R-:W-:-:S05]  /*8780*/  HADD2.F32 R0, -RZ, R0.H0_H0 ;  /* 0x20000000ff007230 */ /* 0x000fca0000004100 */
[----:B------:R-:W-:-:S05]  /*8790*/  F2FP.BF16.F32.PACK_AB R0, RZ, R0 ;  /* 0x00000000ff00723e */ /* 0x000fca00000010ff */
[----:B------:R0:W-:Y:S01]  /*87a0*/  STG.E.U16 desc[UR36][R16.64], R0 ;  /* 0x0000000010007986 */ /* 0x0001e2000c101524 */
[----:B------:R-:W-:Y:S05]  /*87b0*/  BRA `(.L_x_1100) ;  /* 0x0000000400a87947 */ /* 0x000fea0003800000 */
.L_x_1107:
        /* <DEDUP_REMOVED lines=12> */
.L_x_1119:
        /* <DEDUP_REMOVED lines=17> */
.L_x_1122:
[----:B------:R-:W-:-:S04]  /*8990*/  LOP3.LUT R2, R3, 0x80000000, RZ, 0xc0, !PT ;  /* 0x8000000003027812 */ /* 0x000fc800078ec0ff */
[----:B------:R-:W-:-:S04]  /*89a0*/  SHF.R.U32.HI R3, RZ, 0x18, R2 ;  /* 0x00000018ff037819 */ /* 0x000fc80000011602 */
[----:B------:R-:W-:-:S04]  /*89b0*/  LOP3.LUT R0, R0, R3, RZ, 0xfc, !PT ;  /* 0x0000000300007212 */ /* 0x000fc800078efcff */
[----:B------:R-:W-:-:S07]  /*89c0*/  PRMT R8, R0, 0x7610, R8 ;  /* 0x0000761000087816 */ /* 0x000fce0000000008 */
.L_x_1121:
[----:B------:R-:W-:Y:S05]  /*89d0*/  BSYNC B0 ;  /* 0x0000000000007941 */ /* 0x000fea0003800000 */
.L_x_1120:
[----:B------:R0:W-:Y:S01]  /*89e0*/  STG.E.U8 desc[UR36][R16.64], R8 ;  /* 0x0000000810007986 */ /* 0x0001e2000c101124 */
[----:B------:R-:W-:Y:S05]  /*89f0*/  BRA `(.L_x_1100) ;  /* 0x0000000400187947 */ /* 0x000fea0003800000 */
.L_x_1118:
        /* <DEDUP_REMOVED lines=17> */
.L_x_1125:
[----:B------:R-:W-:-:S04]  /*8b10*/  LOP3.LUT R2, R3, 0x80000000, RZ, 0xc0, !PT ;  /* 0x8000000003027812 */ /* 0x000fc800078ec0ff */
[----:B------:R-:W-:-:S04]  /*8b20*/  SHF.R.U32.HI R3, RZ, 0x18, R2 ;  /* 0x00000018ff037819 */ /* 0x000fc80000011602 */
[----:B------:R-:W-:-:S04]  /*8b30*/  LOP3.LUT R0, R0, R3, RZ, 0xfc, !PT ;  /* 0x0000000300007212 */ /* 0x000fc800078efcff */
[----:B------:R-:W-:-:S07]  /*8b40*/  PRMT R8, R0, 0x7610, R8 ;  /* 0x0000761000087816 */ /* 0x000fce0000000008 */
.L_x_1124:
[----:B------:R-:W-:Y:S05]  /*8b50*/  BSYNC B0 ;  /* 0x0000000000007941 */ /* 0x000fea0003800000 */
.L_x_1123:
[----:B------:R0:W-:Y:S01]  /*8b60*/  STG.E.U8 desc[UR36][R16.64], R8 ;  /* 0x0000000810007986 */ /* 0x0001e2000c101124 */
[----:B------:R-:W-:Y:S05]  /*8b70*/  BRA `(.L_x_1100) ;  /* 0x0000000000b87947 */ /* 0x000fea0003800000 */
.L_x_1117:
        /* <DEDUP_REMOVED lines=22> */
.L_x_1099:
        /* <DEDUP_REMOVED lines=16> */
.L_x_1128:
[----:B------:R-:W-:Y:S05]  /*8de0*/  BRA `(.L_x_1100) ;  /* 0x00000000001c7947 */ /* 0x000fea0003800000 */
.L_x_1127:
[----:B------:R-:W-:-:S06]  /*8df0*/  HADD2.F32 R2, -RZ, R0.H0_H0 ;  /* 0x20000000ff027230 */ /* 0x000fcc0000004100 */
[----:B------:R-:W0:Y:S02]  /*8e00*/  F2I.U64.TRUNC R2, R2 ;  /* 0x0000000200027311 */ /* 0x000e24000020d800 */
[----:B0-----:R0:W-:Y:S01]  /*8e10*/  STG.E.64 desc[UR36][R16.64], R2 ;  /* 0x0000000210007986 */ /* 0x0011e2000c101b24 */
[----:B------:R-:W-:Y:S05]  /*8e20*/  BRA `(.L_x_1100) ;  /* 0x00000000000c7947 */ /* 0x000fea0003800000 */
.L_x_1126:
[----:B------:R-:W-:-:S04]  /*8e30*/  HADD2.F32 R0, -RZ, R0.H0_H0 ;  /* 0x20000000ff007230 */ /* 0x000fc80000004100 */
[----:B------:R-:W0:Y:S02]  /*8e40*/  F2I.FTZ.U32.TRUNC.NTZ R3, R0 ;  /* 0x0000000000037305 */ /* 0x000e24000021f000 */
[----:B0-----:R0:W-:Y:S02]  /*8e50*/  STG.E desc[UR36][R16.64], R3 ;  /* 0x0000000310007986 */ /* 0x0011e4000c101924 */
.L_x_1100:
[----:B------:R-:W-:-:S07]  /*8e60*/  VIADD R19, R19, 0x80 ;  /* 0x0000008013137836 */ /* 0x000fce0000000000 */
.L_x_1027:
[----:B------:R-:W-:Y:S05]  /*8e70*/  BSYNC B6 ;  /* 0x0000000000067941 */ /* 0x000fea0003800000 */
.L_x_1026:
        /* <DEDUP_REMOVED lines=358> */
.L_x_1131:
        /* <DEDUP_REMOVED lines=23> */
.L_x_1135:
[----:B------:R-:W2:Y:S02]  /*a650*/  LDG.E.U8 R2, desc[UR36][R2.64] ;  /* 0x0000002402027981 */ /* 0x000ea4000c1e1100 */
[----:B--2---:R-:W-:-:S04]  /*a660*/  I2FP.F32.U32 R0, R2 ;  /* 0x0000000200007245 */ /* 0x004fc80000201000 */
[----:B------:R-:W-:-:S04]  /*a670*/  F2FP.F16.F32.PACK_AB R0, RZ, R0 ;  /* 0x00000000ff00723e */ /* 0x000fc800000000ff */
[----:B------:R-:W-:Y:S01]  /*a680*/  PRMT R22, R0, 0x7610, R22 ;  /* 0x0000761000167816 */ /* 0x000fe20000000016 */
[----:B------:R-:W-:Y:S06]  /*a690*/  BRA `(.L_x_1137) ;  /* 0x0000000c00bc7947 */ /* 0x000fec0003800000 */
.L_x_1134:
        /* <DEDUP_REMOVED lines=11> */
.L_x_1139:
[----:B------:R-:W2:Y:S02]  /*a750*/  LDG.E R2, desc[UR36][R2.64] ;  /* 0x0000002402027981 */ /* 0x000ea4000c1e1900 */
[----:B--2---:R-:W-:-:S04]  /*a760*/  I2FP.F32.S32 R0, R2 ;  /* 0x0000000200007245 */ /* 0x004fc80000201400 */
[----:B------:R-:W-:-:S04]  /*a770*/  F2FP.F16.F32.PACK_AB R0, RZ, R0 ;  /* 0x00000000ff00723e */ /* 0x000fc800000000ff */
[----:B------:R-:W-:Y:S01]  /*a780*/  PRMT R22, R0, 0x7610, R22 ;  /* 0x0000761000167816 */ /* 0x000fe20000000016 */
[----:B------:R-:W-:Y:S06]  /*a790*/  BRA `(.L_x_1137) ;  /* 0x0000000c007c7947 */ /* 0x000fec0003800000 */
.L_x_1138:
[----:B------:R-:W2:Y:S02]  /*a7a0*/  LDG.E.U16 R2, desc[UR36][R2.64] ;  /* 0x0000002402027981 */ /* 0x000ea4000c1e1500 */
[----:B--2---:R-:W0:Y:S02]  /*a7b0*/  I2F.S16 R0, R2 ;  /* 0x0000000200007306 */ /* 0x004e240000101400 */
[----:B0-----:R-:W-:-:S04]  /*a7c0*/  F2FP.F16.F32.PACK_AB R0, RZ, R0 ;  /* 0x00000000ff00723e */ /* 0x001fc800000000ff */
[----:B------:R-:W-:Y:S01]  /*a7d0*/  PRMT R22, R0, 0x7610, R22 ;  /* 0x0000761000167816 */ /* 0x000fe20000000016 */
[----:B------:R-:W-:Y:S06]  /*a7e0*/  BRA `(.L_x_1137) ;  /* 0x0000000c00687947 */ /* 0x000fec0003800000 */
.L_x_1133:
        /* <DEDUP_REMOVED lines=9> */
.L_x_1141:
[----:B------:R0:W5:Y:S01]  /*a880*/  LDG.E.U16 R22, desc[UR36][R2.64] ;  /* 0x0000002402167981 */ /* 0x000162000c1e1500 */
[----:B------:R-:W-:Y:S05]  /*a890*/  BRA `(.L_x_1137) ;  /* 0x0000000c003c7947 */ /* 0x000fea0003800000 */
.L_x_1140:
        /* <DEDUP_REMOVED lines=9> */
.L_x_1143:
[----:B------:R1:W5:Y:S01]  /*a930*/  LDG.E.U16 R22, desc[UR36][R2.64] ;  /* 0x0000002402167981 */ /* 0x000362000c1e1500 */
[----:B------:R-:W-:Y:S05]  /*a940*/  BRA `(.L_x_1137) ;  /* 0x0000000c00107947 */ /* 0x000fea0003800000 */
.L_x_1142:
        /* <DEDUP_REMOVED lines=9> */
.L_x_1132:
        /* <DEDUP_REMOVED lines=14> */
.L_x_1146:
        /* <DEDUP_REMOVED lines=9> */
.L_x_1145:
        /* <DEDUP_REMOVED lines=28> */
.L_x_1148:
        /* <DEDUP_REMOVED lines=15> */
.L_x_1147:
[----:B------:R-:W2:Y:S02]  /*ae00*/  LDG.E.U16 R0, desc[UR36][R2.64] ;  /* 0x0000002402007981 */ /* 0x000ea4000c1e1500 */
[----:B--2---:R-:W-:-:S05]  /*ae10*/  IMAD.U32 R0, R0, 0x10000, RZ ;  /* 0x0001000000007824 */ /* 0x004fca00078e00ff */
[----:B------:R-:W-:-:S04]  /*ae20*/  F2FP.F16.F32.PACK_AB R0, RZ, R0 ;  /* 0x00000000ff00723e */ /* 0x000fc800000000ff */
[----:B------:R-:W-:Y:S01]  /*ae30*/  PRMT R22, R0, 0x7610, R22 ;  /* 0x0000761000167816 */ /* 0x000fe20000000016 */
[----:B------:R-:W-:Y:S06]  /*ae40*/  BRA `(.L_x_1137) ;  /* 0x0000000400d07947 */ /* 0x000fec0003800000 */
.L_x_1144:
        /* <DEDUP_REMOVED lines=13> */
.L_x_1151:
        /* <DEDUP_REMOVED lines=21> */
.L_x_1155:
[----:B------:R-:W-:Y:S05]  /*b070*/  BSYNC B1 ;  /* 0x0000000000017941 */ /* 0x000fea0003800000 */
.L_x_1154:
[----:B------:R-:W-:Y:S01]  /*b080*/  LEA R3, R0, 0x3b800000, 0x17 ;  /* 0x3b80000000037811 */ /* 0x000fe200078eb8ff */
[----:B------:R-:W-:-:S05]  /*b090*/  IMAD.SHL.U32 R0, R2, 0x100000, RZ ;  /* 0x0010000002007824 */ /* 0x000fca00078e00ff */
[----:B------:R-:W-:-:S07]  /*b0a0*/  LOP3.LUT R0, R3, R0, R4, 0xfe, !PT ;  /* 0x0000000003007212 */ /* 0x000fce00078efe04 */
.L_x_1153:
[----:B------:R-:W-:Y:S05]  /*b0b0*/  BSYNC B0 ;  /* 0x0000000000007941 */ /* 0x000fea0003800000 */
.L_x_1152:
[----:B------:R-:W-:-:S04]  /*b0c0*/  F2FP.F16.F32.PACK_AB R0, RZ, R0 ;  /* 0x00000000ff00723e */ /* 0x000fc800000000ff */
[----:B------:R-:W-:Y:S01]  /*b0d0*/  PRMT R22, R0, 0x7610, R22 ;  /* 0x0000761000167816 */ /* 0x000fe20000000016 */
[----:B------:R-:W-:Y:S06]  /*b0e0*/  BRA `(.L_x_1137) ;  /* 0x0000000400287947 */ /* 0x000fec0003800000 */
.L_x_1150:
        /* <DEDUP_REMOVED lines=21> */
.L_x_1159:
[----:B------:R-:W-:Y:S05]  /*b240*/  BSYNC B1 ;  /* 0x0000000000017941 */ /* 0x000fea0003800000 */
.L_x_1158:
[----:B------:R-:W-:Y:S01]  /*b250*/  LEA R3, R0, 0x37800000, 0x17 ;  /* 0x3780000000037811 */ /* 0x000fe200078eb8ff */
[----:B------:R-:W-:-:S05]  /*b260*/  IMAD.SHL.U32 R0, R2, 0x200000, RZ ;  /* 0x0020000002007824 */ /* 0x000fca00078e00ff */
[----:B------:R-:W-:-:S07]  /*b270*/  LOP3.LUT R0, R3, R0, R4, 0xfe, !PT ;  /* 0x0000000003007212 */ /* 0x000fce00078efe04 */
.L_x_1157:
[----:B------:R-:W-:Y:S05]  /*b280*/  BSYNC B0 ;  /* 0x0000000000007941 */ /* 0x000fea0003800000 */
.L_x_1156:
[----:B------:R-:W-:-:S04]  /*b290*/  F2FP.F16.F32.PACK_AB R0, RZ, R0 ;  /* 0x00000000ff00723e */ /* 0x000fc800000000ff */
[----:B------:R-:W-:Y:S01]  /*b2a0*/  PRMT R22, R0, 0x7610, R22 ;  /* 0x0000761000167816 */ /* 0x000fe20000000016 */
[----:B------:R-:W-:Y:S06]  /*b2b0*/  BRA `(.L_x_1137) ;  /* 0x0000000000b47947 */ /* 0x000fec0003800000 */
.L_x_1149:
        /* <DEDUP_REMOVED lines=14> */
.L_x_1163:
[----:B------:R-:W-:Y:S05]  /*b3a0*/  BSYNC B0 ;  /* 0x0000000000007941 */ /* 0x000fea0003800000 */
.L_x_1162:
[----:B------:R-:W-:-:S04]  /*b3b0*/  F2FP.F16.F32.PACK_AB R0, RZ, R0 ;  /* 0x00000000ff00723e */ /* 0x000fc800000000ff */
[----:B------:R-:W-:Y:S01]  /*b3c0*/  PRMT R22, R0, 0x7610, R22 ;  /* 0x0000761000167816 */ /* 0x000fe20000000016 */
[----:B------:R-:W-:Y:S06]  /*b3d0*/  BRA `(.L_x_1137) ;  /* 0x00000000006c7947 */ /* 0x000fec0003800000 */
.L_x_1136:
        /* <DEDUP_REMOVED lines=16> */
.L_x_1164:
[----:B------:R-:W-:Y:S01]  /*b4e0*/  PRMT R22, RZ, 0x7610, R22 ;  /* 0x00007610ff167816 */ /* 0x000fe20000000016 */
[----:B------:R-:W-:Y:S06]  /*b4f0*/  BRA `(.L_x_1137) ;  /* 0x0000000000247947 */ /* 0x000fec0003800000 */
.L_x_1161:
[----:B------:R-:W2:Y:S02]  /*b500*/  LDG.E.64 R2, desc[UR36][R2.64] ;  /* 0x0000002402027981 */ /* 0x000ea4000c1e1b00 */
[----:B--2---:R-:W0:Y:S02]  /*b510*/  I2F.U64 R0, R2 ;  /* 0x0000000200007312 */ /* 0x004e240000301000 */
[----:B0-----:R-:W-:-:S04]  /*b520*/  F2FP.F16.F32.PACK_AB R0, RZ, R0 ;  /* 0x00000000ff00723e */ /* 0x001fc800000000ff */
[----:B------:R-:W-:Y:S01]  /*b530*/  PRMT R22, R0, 0x7610, R22 ;  /* 0x0000761000167816 */ /* 0x000fe20000000016 */
[----:B------:R-:W-:Y:S06]  /*b540*/  BRA `(.L_x_1137) ;  /* 0x0000000000107947 */ /* 0x000fec0003800000 */
.L_x_1160:
[----:B------:R-:W2:Y:S02]  /*b550*/  LDG.E R2, desc[UR36][R2.64] ;  /* 0x0000002402027981 */ /* 0x000ea4000c1e1900 */
[----:B--2---:R-:W-:-:S04]  /*b560*/  I2FP.F32.U32 R0, R2 ;  /* 0x0000000200007245 */ /* 0x004fc80000201000 */
[----:B------:R-:W-:-:S04]  /*b570*/  F2FP.F16.F32.PACK_AB R0, RZ, R0 ;  /* 0x00000000ff00723e */ /* 0x000fc800000000ff */
[----:B------:R-:W-:-:S07]  /*b580*/  PRMT R22, R0, 0x7610, R22 ;  /* 0x0000761000167816 */ /* 0x000fce0000000016 */
.L_x_1137:
        /* <DEDUP_REMOVED lines=19> */
.L_x_1168:
[----:B------:R-:W2:Y:S02]  /*b6c0*/  LDG.E.U8 R2, desc[UR36][R2.64] ;  /* 0x0000002402027981 */ /* 0x000ea4000c1e1100 */
[----:B--2---:R-:W-:-:S04]  /*b6d0*/  I2FP.F32.U32 R0, R2 ;  /* 0x0000000200007245 */ /* 0x004fc80000201000 */
[----:B------:R-:W-:Y:S01]  /*b6e0*/  F2FP.F16.F32.PACK_AB R0, RZ, R0 ;  /* 0x00000000ff00723e */ /* 0x000fe200000000ff */
[----:B------:R-:W-:Y:S06]  /*b6f0*/  BRA `(.L_x_1170) ;  /* 0x0000000c00887947 */ /* 0x000fec0003800000 */
.L_x_1167:
        /* <DEDUP_REMOVED lines=10> */
.L_x_1172:
[----:B------:R-:W2:Y:S02]  /*b7a0*/  LDG.E R2, desc[UR36][R2.64] ;  /* 0x0000002402027981 */ /* 0x000ea4000c1e1900 */
[----:B--2---:R-:W-:-:S04]  /*b7b0*/  I2FP.F32.S32 R0, R2 ;  /* 0x0000000200007245 */ /* 0x004fc80000201400 */
[----:B------:R-:W-:Y:S01]  /*b7c0*/  F2FP.F16.F32.PACK_AB R0, RZ, R0 ;  /* 0x00000000ff00723e */ /* 0x000fe200000000ff */
[----:B------:R-:W-:Y:S06]  /*b7d0*/  BRA `(.L_x_1170) ;  /* 0x0000000c00507947 */ /* 0x000fec0003800000 */
.L_x_1171:
[----:B------:R-:W2:Y:S02]  /*b7e0*/  LDG.E.U16 R2, desc[UR36][R2.64] ;  /* 0x0000002402027981 */ /* 0x000ea4000c1e1500 */
[----:B--2---:R-:W0:Y:S02]  /*b7f0*/  I2F.S16 R0, R2 ;  /* 0x0000000200007306 */ /* 0x004e240000101400 */
[----:B0-----:R-:W-:Y:S01]  /*b800*/  F2FP.F16.F32.PACK_AB R0, RZ, R0 ;  /* 0x00000000ff00723e */ /* 0x001fe200000000ff */
[----:B------:R-:W-:Y:S06]  /*b810*/  BRA `(.L_x_1170) ;  /* 0x0000000c00407947 */ /* 0x000fec0003800000 */
.L_x_1166:
        /* <DEDUP_REMOVED lines=9> */
.L_x_1174:
[----:B------:R0:W5:Y:S01]  /*b8b0*/  LDG.E.U16 R0, desc[UR36][R2.64] ;  /* 0x0000002402007981 */ /* 0x000162000c1e1500 */
[----:B------:R-:W-:Y:S05]  /*b8c0*/  BRA `(.L_x_1170) ;  /* 0x0000000c00147947 */ /* 0x000fea0003800000 */
.L_x_1173:
        /* <DEDUP_REMOVED lines=9> */
.L_x_1176:
[----:B------:R1:W5:Y:S01]  /*b960*/  LDG.E.U16 R0, desc[UR36][R2.64] ;  /* 0x0000002402007981 */ /* 0x000362000c1e1500 */
[----:B------:R-:W-:Y:S05]  /*b970*/  BRA `(.L_x_1170) ;  /* 0x0000000800e87947 */ /* 0x000fea0003800000 */
.L_x_1175:
        /* <DEDUP_REMOVED lines=8> */
.L_x_1165:
        /* <DEDUP_REMOVED lines=13> */
.L_x_1179:
        /* <DEDUP_REMOVED lines=8> */
.L_x_1178:
        /* <DEDUP_REMOVED lines=28> */
.L_x_1181:
        /* <DEDUP_REMOVED lines=15> */
.L_x_1180:
[----:B------:R-:W2:Y:S02]  /*be00*/  LDG.E.U16 R0, desc[UR36][R2.64] ;  /* 0x0000002402007981 */ /* 0x000ea4000c1e1500 */
[----:B--2---:R-:W-:-:S05]  /*be10*/  IMAD.U32 R0, R0, 0x10000, RZ ;  /* 0x0001000000007824 */ /* 0x004fca00078e00ff */
[----:B------:R-:W-:Y:S01]  /*be20*/  F2FP.F16.F32.PACK_AB R0, RZ, R0 ;  /* 0x00000000ff00723e */ /* 0x000fe200000000ff */
[----:B------:R-:W-:Y:S06]  /*be30*/  BRA `(.L_x_1170) ;  /* 0x0000000400b87947 */ /* 0x000fec0003800000 */
.L_x_1177:
        /* <DEDUP_REMOVED lines=12> */
.L_x_1184:
        /* <DEDUP_REMOVED lines=21> */
.L_x_1188:
[----:B------:R-:W-:Y:S05]  /*c050*/  BSYNC B1 ;  /* 0x0000000000017941 */ /* 0x000fea0003800000 */
.L_x_1187:
[----:B------:R-:W-:Y:S01]  /*c060*/  LEA R3, R0, 0x3b800000, 0x17 ;  /* 0x3b80000000037811 */ /* 0x000fe200078eb8ff */
[----:B------:R-:W-:-:S05]  /*c070*/  IMAD.SHL.U32 R0, R2, 0x100000, RZ ;  /* 0x0010000002007824 */ /* 0x000fca00078e00ff */
[----:B------:R-:W-:-:S07]  /*c080*/  LOP3.LUT R0, R3, R0, R4, 0xfe, !PT ;  /* 0x0000000003007212 */ /* 0x000fce00078efe04 */
.L_x_1186:
[----:B------:R-:W-:Y:S05]  /*c090*/  BSYNC B0 ;  /* 0x0000000000007941 */ /* 0x000fea0003800000 */
.L_x_1185:
[----:B------:R-:W-:Y:S01]  /*c0a0*/  F2FP.F16.F32.PACK_AB R0, RZ, R0 ;  /* 0x00000000ff00723e */ /* 0x000fe200000000ff */
[----:B------:R-:W-:Y:S06]  /*c0b0*/  BRA `(.L_x_1170) ;  /* 0x0000000400187947 */ /* 0x000fec0003800000 */
.L_x_1183:
        /* <DEDUP_REMOVED lines=21> */
.L_x_1192:
[----:B------:R-:W-:Y:S05]  /*c210*/  BSYNC B1 ;  /* 0x0000000000017941 */ /* 0x000fea0003800000 */
.L_x_1191:
[----:B------:R-:W-:Y:S01]  /*c220*/  LEA R3, R0, 0x37800000, 0x17 ;  /* 0x3780000000037811 */ /* 0x000fe200078eb8ff */
[----:B------:R-:W-:-:S05]  /*c230*/  IMAD.SHL.U32 R0, R2, 0x200000, RZ ;  /* 0x0020000002007824 */ /* 0x000fca00078e00ff */
[----:B------:R-:W-:-:S07]  /*c240*/  LOP3.LUT R0, R3, R0, R4, 0xfe, !PT ;  /* 0x0000000003007212 */ /* 0x000fce00078efe04 */
.L_x_1190:
[----:B------:R-:W-:Y:S05]  /*c250*/  BSYNC B0 ;  /* 0x0000000000007941 */ /* 0x000fea0003800000 */
.L_x_1189:
[----:B------:R-:W-:Y:S01]  /*c260*/  F2FP.F16.F32.PACK_AB R0, RZ, R0 ;  /* 0x00000000ff00723e */ /* 0x000fe200000000ff */
[----:B------:R-:W-:Y:S06]  /*c270*/  BRA `(.L_x_1170) ;  /* 0x0000000000a87947 */ /* 0x000fec0003800000 */
.L_x_1182:
        /* <DEDUP_REMOVED lines=14> */
.L_x_1196:
[----:B------:R-:W-:Y:S05]  /*c360*/  BSYNC B0 ;  /* 0x0000000000007941 */ /* 0x000fea0003800000 */
.L_x_1195:
[----:B------:R-:W-:Y:S01]  /*c370*/  F2FP.F16.F32.PACK_AB R0, RZ, R0 ;  /* 0x00000000ff00723e */ /* 0x000fe200000000ff */
[----:B------:R-:W-:Y:S06]  /*c380*/  BRA `(.L_x_1170) ;  /* 0x0000000000647947 */ /* 0x000fec0003800000 */
.L_x_1169:
        /* <DEDUP_REMOVED lines=16> */
.L_x_1197:
[----:B------:R-:W-:Y:S01]  /*c490*/  PRMT R0, RZ, 0x7610, R0 ;  /* 0x00007610ff007816 */ /* 0x000fe20000000000 */
[----:B------:R-:W-:Y:S06]  /*c4a0*/  BRA `(.L_x_1170) ;  /* 0x00000000001c7947 */ /* 0x000fec0003800000 */
.L_x_1194:
[----:B------:R-:W2:Y:S02]  /*c4b0*/  LDG.E.64 R2, desc[UR36][R2.64] ;  /* 0x0000002402027981 */ /* 0x000ea4000c1e1b00 */
[----:B--2---:R-:W0:Y:S02]  /*c4c0*/  I2F.U64 R0, R2 ;  /* 0x0000000200007312 */ /* 0x004e240000301000 */
[----:B0-----:R-:W-:Y:S01]  /*c4d0*/  F2FP.F16.F32.PACK_AB R0, RZ, R0 ;  /* 0x00000000ff00723e */ /* 0x001fe200000000ff */
[----:B------:R-:W-:Y:S06]  /*c4e0*/  BRA `(.L_x_1170) ;  /* 0x00000000000c7947 */ /* 0x000fec0003800000 */
.L_x_1193:
[----:B------:R-:W2:Y:S02]  /*c4f0*/  LDG.E R2, desc[UR36][R2.64] ;  /* 0x0000002402027981 */ /* 0x000ea4000c1e1900 */
[----:B--2---:R-:W-:-:S04]  /*c500*/  I2FP.F32.U32 R0, R2 ;  /* 0x0000000200007245 */ /* 0x004fc80000201000 */
[----:B------:R-:W-:-:S07]  /*c510*/  F2FP.F16.F32.PACK_AB R0, RZ, R0 ;  /* 0x00000000ff00723e */ /* 0x000fce00000000ff */
.L_x_1170:
        /* <DEDUP_REMOVED lines=31> */
.L_x_1201:
[----:B------:R-:W-:-:S06]  /*c710*/  HADD2.F32 R3, -RZ, R0.H0_H0 ;  /* 0x20000000ff037230 */ /* 0x000fcc0000004100 */
[----:B------:R-:W0:Y:S02]  /*c720*/  F2I.S64.TRUNC R2, R3 ;  /* 0x0000000300027311 */ /* 0x000e24000020d900 */
[----:B0-----:R0:W-:Y:S01]  /*c730*/  STG.E.U8 desc[UR36][R16.64], R2 ;  /* 0x0000000210007986 */ /* 0x0011e2000c101124 */
[----:B------:R-:W-:Y:S05]  /*c740*/  BRA `(.L_x_1203) ;  /* 0x0000000c00847947 */ /* 0x000fea0003800000 */
.L_x_1200:
        /* <DEDUP_REMOVED lines=10> */
.L_x_1205:
[----:B------:R-:W-:-:S04]  /*c7f0*/  HADD2.F32 R0, -RZ, R0.H0_H0 ;  /* 0x20000000ff007230 */ /* 0x000fc80000004100 */
[----:B------:R-:W0:Y:S02]  /*c800*/  F2I.FTZ.TRUNC.NTZ R3, R0 ;  /* 0x0000000000037305 */ /* 0x000e24000021f100 */
[----:B0-----:R0:W-:Y:S01]  /*c810*/  STG.E desc[UR36][R16.64], R3 ;  /* 0x0000000310007986 */ /* 0x0011e2000c101924 */
[----:B------:R-:W-:Y:S05]  /*c820*/  BRA `(.L_x_1203) ;  /* 0x0000000c004c7947 */ /* 0x000fea0003800000 */
.L_x_1204:
[----:B------:R-:W-:-:S04]  /*c830*/  HADD2.F32 R0, -RZ, R0.H0_H0 ;  /* 0x20000000ff007230 */ /* 0x000fc80000004100 */
[----:B------:R-:W0:Y:S02]  /*c840*/  F2I.FTZ.TRUNC.NTZ R3, R0 ;  /* 0x0000000000037305 */ /* 0x000e24000021f100 */
[----:B0-----:R0:W-:Y:S01]  /*c850*/  STG.E.U16 desc[UR36][R16.64], R3 ;  /* 0x0000000310007986 */ /* 0x0011e2000c101524 */
[----:B------:R-:W-:Y:S05]  /*c860*/  BRA `(.L_x_1203) ;  /* 0x0000000c003c7947 */ /* 0x000fea0003800000 */
.L_x_1199:
        /* <DEDUP_REMOVED lines=9> */
.L_x_1207:
[----:B------:R0:W-:Y:S01]  /*c900*/  STG.E.U16 desc[UR36][R16.64], R0 ;  /* 0x0000000010007986 */ /* 0x0001e2000c101524 */
[----:B------:R-:W-:Y:S05]  /*c910*/  BRA `(.L_x_1203) ;  /* 0x0000000c00107947 */ /* 0x000fea0003800000 */
.L_x_1206:
        /* <DEDUP_REMOVED lines=10> */
.L_x_1209:
[----:B------:R-:W-:-:S05]  /*c9c0*/  HADD2.F32 R0, -RZ, R0.H0_H0 ;  /* 0x20000000ff007230 */ /* 0x000fca0000004100 */
[----:B------:R-:W-:-:S04]  /*c9d0*/  F2FP.F16.F32.PACK_AB R0, RZ, R0 ;  /* 0x00000000ff00723e */ /* 0x000fc800000000ff */
[----:B------:R-:W-:-:S05]  /*c9e0*/  PRMT R0, R0, 0x5410, RZ ;  /* 0x0000541000007816 */ /* 0x000fca00000000ff */
[----:B------:R0:W-:Y:S01]  /*c9f0*/  STG.E desc[UR36][R16.64], R0 ;  /* 0x0000000010007986 */ /* 0x0001e2000c101924 */
[----:B------:R-:W-:Y:S05]  /*ca00*/  BRA `(.L_x_1203) ;  /* 0x0000000800d47947 */ /* 0x000fea0003800000 */
.L_x_1208:
[----:B------:R-:W-:-:S05]  /*ca10*/  HADD2.F32 R2, -RZ, R0.H0_H0 ;  /* 0x20000000ff027230 */ /* 0x000fca0000004100 */
[----:B------:R-:W-:-:S06]  /*ca20*/  FMUL.FTZ R2, R2, 1 ;  /* 0x3f80000002027820 */ /* 0x000fcc0000410000 */
[----:B------:R-:W0:Y:S02]  /*ca30*/  F2F.F64.F32 R2, R2 ;  /* 0x0000000200027310 */ /* 0x000e240000201800 */
[----:B0-----:R0:W-:Y:S01]  /*ca40*/  STG.E.64 desc[UR36][R16.64], R2 ;  /* 0x0000000210007986 */ /* 0x0011e2000c101b24 */
[----:B------:R-:W-:Y:S05]  /*ca50*/  BRA `(.L_x_1203) ;  /* 0x0000000800c07947 */ /* 0x000fea0003800000 */
.L_x_1198:
        /* <DEDUP_REMOVED lines=13> */
.L_x_1212:
[----:B------:R-:W-:Y:S01]  /*cb30*/  HADD2.F32 R0, -RZ, R0.H0_H0 ;  /* 0x20000000ff007230 */ /* 0x000fe20000004100 */
[----:B------:R-:W-:-:S04]  /*cb40*/  CS2R R6, SRZ ;  /* 0x0000000000067805 */ /* 0x000fc8000001ff00 */
[----:B------:R-:W-:-:S04]  /*cb50*/  FMUL.FTZ R0, R0, 1 ;  /* 0x3f80000000007820 */ /* 0x000fc80000410000 */
[----:B------:R-:W0:Y:S02]  /*cb60*/  F2F.F64.F32 R4, R0 ;  /* 0x0000000000047310 */ /* 0x000e240000201800 */
[----:B0-----:R0:W-:Y:S01]  /*cb70*/  STG.E.128 desc[UR36][R16.64], R4 ;  /* 0x0000000410007986 */ /* 0x0011e2000c101d24 */
[----:B------:R-:W-:Y:S05]  /*cb80*/  BRA `(.L_x_1203) ;  /* 0x0000000800747947 */ /* 0x000fea0003800000 */
.L_x_1211:
        /* <DEDUP_REMOVED lines=21> */
.L_x_1216:
[----:B------:R-:W-:Y:S05]  /*cce0*/  BSYNC B0 ;  /* 0x0000000000007941 */ /* 0x000fea0003800000 */
.L_x_1215:
[----:B------:R-:W-:-:S05]  /*ccf0*/  LOP3.LUT R3, R0, R3, RZ, 0xfc, !PT ;  /* 0x0000000300037212 */ /* 0x000fca00078efcff */
[----:B------:R0:W-:Y:S01]  /*cd00*/  STG.E.U8 desc[UR36][R16.64], R3 ;  /* 0x0000000310007986 */ /* 0x0001e2000c101124 */
[----:B------:R-:W-:Y:S05]  /*cd10*/  BRA `(.L_x_1203) ;  /* 0x0000000800107947 */ /* 0x000fea0003800000 */
.L_x_1214:
        /* <DEDUP_REMOVED lines=13> */
.L_x_1218:
[----:B------:R-:W-:Y:S01]  /*cdf0*/  IMAD.MOV.U32 R0, RZ, RZ, 0x7f ;  /* 0x0000007fff007424 */ /* 0x000fe200078e00ff */
[----:B------:R-:W-:-:S04]  /*ce00*/  ISETP.GT.U32.AND P0, PT, R2, 0x7f800000, PT ;  /* 0x7f8000000200780c */ /* 0x000fc80003f04070 */
[----:B------:R-:W-:-:S09]  /*ce10*/  SEL R0, R0, 0x7c, P0 ;  /* 0x0000007c00007807 */ /* 0x000fd20000000000 */
.L_x_1219:
[----:B------:R-:W-:Y:S05]  /*ce20*/  BSYNC B0 ;  /* 0x0000000000007941 */ /* 0x000fea0003800000 */
.L_x_1217:
[----:B------:R-:W-:-:S04]  /*ce30*/  LOP3.LUT R2, R3, 0x80000000, RZ, 0xc0, !PT ;  /* 0x8000000003027812 */ /* 0x000fc800078ec0ff */
[----:B------:R-:W-:-:S04]  /*ce40*/  SHF.R.U32.HI R3, RZ, 0x18, R2 ;  /* 0x00000018ff037819 */ /* 0x000fc80000011602 */
[----:B------:R-:W-:-:S05]  /*ce50*/  LOP3.LUT R3, R0, R3, RZ, 0xfc, !PT ;  /* 0x0000000300037212 */ /* 0x000fca00078efcff */
[----:B------:R0:W-:Y:S01]  /*ce60*/  STG.E.U8 desc[UR36][R16.64], R3 ;  /* 0x0000000310007986 */ /* 0x0001e2000c101124 */
[----:B------:R-:W-:Y:S05]  /*ce70*/  BRA `(.L_x_1203) ;  /* 0x0000000400b87947 */ /* 0x000fea0003800000 */
.L_x_1213:
[----:B------:R-:W-:-:S05]  /*ce80*/  HADD2.F32 R0, -RZ, R0.H0_H0 ;  /* 0x20000000ff007230 */ /* 0x000fca0000004100 */
[----:B------:R-:W-:-:S05]  /*ce90*/  F2FP.BF16.F32.PACK_AB R0, RZ, R0 ;  /* 0x00000000ff00723e */ /* 0x000fca00000010ff */
[----:B------:R0:W-:Y:S01]  /*cea0*/  STG.E.U16 desc[UR36][R16.64], R0 ;  /* 0x0000000010007986 */ /* 0x0001e2000c101524 */
[----:B------:R-:W-:Y:S05]  /*ceb0*/  BRA `(.L_x_1203) ;  /* 0x0000000400a87947 */ /* 0x000fea0003800000 */
.L_x_1210:
        /* <DEDUP_REMOVED lines=12> */
.L_x_1222:
        /* <DEDUP_REMOVED lines=17> */
.L_x_1225:
[----:B------:R-:W-:-:S04]  /*d090*/  LOP3.LUT R2, R3, 0x80000000, RZ, 0xc0, !PT ;  /* 0x8000000003027812 */ /* 0x000fc800078ec0ff */
[----:B------:R-:W-:-:S04]  /*d0a0*/  SHF.R.U32.HI R3, RZ, 0x18, R2 ;  /* 0x00000018ff037819 */ /* 0x000fc80000011602 */
[----:B------:R-:W-:-:S04]  /*d0b0*/  LOP3.LUT R0, R0, R3, RZ, 0xfc, !PT ;  /* 0x0000000300007212 */ /* 0x000fc800078efcff */
[----:B------:R-:W-:-:S07]  /*d0c0*/  PRMT R8, R0, 0x7610, R8 ;  /* 0x0000761000087816 */ /* 0x000fce0000000008 */
.L_x_1224:
[----:B------:R-:W-:Y:S05]  /*d0d0*/  BSYNC B0 ;  /* 0x0000000000007941 */ /* 0x000fea0003800000 */
.L_x_1223:
[----:B------:R3:W-:Y:S01]  /*d0e0*/  STG.E.U8 desc[UR36][R16.64], R8 ;  /* 0x0000000810007986 */ /* 0x0007e2000c101124 */
[----:B------:R-:W-:Y:S05]  /*d0f0*/  BRA `(.L_x_1203) ;  /* 0x0000000400187947 */ /* 0x000fea0003800000 */
.L_x_1221:
        /* <DEDUP_REMOVED lines=17> */
.L_x_1228:
[----:B------:R-:W-:-:S04]  /*d210*/  LOP3.LUT R2, R3, 0x80000000, RZ, 0xc0, !PT ;  /* 0x8000000003027812 */ /* 0x000fc800078ec0ff */
[----:B------:R-:W-:-:S04]  /*d220*/  SHF.R.U32.HI R3, RZ, 0x18, R2 ;  /* 0x00000018ff037819 */ /* 0x000fc80000011602 */
[----:B------:R-:W-:-:S04]  /*d230*/  LOP3.LUT R0, R0, R3, RZ, 0xfc, !PT ;  /* 0x0000000300007212 */ /* 0x000fc800078efcff */
[----:B------:R-:W-:-:S07]  /*d240*/  PRMT R8, R0, 0x7610, R8 ;  /* 0x0000761000087816 */ /* 0x000fce0000000008 */
.L_x_1227:
[----:B------:R-:W-:Y:S05]  /*d250*/  BSYNC B0 ;  /* 0x0000000000007941 */ /* 0x000fea0003800000 */
.L_x_1226:
[----:B------:R0:W-:Y:S01]  /*d260*/  STG.E.U8 desc[UR36][R16.64], R8 ;  /* 0x0000000810007986 */ /* 0x0001e2000c101124 */
[----:B------:R-:W-:Y:S05]  /*d270*/  BRA `(.L_x_1203) ;  /* 0x0000000000b87947 */ /* 0x000fea0003800000 */
.L_x_1220:
        /* <DEDUP_REMOVED lines=22> */
.L_x_1202:
        /* <DEDUP_REMOVED lines=16> */
.L_x_1231:
[----:B------:R-:W-:Y:S05]  /*d4e0*/  BRA `(.L_x_1203) ;  /* 0x00000000001c7947 */ /* 0x000fea0003800000 */
.L_x_1230:
[----:B------:R-:W-:-:S06]  /*d4f0*/  HADD2.F32 R2, -RZ, R0.H0_H0 ;  /* 0x20000000ff027230 */ /* 0x000fcc0000004100 */
[----:B------:R-:W0:Y:S02]  /*d500*/  F2I.U64.TRUNC R2, R2 ;  /* 0x0000000200027311 */ /* 0x000e24000020d800 */
[----:B0-----:R1:W-:Y:S01]  /*d510*/  STG.E.64 desc[UR36][R16.64], R2 ;  /* 0x0000000210007986 */ /* 0x0013e2000c101b24 */
[----:B------:R-:W-:Y:S05]  /*d520*/  BRA `(.L_x_1203) ;  /* 0x00000000000c7947 */ /* 0x000fea0003800000 */
.L_x_1229:
[----:B------:R-:W-:-:S04]  /*d530*/  HADD2.F32 R0, -RZ, R0.H0_H0 ;  /* 0x20000000ff007230 */ /* 0x000fc80000004100 */
[----:B------:R-:W0:Y:S02]  /*d540*/  F2I.FTZ.U32.TRUNC.NTZ R3, R0 ;  /* 0x0000000000037305 */ /* 0x000e24000021f000 */
[----:B0-----:R0:W-:Y:S02]  /*d550*/  STG.E desc[UR36][R16.64], R3 ;  /* 0x0000000310007986 */ /* 0x0011e4000c101924 */
.L_x_1203:
[----:B------:R-:W-:-:S07]  /*d560*/  VIADD R19, R19, 0x80 ;  /* 0x0000008013137836 */ /* 0x000fce0000000000 */
.L_x_1130:
[----:B------:R-:W-:Y:S05]  /*d570*/  BSYNC B6 ;  /* 0x0000000000067941 */ /* 0x000fea0003800000 */
.L_x_1129:
[----:B------:R-:W-:Y:S02]  /*d580*/  ULDC UR4, c[0x0][0x210] ;  /* 0x0000840000047ab9 */ /* 0x000fe40000000800 */
[----:B------:R-:W-:-:S13]  /*d590*/  ISETP.GE.AND P0, PT, R19, UR4, PT ;  /* 0x0000000413007c0c */ /* 0x000fda000bf06270 */
[----:B------:R-:W-:Y:S05]  /*d5a0*/  @P0 EXIT ;  /* 0x000000000000094d */ /* 0x000fea0003800000 */
        /* <DEDUP_REMOVED lines=354> */
.L_x_1232:
        /* <DEDUP_REMOVED lines=23> */
.L_x_1236:
[----:B------:R-:W2:Y:S02]  /*ed40*/  LDG.E.U8 R2, desc[UR36][R2.64] ;  /* 0x0000002402027981 */ /* 0x000ea4000c1e1100 */
[----:B--2---:R-:W-:-:S04]  /*ed50*/  I2FP.F32.U32 R0, R2 ;  /* 0x0000000200007245 */ /* 0x004fc80000201000 */
[----:B------:R-:W-:-:S04]  /*ed60*/  F2FP.F16.F32.PACK_AB R0, RZ, R0 ;  /* 0x00000000ff00723e */ /* 0x000fc800000000ff */
[----:B------:R-:W-:Y:S01]  /*ed70*/  PRMT R19, R0, 0x7610, R19 ;  /* 0x0000761000137816 */ /* 0x000fe20000000013 */
[----:B------:R-:W-:Y:S06]  /*ed80*/  BRA `(.L_x_1238) ;  /* 0x0000000c00bc7947 */ /* 0x000fec0003800000 */
.L_x_1235:
        /* <DEDUP_REMOVED lines=11> */
.L_x_1240:
[----:B------:R-:W2:Y:S02]  /*ee40*/  LDG.E R2, desc[UR36][R2.64] ;  /* 0x0000002402027981 */ /* 0x000ea4000c1e1900 */
[----:B--2---:R-:W-:-:S04]  /*ee50*/  I2FP.F32.S32 R0, R2 ;  /* 0x0000000200007245 */ /* 0x004fc80000201400 */
[----:B------:R-:W-:-:S04]  /*ee60*/  F2FP.F16.F32.PACK_AB R0, RZ, R0 ;  /* 0x00000000ff00723e */ /* 0x000fc800000000ff */
[----:B------:R-:W-:Y:S01]  /*ee70*/  PRMT R19, R0, 0x7610, R19 ;  /* 0x0000761000137816 */ /* 0x000fe20000000013 */
[----:B------:R-:W-:Y:S06]  /*ee80*/  BRA `(.L_x_1238) ;  /* 0x0000000c007c7947 */ /* 0x000fec0003800000 */
.L_x_1239:
[----:B------:R-:W2:Y:S02]  /*ee90*/  LDG.E.U16 R2, desc[UR36][R2.64] ;  /* 0x0000002402027981 */ /* 0x000ea4000c1e1500 */
[----:B--2---:R-:W0:Y:S02]  /*eea0*/  I2F.S16 R0, R2 ;  /* 0x0000000200007306 */ /* 0x004e240000101400 */
[----:B0-----:R-:W-:-:S04]  /*eeb0*/  F2FP.F16.F32.PACK_AB R0, RZ, R0 ;  /* 0x00000000ff00723e */ /* 0x001fc800000000ff */
[----:B------:R-:W-:Y:S01]  /*eec0*/  PRMT R19, R0, 0x7610, R19 ;  /* 0x0000761000137816 */ /* 0x000fe20000000013 */
[----:B------:R-:W-:Y:S06]  /*eed0*/  BRA `(.L_x_1238) ;  /* 0x0000000c00687947 */ /* 0x000fec0003800000 */
.L_x_1234:
        /* <DEDUP_REMOVED lines=9> */
.L_x_1242:
[----:B------:R1:W5:Y:S01]  /*ef70*/  LDG.E.U16 R19, desc[UR36][R2.64] ;  /* 0x0000002402137981 */ /* 0x000362000c1e1500 */
[----:B------:R-:W-:Y:S05]  /*ef80*/  BRA `(.L_x_1238) ;  /* 0x0000000c003c7947 */ /* 0x000fea0003800000 */
.L_x_1241:
        /* <DEDUP_REMOVED lines=9> */
.L_x_1244:
[----:B------:R0:W5:Y:S01]  /*f020*/  LDG.E.U16 R19, desc[UR36][R2.64] ;  /* 0x0000002402137981 */ /* 0x000162000c1e1500 */
[----:B------:R-:W-:Y:S05]  /*f030*/  BRA `(.L_x_1238) ;  /* 0x0000000c00107947 */ /* 0x000fea0003800000 */
.L_x_1243:
        /* <DEDUP_REMOVED lines=9> */
.L_x_1233:
        /* <DEDUP_REMOVED lines=14> */
.L_x_1247:
        /* <DEDUP_REMOVED lines=9> */
.L_x_1246:
        /* <DEDUP_REMOVED lines=28> */
.L_x_1249:
        /* <DEDUP_REMOVED lines=15> */
.L_x_1248:
[----:B------:R-:W2:Y:S02]  /*f4f0*/  LDG.E.U16 R0, desc[UR36][R2.64] ;  /* 0x0000002402007981 */ /* 0x000ea4000c1e1500 */
[----:B--2---:R-:W-:-:S05]  /*f500*/  IMAD.U32 R0, R0, 0x10000, RZ ;  /* 0x0001000000007824 */ /* 0x004fca00078e00ff */
[----:B------:R-:W-:-:S04]  /*f510*/  F2FP.F16.F32.PACK_AB R0, RZ, R0 ;  /* 0x00000000ff00723e */ /* 0x000fc800000000ff */
[----:B------:R-:W-:Y:S01]  /*f520*/  PRMT R19, R0, 0x7610, R19 ;  /* 0x0000761000137816 */ /* 0x000fe20000000013 */
[----:B------:R-:W-:Y:S06]  /*f530*/  BRA `(.L_x_1238) ;  /* 0x0000000400d07947 */ /* 0x000fec0003800000 */
.L_x_1245:
        /* <DEDUP_REMOVED lines=13> */
.L_x_1252:
        /* <DEDUP_REMOVED lines=21> */
.L_x_1256:
[----:B------:R-:W-:Y:S05]  /*f760*/  BSYNC B1 ;  /* 0x0000000000017941 */ /* 0x000fea0003800000 */
.L_x_1255:
[----:B------:R-:W-:Y:S01]  /*f770*/  LEA R3, R0, 0x3b800000, 0x17 ;  /* 0x3b80000000037811 */ /* 0x000fe200078eb8ff */
[----:B------:R-:W-:-:S05]  /*f780*/  IMAD.SHL.U32 R0, R2, 0x100000, RZ ;  /* 0x0010000002007824 */ /* 0x000fca00078e00ff */
[----:B------:R-:W-:-:S07]  /*f790*/  LOP3.LUT R0, R3, R0, R4, 0xfe, !PT ;  /* 0x0000000003007212 */ /* 0x000fce00078efe04 */
.L_x_1254:
[----:B------:R-:W-:Y:S05]  /*f7a0*/  BSYNC B0 ;  /* 0x0000000000007941 */ /* 0x000fea0003800000 */
.L_x_1253:
[----:B------:R-:W-:-:S04]  /*f7b0*/  F2FP.F16.F32.PACK_AB R0, RZ, R0 ;  /* 0x00000000ff00723e */ /* 0x000fc800000000ff */
[----:B------:R-:W-:Y:S01]  /*f7c0*/  PRMT R19, R0, 0x7610, R19 ;  /* 0x0000761000137816 */ /* 0x000fe20000000013 */
[----:B------:R-:W-:Y:S06]  /*f7d0*/  BRA `(.L_x_1238) ;  /* 0x0000000400287947 */ /* 0x000fec0003800000 */
.L_x_1251:
        /* <DEDUP_REMOVED lines=21> */
.L_x_1260:
[----:B------:R-:W-:Y:S05]  /*f930*/  BSYNC B1 ;  /* 0x0000000000017941 */ /* 0x000fea0003800000 */
.L_x_1259:
[----:B------:R-:W-:Y:S01]  /*f940*/  LEA R3, R0, 0x37800000, 0x17 ;  /* 0x3780000000037811 */ /* 0x000fe200078eb8ff */
[----:B------:R-:W-:-:S05]  /*f950*/  IMAD.SHL.U32 R0, R2, 0x200000, RZ ;  /* 0x0020000002007824 */ /* 0x000fca00078e00ff */
[----:B------:R-:W-:-:S07]  /*f960*/  LOP3.LUT R0, R3, R0, R4, 0xfe, !PT ;  /* 0x0000000003007212 */ /* 0x000fce00078efe04 */
.L_x_1258:
[----:B------:R-:W-:Y:S05]  /*f970*/  BSYNC B0 ;  /* 0x0000000000007941 */ /* 0x000fea0003800000 */
.L_x_1257:
[----:B------:R-:W-:-:S04]  /*f980*/  F2FP.F16.F32.PACK_AB R0, RZ, R0 ;  /* 0x00000000ff00723e */ /* 0x000fc800000000ff */
[----:B------:R-:W-:Y:S01]  /*f990*/  PRMT R19, R0, 0x7610, R19 ;  /* 0x0000761000137816 */ /* 0x000fe20000000013 */
[----:B------:R-:W-:Y:S06]  /*f9a0*/  BRA `(.L_x_1238) ;  /* 0x0000000000b47947 */ /* 0x000fec0003800000 */
.L_x_1250:
        /* <DEDUP_REMOVED lines=14> */
.L_x_1264:
[----:B------:R-:W-:Y:S05]  /*fa90*/  BSYNC B0 ;  /* 0x0000000000007941 */ /* 0x000fea0003800000 */
.L_x_1263:
[----:B------:R-:W-:-:S04]  /*faa0*/  F2FP.F16.F32.PACK_AB R0, RZ, R0 ;  /* 0x00000000ff00723e */ /* 0x000fc800000000ff */
[----:B------:R-:W-:Y:S01]  /*fab0*/  PRMT R19, R0, 0x7610, R19 ;  /* 0x0000761000137816 */ /* 0x000fe20000000013 */
[----:B------:R-:W-:Y:S06]  /*fac0*/  BRA `(.L_x_1238) ;  /* 0x00000000006c7947 */ /* 0x000fec0003800000 */
.L_x_1237:
        /* <DEDUP_REMOVED lines=16> */
.L_x_1265:
[----:B------:R-:W-:Y:S01]  /*fbd0*/  PRMT R19, RZ, 0x7610, R19 ;  /* 0x00007610ff137816 */ /* 0x000fe20000000013 */
[----:B------:R-:W-:Y:S06]  /*fbe0*/  BRA `(.L_x_1238) ;  /* 0x0000000000247947 */ /* 0x000fec0003800000 */
.L_x_1262:
[----:B------:R-:W2:Y:S02]  /*fbf0*/  LDG.E.64 R2, desc[UR36][R2.64] ;  /* 0x0000002402027981 */ /* 0x000ea4000c1e1b00 */
[----:B--2---:R-:W0:Y:S02]  /*fc00*/  I2F.U64 R0, R2 ;  /* 0x0000000200007312 */ /* 0x004e240000301000 */
[----:B0-----:R-:W-:-:S04]  /*fc10*/  F2FP.F16.F32.PACK_AB R0, RZ, R0 ;  /* 0x00000000ff00723e */ /* 0x001fc800000000ff */
[----:B------:R-:W-:Y:S01]  /*fc20*/  PRMT R19, R0, 0x7610, R19 ;  /* 0x0000761000137816 */ /* 0x000fe20000000013 */
[----:B------:R-:W-:Y:S06]  /*fc30*/  BRA `(.L_x_1238) ;  /* 0x0000000000107947 */ /* 0x000fec0003800000 */
.L_x_1261:
[----:B------:R-:W2:Y:S02]  /*fc40*/  LDG.E R2, desc[UR36][R2.64] ;  /* 0x0000002402027981 */ /* 0x000ea4000c1e1900 */
[----:B--2---:R-:W-:-:S04]  /*fc50*/  I2FP.F32.U32 R0, R2 ;  /* 0x0000000200007245 */ /* 0x004fc80000201000 */
[----:B------:R-:W-:-:S04]  /*fc60*/  F2FP.F16.F32.PACK_AB R0, RZ, R0 ;  /* 0x00000000ff00723e */ /* 0x000fc800000000ff */
[----:B------:R-:W-:-:S07]  /*fc70*/  PRMT R19, R0, 0x7610, R19 ;  /* 0x0000761000137816 */ /* 0x000fce0000000013 */
.L_x_1238:
        /* <DEDUP_REMOVED lines=19> */
.L_x_1269:
[----:B------:R-:W2:Y:S02]  /*fdb0*/  LDG.E.U8 R2, desc[UR36][R2.64] ;  /* 0x0000002402027981 */ /* 0x000ea4000c1e1100 */
[----:B--2---:R-:W-:-:S04]  /*fdc0*/  I2FP.F32.U32 R0, R2 ;  /* 0x0000000200007245 */ /* 0x004fc80000201000 */
[----:B------:R-:W-:Y:S01]  /*fdd0*/  F2FP.F16.F32.PACK_AB R0, RZ, R0 ;  /* 0x00000000ff00723e */ /* 0x000fe200000000ff */
[----:B------:R-:W-:Y:S06]  /*fde0*/  BRA `(.L_x_1271) ;  /* 0x0000000c00887947 */ /* 0x000fec0003800000 */
.L_x_1268:
        /* <DEDUP_REMOVED lines=10> */
.L_x_1273:
[----:B------:R-:W2:Y:S02]  /*fe90*/  LDG.E R2, desc[UR36][R2.64] ;  /* 0x0000002402027981 */ /* 0x000ea4000c1e1900 */
[----:B--2---:R-:W-:-:S04]  /*fea0*/  I2FP.F32.S32 R0, R2 ;  /* 0x0000000200007245 */ /* 0x004fc80000201400 */
[----:B------:R-:W-:Y:S01]  /*feb0*/  F2FP.F16.F32.PACK_AB R0, RZ, R0 ;  /* 0x00000000ff00723e */ /* 0x000fe200000000ff */
[----:B------:R-:W-:Y:S06]  /*fec0*/  BRA `(.L_x_1271) ;  /* 0x0000000c00507947 */ /* 0x000fec0003800000 */
.L_x_1272:
[----:B------:R-:W2:Y:S02]  /*fed0*/  LDG.E.U16 R2, desc[UR36][R2.64] ;  /* 0x0000002402027981 */ /* 0x000ea4000c1e1500 */
[----:B--2---:R-:W0:Y:S02]  /*fee0*/  I2F.S16 R0, R2 ;  /* 0x0000000200007306 */ /* 0x004e240000101400 */
[----:B0-----:R-:W-:Y:S01]  /*fef0*/  F2FP.F16.F32.PACK_AB R0, RZ, R0 ;  /* 0x00000000ff00723e */ /* 0x001fe200000000ff */
[----:B------:R-:W-:Y:S06]  /*ff00*/  BRA `(.L_x_1271) ;  /* 0x0000000c00407947 */ /* 0x000fec0003800000 */
.L_x_1267:
        /* <DEDUP_REMOVED lines=9> */
.L_x_1275:
[----:B------:R1:W5:Y:S01]  /*ffa0*/  LDG.E.U16 R0, desc[UR36][R2.64] ;  /* 0x0000002402007981 */ /* 0x000362000c1e1500 */
[----:B------:R-:W-:Y:S05]  /*ffb0*/  BRA `(.L_x_1271) ;  /* 0x0000000c00147947 */ /* 0x000fea0003800000 */
.L_x_1274:
        /* <DEDUP_REMOVED lines=9> */
.L_x_1277:
[----:B------:R0:W5:Y:S01]  /*10050*/  LDG.E.U16 R0, desc[UR36][R2.64] ;  /* 0x0000002402007981 */ /* 0x000162000c1e1500 */
[----:B------:R-:W-:Y:S05]  /*10060*/  BRA `(.L_x_1271) ;  /* 0x0000000800e87947 */ /* 0x000fea0003800000 */
.L_x_1276:
        /* <DEDUP_REMOVED lines=8> */
.L_x_1266:
        /* <DEDUP_REMOVED lines=13> */
.L_x_1280:
        /* <DEDUP_REMOVED lines=8> */
.L_x_1279:
        /* <DEDUP_REMOVED lines=28> */
.L_x_1282:
        /* <DEDUP_REMOVED lines=15> */
.L_x_1281:
[----:B------:R-:W2:Y:S02]  /*104f0*/  LDG.E.U16 R0, desc[UR36][R2.64] ;  /* 0x0000002402007981 */ /* 0x000ea4000c1e1500 */
[----:B--2---:R-:W-:-:S05]  /*10500*/  IMAD.U32 R0, R0, 0x10000, RZ ;  /* 0x0001000000007824 */ /* 0x004fca00078e00ff */
[----:B------:R-:W-:Y:S01]  /*10510*/  F2FP.F16.F32.PACK_AB R0, RZ, R0 ;  /* 0x00000000ff00723e */ /* 0x000fe200000000ff */
[----:B------:R-:W-:Y:S06]  /*10520*/  BRA `(.L_x_1271) ;  /* 0x0000000400b87947 */ /* 0x000fec0003800000 */
.L_x_1278:
        /* <DEDUP_REMOVED lines=12> */
.L_x_1285:
        /* <DEDUP_REMOVED lines=21> */
.L_x_1289:
[----:B------:R-:W-:Y:S05]  /*10740*/  BSYNC B1 ;  /* 0x0000000000017941 */ /* 0x000fea0003800000 */
.L_x_1288:
[----:B------:R-:W-:Y:S01]  /*10750*/  LEA R3, R0, 0x3b800000, 0x17 ;  /* 0x3b80000000037811 */ /* 0x000fe200078eb8ff */
[----:B------:R-:W-:-:S05]  /*10760*/  IMAD.SHL.U32 R0, R2, 0x100000, RZ ;  /* 0x0010000002007824 */ /* 0x000fca00078e00ff */
[----:B------:R-:W-:-:S07]  /*10770*/  LOP3.LUT R0, R3, R0, R4, 0xfe, !PT ;  /* 0x0000000003007212 */ /* 0x000fce00078efe04 */
.L_x_1287:
[----:B------:R-:W-:Y:S05]  /*10780*/  BSYNC B0 ;  /* 0x0000000000007941 */ /* 0x000fea0003800000 */
.L_x_1286:
[----:B------:R-:W-:Y:S01]  /*10790*/  F2FP.F16.F32.PACK_AB R0, RZ, R0 ;  /* 0x00000000ff00723e */ /* 0x000fe200000000ff */
[----:B------:R-:W-:Y:S06]  /*107a0*/  BRA `(.L_x_1271) ;  /* 0x0000000400187947 */ /* 0x000fec0003800000 */
.L_x_1284:
        /* <DEDUP_REMOVED lines=21> */
.L_x_1293:
[----:B------:R-:W-:Y:S05]  /*10900*/  BSYNC B1 ;  /* 0x0000000000017941 */ /* 0x000fea0003800000 */
.L_x_1292:
[----:B------:R-:W-:Y:S01]  /*10910*/  LEA R3, R0, 0x37800000, 0x17 ;  /* 0x3780000000037811 */ /* 0x000fe200078eb8ff */
[----:B------:R-:W-:-:S05]  /*10920*/  IMAD.SHL.U32 R0, R2, 0x200000, RZ ;  /* 0x0020000002007824 */ /* 0x000fca00078e00ff */
[----:B------:R-:W-:-:S07]  /*10930*/  LOP3.LUT R0, R3, R0, R4, 0xfe, !PT ;  /* 0x0000000003007212 */ /* 0x000fce00078efe04 */
.L_x_1291:
[----:B------:R-:W-:Y:S05]  /*10940*/  BSYNC B0 ;  /* 0x0000000000007941 */ /* 0x000fea0003800000 */
.L_x_1290:
[----:B------:R-:W-:Y:S01]  /*10950*/  F2FP.F16.F32.PACK_AB R0, RZ, R0 ;  /* 0x00000000ff00723e */ /* 0x000fe200000000ff */
[----:B------:R-:W-:Y:S06]  /*10960*/  BRA `(.L_x_1271) ;  /* 0x0000000000a87947 */ /* 0x000fec0003800000 */
.L_x_1283:
        /* <DEDUP_REMOVED lines=14> */
.L_x_1297:
[----:B------:R-:W-:Y:S05]  /*10a50*/  BSYNC B0 ;  /* 0x0000000000007941 */ /* 0x000fea0003800000 */
.L_x_1296:
[----:B------:R-:W-:Y:S01]  /*10a60*/  F2FP.F16.F32.PACK_AB R0, RZ, R0 ;  /* 0x00000000ff00723e */ /* 0x000fe200000000ff */
[----:B------:R-:W-:Y:S06]  /*10a70*/  BRA `(.L_x_1271) ;  /* 0x0000000000647947 */ /* 0x000fec0003800000 */
.L_x_1270:
        /* <DEDUP_REMOVED lines=16> */
.L_x_1298:
[----:B------:R-:W-:Y:S01]  /*10b80*/  PRMT R0, RZ, 0x7610, R0 ;  /* 0x00007610ff007816 */ /* 0x000fe20000000000 */
[----:B------:R-:W-:Y:S06]  /*10b90*/  BRA `(.L_x_1271) ;  /* 0x00000000001c7947 */ /* 0x000fec0003800000 */
.L_x_1295:
[----:B------:R-:W2:Y:S02]  /*10ba0*/  LDG.E.64 R2, desc[UR36][R2.64] ;  /* 0x0000002402027981 */ /* 0x000ea4000c1e1b00 */
[----:B--2---:R-:W0:Y:S02]  /*10bb0*/  I2F.U64 R0, R2 ;  /* 0x0000000200007312 */ /* 0x004e240000301000 */
[----:B0-----:R-:W-:Y:S01]  /*10bc0*/  F2FP.F16.F32.PACK_AB R0, RZ, R0 ;  /* 0x00000000ff00723e */ /* 0x001fe200000000ff */
[----:B------:R-:W-:Y:S06]  /*10bd0*/  BRA `(.L_x_1271) ;  /* 0x00000000000c7947 */ /* 0x000fec0003800000 */
.L_x_1294:
[----:B------:R-:W2:Y:S02]  /*10be0*/  LDG.E R2, desc[UR36][R2.64] ;  /* 0x0000002402027981 */ /* 0x000ea4000c1e1900 */
[----:B--2---:R-:W-:-:S04]  /*10bf0*/  I2FP.F32.U32 R0, R2 ;  /* 0x0000000200007245 */ /* 0x004fc80000201000 */
[----:B------:R-:W-:-:S07]  /*10c00*/  F2FP.F16.F32.PACK_AB R0, RZ, R0 ;  /* 0x00000000ff00723e */ /* 0x000fce00000000ff */
.L_x_1271:
        /* <DEDUP_REMOVED lines=29> */
[----:B0-----:R-:W-:Y:S01]  /*10de0*/  STG.E.U8 desc[UR36][R16.64], R3 ;  /* 0x0000000310007986 */ /* 0x001fe2000c101124 */
[----:B------:R-:W-:Y:S05]  /*10df0*/  EXIT ;  /* 0x000000000000794d */ /* 0x000fea0003800000 */
.L_x_1302:
[----:B------:R-:W-:-:S06]  /*10e00*/  HADD2.F32 R3, -RZ, R0.H0_H0 ;  /* 0x20000000ff037230 */ /* 0x000fcc0000004100 */
[----:B------:R-:W0:Y:S02]  /*10e10*/  F2I.S64.TRUNC R2, R3 ;  /* 0x0000000300027311 */ /* 0x000e24000020d900 */
[----:B0-----:R-:W-:Y:S01]  /*10e20*/  STG.E.U8 desc[UR36][R16.64], R2 ;  /* 0x0000000210007986 */ /* 0x001fe2000c101124 */
[----:B------:R-:W-:Y:S05]  /*10e30*/  EXIT ;  /* 0x000000000000794d */ /* 0x000fea0003800000 */
.L_x_1301:
        /* <DEDUP_REMOVED lines=8> */
[----:B0-----:R-:W-:Y:S01]  /*10ec0*/  STG.E.64 desc[UR36][R16.64], R2 ;  /* 0x0000000210007986 */ /* 0x001fe2000c101b24 */
[----:B------:R-:W-:Y:S05]  /*10ed0*/  EXIT ;  /* 0x000000000000794d */ /* 0x000fea0003800000 */
.L_x_1305:
[----:B------:R-:W-:-:S04]  /*10ee0*/  HADD2.F32 R0, -RZ, R0.H0_H0 ;  /* 0x20000000ff007230 */ /* 0x000fc80000004100 */
[----:B------:R-:W0:Y:S02]  /*10ef0*/  F2I.FTZ.TRUNC.NTZ R3, R0 ;  /* 0x0000000000037305 */ /* 0x000e24000021f100 */
[----:B0-----:R-:W-:Y:S01]  /*10f00*/  STG.E desc[UR36][R16.64], R3 ;  /* 0x0000000310007986 */ /* 0x001fe2000c101924 */
[----:B------:R-:W-:Y:S05]  /*10f10*/  EXIT ;  /* 0x000000000000794d */ /* 0x000fea0003800000 */
.L_x_1304:
[----:B------:R-:W-:-:S04]  /*10f20*/  HADD2.F32 R0, -RZ, R0.H0_H0 ;  /* 0x20000000ff007230 */ /* 0x000fc80000004100 */
[----:B------:R-:W0:Y:S02]  /*10f30*/  F2I.FTZ.TRUNC.NTZ R3, R0 ;  /* 0x0000000000037305 */ /* 0x000e24000021f100 */
[----:B0-----:R-:W-:Y:S01]  /*10f40*/  STG.E.U16 desc[UR36][R16.64], R3 ;  /* 0x0000000310007986 */ /* 0x001fe2000c101524 */
[----:B------:R-:W-:Y:S05]  /*10f50*/  EXIT ;  /* 0x000000000000794d */ /* 0x000fea0003800000 */
.L_x_1300:
[----:B------:R-:W-:-:S13]  /*10f60*/  ISETP.GT.AND P0, PT, R3, 0x6, PT ;  /* 0x000000060300780c */ /* 0x000fda0003f04270 */
[----:B------:R-:W-:Y:S05]  /*10f70*/  @P0 BRA `(.L_x_1306) ;  /* 0x0000000000240947 */ /* 0x000fea0003800000 */
[----:B------:R-:W-:-:S13]  /*10f80*/  ISETP.NE.AND P0, PT, R3, 0x5, PT ;  /* 0x000000050300780c */ /* 0x000fda0003f05270 */
[----:B------:R-:W-:Y:S05]  /*10f90*/  @!P0 BRA `(.L_x_1307) ;  /* 0x0000000000148947 */ /* 0x000fea0003800000 */
[----:B------:R-:W-:-:S13]  /*10fa0*/  ISETP.NE.AND P0, PT, R3, 0x6, PT ;  /* 0x000000060300780c */ /* 0x000fda0003f05270 */
[----:B------:R-:W-:Y:S05]  /*10fb0*/  @P0 BRA `(.L_x_1303) ;  /* 0x0000000800c40947 */ /* 0x000fea0003800000 */
[----:B------:R-:W-:-:S05]  /*10fc0*/  HADD2.F32 R3, -RZ, R0.H0_H0 ;  /* 0x20000000ff037230 */ /* 0x000fca0000004100 */
[----:B------:R-:W-:Y:S01]  /*10fd0*/  STG.E desc[UR36][R16.64], R3 ;  /* 0x0000000310007986 */ /* 0x000fe2000c101924 */
[----:B------:R-:W-:Y:S05]  /*10fe0*/  EXIT ;  /* 0x000000000000794d */ /* 0x000fea0003800000 */
.L_x_1307:
[----:B------:R-:W-:Y:S01]  /*10ff0*/  STG.E.U16 desc[UR36][R16.64], R0 ;  /* 0x0000000010007986 */ /* 0x000fe2000c101524 */
[----:B------:R-:W-:Y:S05]  /*11000*/  EXIT ;  /* 0x000000000000794d */ /* 0x000fea0003800000 */
.L_x_1306:
        /* <DEDUP_REMOVED lines=8> */
[----:B------:R-:W-:Y:S01]  /*11090*/  STG.E.64 desc[UR36][R16.64], R2 ;  /* 0x0000000210007986 */ /* 0x000fe2000c101b24 */
[----:B------:R-:W-:Y:S05]  /*110a0*/  EXIT ;  /* 0x000000000000794d */ /* 0x000fea0003800000 */
.L_x_1309:
[----:B------:R-:W-:-:S05]  /*110b0*/  HADD2.F32 R0, -RZ, R0.H0_H0 ;  /* 0x20000000ff007230 */ /* 0x000fca0000004100 */
[----:B------:R-:W-:-:S04]  /*110c0*/  F2FP.F16.F32.PACK_AB R0, RZ, R0 ;  /* 0x00000000ff00723e */ /* 0x000fc800000000ff */
[----:B------:R-:W-:-:S05]  /*110d0*/  PRMT R0, R0, 0x5410, RZ ;  /* 0x0000541000007816 */ /* 0x000fca00000000ff */
[----:B------:R-:W-:Y:S01]  /*110e0*/  STG.E desc[UR36][R16.64], R0 ;  /* 0x0000000010007986 */ /* 0x000fe2000c101924 */
[----:B------:R-:W-:Y:S05]  /*110f0*/  EXIT ;  /* 0x000000000000794d */ /* 0x000fea0003800000 */
.L_x_1308:
[----:B------:R-:W-:-:S05]  /*11100*/  HADD2.F32 R2, -RZ, R0.H0_H0 ;  /* 0x20000000ff027230 */ /* 0x000fca0000004100 */
[----:B------:R-:W-:-:S06]  /*11110*/  FMUL.FTZ R2, R2, 1 ;  /* 0x3f80000002027820 */ /* 0x000fcc0000410000 */
[----:B------:R-:W0:Y:S02]  /*11120*/  F2F.F64.F32 R2, R2 ;  /* 0x0000000200027310 */ /* 0x000e240000201800 */
[----:B0-----:R-:W-:Y:S01]  /*11130*/  STG.E.64 desc[UR36][R16.64], R2 ;  /* 0x0000000210007986 */ /* 0x001fe2000c101b24 */
[----:B------:R-:W-:Y:S05]  /*11140*/  EXIT ;  /* 0x000000000000794d */ /* 0x000fea0003800000 */
.L_x_1299:
        /* <DEDUP_REMOVED lines=11> */
[----:B------:R-:W-:Y:S01]  /*11200*/  STG.E.U8 desc[UR36][R16.64], R3 ;  /* 0x0000000310007986 */ /* 0x000fe2000c101124 */
[----:B------:R-:W-:Y:S05]  /*11210*/  EXIT ;  /* 0x000000000000794d */ /* 0x000fea0003800000 */
.L_x_1312:
[----:B------:R-:W-:Y:S01]  /*11220*/  HADD2.F32 R0, -RZ, R0.H0_H0 ;  /* 0x20000000ff007230 */ /* 0x000fe20000004100 */
[----:B------:R-:W-:-:S04]  /*11230*/  CS2R R6, SRZ ;  /* 0x0000000000067805 */ /* 0x000fc8000001ff00 */
[----:B------:R-:W-:-:S04]  /*11240*/  FMUL.FTZ R0, R0, 1 ;  /* 0x3f80000000007820 */ /* 0x000fc80000410000 */
[----:B------:R-:W0:Y:S02]  /*11250*/  F2F.F64.F32 R4, R0 ;  /* 0x0000000000047310 */ /* 0x000e240000201800 */
[----:B0-----:R-:W-:Y:S01]  /*11260*/  STG.E.128 desc[UR36][R16.64], R4 ;  /* 0x0000000410007986 */ /* 0x001fe2000c101d24 */
[----:B------:R-:W-:Y:S05]  /*11270*/  EXIT ;  /* 0x000000000000794d */ /* 0x000fea0003800000 */
.L_x_1311:
        /* <DEDUP_REMOVED lines=21> */
.L_x_1316:
[----:B------:R-:W-:Y:S05]  /*113d0*/  BSYNC B0 ;  /* 0x0000000000007941 */ /* 0x000fea0003800000 */
.L_x_1315:
[----:B------:R-:W-:-:S05]  /*113e0*/  LOP3.LUT R3, R0, R3, RZ, 0xfc, !PT ;  /* 0x0000000300037212 */ /* 0x000fca00078efcff */
[----:B------:R-:W-:Y:S01]  /*113f0*/  STG.E.U8 desc[UR36][R16.64], R3 ;  /* 0x0000000310007986 */ /* 0x000fe2000c101124 */
[----:B------:R-:W-:Y:S05]  /*11400*/  EXIT ;  /* 0x000000000000794d */ /* 0x000fea0003800000 */
.L_x_1314:
        /* <DEDUP_REMOVED lines=13> */
.L_x_1318:
[----:B------:R-:W-:Y:S01]  /*114e0*/  IMAD.MOV.U32 R0, RZ, RZ, 0x7f ;  /* 0x0000007fff007424 */ /* 0x000fe200078e00ff */
[----:B------:R-:W-:-:S04]  /*114f0*/  ISETP.GT.U32.AND P0, PT, R2, 0x7f800000, PT ;  /* 0x7f8000000200780c */ /* 0x000fc80003f04070 */
[----:B------:R-:W-:-:S09]  /*11500*/  SEL R0, R0, 0x7c, P0 ;  /* 0x0000007c00007807 */ /* 0x000fd20000000000 */
.L_x_1319:
[----:B------:R-:W-:Y:S05]  /*11510*/  BSYNC B0 ;  /* 0x0000000000007941 */ /* 0x000fea0003800000 */
.L_x_1317:
[----:B------:R-:W-:-:S04]  /*11520*/  LOP3.LUT R2, R3, 0x80000000, RZ, 0xc0, !PT ;  /* 0x8000000003027812 */ /* 0x000fc800078ec0ff */
[----:B------:R-:W-:-:S04]  /*11530*/  SHF.R.U32.HI R3, RZ, 0x18, R2 ;  /* 0x00000018ff037819 */ /* 0x000fc80000011602 */
[----:B------:R-:W-:-:S05]  /*11540*/  LOP3.LUT R3, R0, R3, RZ, 0xfc, !PT ;  /* 0x0000000300037212 */ /* 0x000fca00078efcff */
[----:B------:R-:W-:Y:S01]  /*11550*/  STG.E.U8 desc[UR36][R16.64], R3 ;  /* 0x0000000310007986 */ /* 0x000fe2000c101124 */
[----:B------:R-:W-:Y:S05]  /*11560*/  EXIT ;  /* 0x000000000000794d */ /* 0x000fea0003800000 */
.L_x_1313:
[----:B------:R-:W-:-:S05]  /*11570*/  HADD2.F32 R0, -RZ, R0.H0_H0 ;  /* 0x20000000ff007230 */ /* 0x000fca0000004100 */
[----:B------:R-:W-:-:S05]  /*11580*/  F2FP.BF16.F32.PACK_AB R0, RZ, R0 ;  /* 0x00000000ff00723e */ /* 0x000fca00000010ff */
[----:B------:R-:W-:Y:S01]  /*11590*/  STG.E.U16 desc[UR36][R16.64], R0 ;  /* 0x0000000010007986 */ /* 0x000fe2000c101524 */
[----:B------:R-:W-:Y:S05]  /*115a0*/  EXIT ;  /* 0x000000000000794d */ /* 0x000fea0003800000 */
.L_x_1310:
        /* <DEDUP_REMOVED lines=10> */
[----:B0-----:R-:W-:Y:S01]  /*11650*/  STG.E.U16 desc[UR36][R16.64], R3 ;  /* 0x0000000310007986 */ /* 0x001fe2000c101524 */
[----:B------:R-:W-:Y:S05]  /*11660*/  EXIT ;  /* 0x000000000000794d */ /* 0x000fea0003800000 */
.L_x_1322:
        /* <DEDUP_REMOVED lines=17> */
.L_x_1325:
[----:B------:R-:W-:-:S04]  /*11780*/  LOP3.LUT R2, R3, 0x80000000, RZ, 0xc0, !PT ;  /* 0x8000000003027812 */ /* 0x000fc800078ec0ff */
[----:B------:R-:W-:-:S04]  /*11790*/  SHF.R.U32.HI R3, RZ, 0x18, R2 ;  /* 0x00000018ff037819 */ /* 0x000fc80000011602 */
[----:B------:R-:W-:-:S04]  /*117a0*/  LOP3.LUT R0, R0, R3, RZ, 0xfc, !PT ;  /* 0x0000000300007212 */ /* 0x000fc800078efcff */
[----:B------:R-:W-:-:S07]  /*117b0*/  PRMT R8, R0, 0x7610, R8 ;  /* 0x0000761000087816 */ /* 0x000fce0000000008 */
.L_x_1324:
[----:B------:R-:W-:Y:S05]  /*117c0*/  BSYNC B0 ;  /* 0x0000000000007941 */ /* 0x000fea0003800000 */
.L_x_1323:
[----:B------:R-:W-:Y:S01]  /*117d0*/  STG.E.U8 desc[UR36][R16.64], R8 ;  /* 0x0000000810007986 */ /* 0x000fe2000c101124 */
[----:B------:R-:W-:Y:S05]  /*117e0*/  EXIT ;  /* 0x000000000000794d */ /* 0x000fea0003800000 */
.L_x_1321:
        /* <DEDUP_REMOVED lines=17> */
.L_x_1328:
[----:B------:R-:W-:-:S04]  /*11900*/  LOP3.LUT R2, R3, 0x80000000, RZ, 0xc0, !PT ;  /* 0x8000000003027812 */ /* 0x000fc800078ec0ff */
[----:B------:R-:W-:-:S04]  /*11910*/  SHF.R.U32.HI R3, RZ, 0x18, R2 ;  /* 0x00000018ff037819 */ /* 0x000fc80000011602 */
[----:B------:R-:W-:-:S04]  /*11920*/  LOP3.LUT R0, R0, R3, RZ, 0xfc, !PT ;  /* 0x0000000300007212 */ /* 0x000fc800078efcff */
[----:B------:R-:W-:-:S07]  /*11930*/  PRMT R8, R0, 0x7610, R8 ;  /* 0x0000761000087816 */ /* 0x000fce0000000008 */
.L_x_1327:
[----:B------:R-:W-:Y:S05]  /*11940*/  BSYNC B0 ;  /* 0x0000000000007941 */ /* 0x000fea0003800000 */
.L_x_1326:
[----:B------:R-:W-:Y:S01]  /*11950*/  STG.E.U8 desc[UR36][R16.64], R8 ;  /* 0x0000000810007986 */ /* 0x000fe2000c101124 */
[----:B------:R-:W-:Y:S05]  /*11960*/  EXIT ;  /* 0x000000000000794d */ /* 0x000fea0003800000 */
.L_x_1320:
        /* <DEDUP_REMOVED lines=22> */
.L_x_1303:
        /* <DEDUP_REMOVED lines=16> */
.L_x_1331:
[----:B------:R-:W-:Y:S05]  /*11bd0*/  EXIT ;  /* 0x000000000000794d */ /* 0x000fea0003800000 */
.L_x_1330:
[----:B------:R-:W-:-:S06]  /*11be0*/  HADD2.F32 R2, -RZ, R0.H0_H0 ;  /* 0x20000000ff027230 */ /* 0x000fcc0000004100 */
[----:B------:R-:W0:Y:S02]  /*11bf0*/  F2I.U64.TRUNC R2, R2 ;  /* 0x0000000200027311 */ /* 0x000e24000020d800 */
[----:B0-----:R-:W-:Y:S01]  /*11c00*/  STG.E.64 desc[UR36][R16.64], R2 ;  /* 0x0000000210007986 */ /* 0x001fe2000c101b24 */
[----:B------:R-:W-:Y:S05]  /*11c10*/  EXIT ;  /* 0x000000000000794d */ /* 0x000fea0003800000 */
.L_x_1329:
[----:B------:R-:W-:-:S04]  /*11c20*/  HADD2.F32 R0, -RZ, R0.H0_H0 ;  /* 0x20000000ff007230 */ /* 0x000fc80000004100 */
[----:B------:R-:W0:Y:S02]  /*11c30*/  F2I.FTZ.U32.TRUNC.NTZ R3, R0 ;  /* 0x0000000000037305 */ /* 0x000e24000021f000 */
[----:B0-----:R-:W-:Y:S01]  /*11c40*/  STG.E desc[UR36][R16.64], R3 ;  /* 0x0000000310007986 */ /* 0x001fe2000c101924 */
[----:B------:R-:W-:Y:S05]  /*11c50*/  EXIT ;  /* 0x000000000000794d */ /* 0x000fea0003800000 */
.L_x_1332:
        /* <DEDUP_REMOVED lines=10> */
.L_x_7348:


//--------------------- .text._ZN2at6native27unrolled_elementwise_kernelIZZZNS0_62_GLOBAL__N__e6aa1b1b_29_ActivationLogSigmoidKernel_cu_9d16a0dc27log_sigmoid_backward_kernelERNS_14TensorIteratorEENKUlvE_clEvENKUlvE1_clEvEUlN3c104HalfES8_E_St5arrayIPcLm3EELi4E23TrivialOffsetCalculatorILi2EjESD_ILi1EjENS0_6memory12LoadWithCastILi2EEENSG_13StoreWithCastILi1EEEEEviT_T0_T2_T3_T4_T5_ --------------------------
	.section	.text._ZN2at6native27unrolled_elementwise_kernelIZZZNS0_62_GLOBAL__N__e6aa1b1b_29_ActivationLogSigmoidKernel_cu_9d16a0dc27log_sigmoid_backward_kernelERNS_14TensorIteratorEENKUlvE_clEvENKUlvE1_clEvEUlN3c104HalfES8_E_St5arrayIPcLm3EELi4E23TrivialOffsetCalculatorILi2EjESD_ILi1EjENS0_6memory12LoadWithCastILi2EEENSG_13StoreWithCastILi1EEEEEviT_T0_T2_T3_T4_T5_,"ax",@progbits
	.align	128
        .global         _ZN2at6native27unrolled_elementwise_kernelIZZZNS0_62_GLOBAL__N__e6aa1b1b_29_ActivationLogSigmoidKernel_cu_9d16a0dc27log_sigmoid_backward_kernelERNS_14TensorIteratorEENKUlvE_clEvENKUlvE1_clEvEUlN3c104HalfES8_E_St5arrayIPcLm3EELi4E23TrivialOffsetCalculatorILi2EjESD_ILi1EjENS0_6memory12LoadWithCastILi2EEENSG_13StoreWithCastILi1EEEEEviT_T0_T2_T3_T4_T5_
        .type           _ZN2at6native27unrolled_elementwise_kernelIZZZNS0_62_GLOBAL__N__e6aa1b1b_29_ActivationLogSigmoidKernel_cu_9d16a0dc27log_sigmoid_backward_kernelERNS_14TensorIteratorEENKUlvE_clEvENKUlvE1_clEvEUlN3c104HalfES8_E_St5arrayIPcLm3EELi4E23TrivialOffsetCalculatorILi2EjESD_ILi1EjENS0_6memory12LoadWithCastILi2EEENSG_13StoreWithCastILi1EEEEEviT_T0_T2_T3_T4_T5_,@function
        .size           _ZN2at6native27unrolled_elementwise_kernelIZZZNS0_62_GLOBAL__N__e6aa1b1b_29_ActivationLogSigmoidKernel_cu_9d16a0dc27log_sigmoid_backward_kernelERNS_14TensorIteratorEENKUlvE_clEvENKUlvE1_clEvEUlN3c104HalfES8_E_St5arrayIPcLm3EELi4E23TrivialOffsetCalculatorILi2EjESD_ILi1EjENS0_6memory12LoadWithCastILi2EEENSG_13StoreWithCastILi1EEEEEviT_T0_T2_T3_T4_T5_,(.L_x_7349 - _ZN2at6native27unrolled_elementwise_kernelIZZZNS0_62_GLOBAL__N__e6aa1b1b_29_ActivationLogSigmoidKernel_cu_9d16a0dc27log_sigmoid_backward_kernelERNS_14TensorIteratorEENKUlvE_clEvENKUlvE1_clEvEUlN3c104HalfES8_E_St5arrayIPcLm3EELi4E23TrivialOffsetCalculatorILi2EjESD_ILi1EjENS0_6memory12LoadWithCastILi2EEENSG_13StoreWithCastILi1EEEEEviT_T0_T2_T3_T4_T5_)
        .other          _ZN2at6native27unrolled_elementwise_kernelIZZZNS0_62_GLOBAL__N__e6aa1b1b_29_ActivationLogSigmoidKernel_cu_9d16a0dc27log_sigmoid_backward_kernelERNS_14TensorIteratorEENKUlvE_clEvENKUlvE1_clEvEUlN3c104HalfES8_E_St5arrayIPcLm3EELi4E23TrivialOffsetCalculatorILi2EjESD_ILi1EjENS0_6memory12LoadWithCastILi2EEENSG_13StoreWithCastILi1EEEEEviT_T0_T2_T3_T4_T5_,@"STO_CUDA_ENTRY STV_DEFAULT"
_ZN2at6native27unrolled_elementwise_kernelIZZZNS0_62_GLOBAL__N__e6aa1b1b_29_ActivationLogSigmoidKernel_cu_9d16a0dc27log_sigmoid_backward_kernelERNS_14TensorIteratorEENKUlvE_clEvENKUlvE1_clEvEUlN3c104HalfES8_E_St5arrayIPcLm3EELi4E23TrivialOffsetCalculatorILi2EjESD_ILi1EjENS0_6memory12LoadWithCastILi2EEENSG_13StoreWithCastILi1EEEEEviT_T0_T2_T3_T4_T5_:
.text._ZN2at6native27unrolled_elementwise_kernelIZZZNS0_62_GLOBAL__N__e6aa1b1b_29_ActivationLogSigmoidKernel_cu_9d16a0dc27log_sigmoid_backward_kernelERNS_14TensorIteratorEENKUlvE_clEvENKUlvE1_clEvEUlN3c104HalfES8_E_St5arrayIPcLm3EELi4E23TrivialOffsetCalculatorILi2EjESD_ILi1EjENS0_6memory12LoadWithCastILi2EEENSG_13StoreWithCastILi1EEEEEviT_T0_T2_T3_T4_T5_:
        /* <DEDUP_REMOVED lines=36> */
.L_x_1338:
[----:B------:R-:W2:Y:S02]  /*0240*/  LDG.E.U8 R4, desc[UR36][R4.64] ;  /* 0x0000002404047981 */ /* 0x000ea4000c1e1100 */
[----:B--2---:R-:W-:-:S04]  /*0250*/  I2FP.F32.U32 R0, R4 ;  /* 0x0000000400007245 */ /* 0x004fc80000201000 */
[----:B------:R-:W-:-:S04]  /*0260*/  F2FP.F16.F32.PACK_AB R0, RZ, R0 ;  /* 0x00000000ff00723e */ /* 0x000fc800000000ff */
[----:B------:R-:W-:Y:S01]  /*0270*/  PRMT R17, R0, 0x7610, R17 ;  /* 0x0000761000117816 */ /* 0x000fe20000000011 */
[----:B------:R-:W-:Y:S06]  /*0280*/  BRA `(.L_x_1340) ;  /* 0x0000000c00bc7947 */ /* 0x000fec0003800000 */
.L_x_1337:
        /* <DEDUP_REMOVED lines=11> */
.L_x_1342:
[----:B------:R-:W2:Y:S02]  /*0340*/  LDG.E R4, desc[UR36][R4.64] ;  /* 0x0000002404047981 */ /* 0x000ea4000c1e1900 */
[----:B--2---:R-:W-:-:S04]  /*0350*/  I2FP.F32.S32 R0, R4 ;  /* 0x0000000400007245 */ /* 0x004fc80000201400 */
[----:B------:R-:W-:-:S04]  /*0360*/  F2FP.F16.F32.PACK_AB R0, RZ, R0 ;  /* 0x00000000ff00723e */ /* 0x000fc800000000ff */
[----:B------:R-:W-:Y:S01]  /*0370*/  PRMT R17, R0, 0x7610, R17 ;  /* 0x0000761000117816 */ /* 0x000fe20000000011 */
[----:B------:R-:W-:Y:S06]  /*0380*/  BRA `(.L_x_1340) ;  /* 0x0000000c007c7947 */ /* 0x000fec0003800000 */
.L_x_1341:
[----:B------:R-:W2:Y:S02]  /*0390*/  LDG.E.U16 R4, desc[UR36][R4.64] ;  /* 0x0000002404047981 */ /* 0x000ea4000c1e1500 */
[----:B--2---:R-:W0:Y:S02]  /*03a0*/  I2F.S16 R0, R4 ;  /* 0x0000000400007306 */ /* 0x004e240000101400 */
[----:B0-----:R-:W-:-:S04]  /*03b0*/  F2FP.F16.F32.PACK_AB R0, RZ, R0 ;  /* 0x00000000ff00723e */ /* 0x001fc800000000ff */
[----:B------:R-:W-:Y:S01]  /*03c0*/  PRMT R17, R0, 0x7610, R17 ;  /* 0x0000761000117816 */ /* 0x000fe20000000011 */
[----:B------:R-:W-:Y:S06]  /*03d0*/  BRA `(.L_x_1340) ;  /* 0x0000000c00687947 */ /* 0x000fec0003800000 */
.L_x_1336:
        /* <DEDUP_REMOVED lines=9> */
.L_x_1344:
[----:B------:R1:W5:Y:S01]  /*0470*/  LDG.E.U16 R17, desc[UR36][R4.64] ;  /* 0x0000002404117981 */ /* 0x000362000c1e1500 */
[----:B------:R-:W-:Y:S05]  /*0480*/  BRA `(.L_x_1340) ;  /* 0x0000000c003c7947 */ /* 0x000fea0003800000 */
.L_x_1343:
        /* <DEDUP_REMOVED lines=9> */
.L_x_1346:
[----:B------:R0:W5:Y:S01]  /*0520*/  LDG.E.U16 R17, desc[UR36][R4.64] ;  /* 0x0000002404117981 */ /* 0x000162000c1e1500 */
[----:B------:R-:W-:Y:S05]  /*0530*/  BRA `(.L_x_1340) ;  /* 0x0000000c00107947 */ /* 0x000fea0003800000 */
.L_x_1345:
        /* <DEDUP_REMOVED lines=9> */
.L_x_1335:
        /* <DEDUP_REMOVED lines=14> */
.L_x_1349:
        /* <DEDUP_REMOVED lines=9> */
.L_x_1348:
        /* <DEDUP_REMOVED lines=28> */
.L_x_1351:
        /* <DEDUP_REMOVED lines=12> */
[----:B------:R-:W-:-:S04]  /*09c0*/  F2FP.F16.F32.PACK_AB R0, RZ, R0 ;  /* 0x00000000ff00723e */ /* 0x000fc800000000ff */
[----:B------:R-:W-:Y:S01]  /*09d0*/  PRMT R17, R0, 0x7610, R17 ;  /* 0x0000761000117816 */ /* 0x000fe20000000011 */
[----:B------:R-:W-:Y:S06]  /*09e0*/  BRA `(.L_x_1340) ;  /* 0x0000000400e47947 */ /* 0x000fec0003800000 */
.L_x_1350:
[----:B------:R-:W2:Y:S02]  /*09f0*/  LDG.E.U16 R0, desc[UR36][R4.64] ;  /* 0x0000002404007981 */ /* 0x000ea4000c1e1500 */
[----:B--2---:R-:W-:-:S05]  /*0a00*/  IMAD.U32 R0, R0, 0x10000, RZ ;  /* 0x0001000000007824 */ /* 0x004fca00078e00ff */
[----:B------:R-:W-:-:S04]  /*0a10*/  F2FP.F16.F32.PACK_AB R0, RZ, R0 ;  /* 0x00000000ff00723e */ /* 0x000fc800000000ff */
[----:B------:R-:W-:Y:S01]  /*0a20*/  PRMT R17, R0, 0x7610, R17 ;  /* 0x0000761000117816 */ /* 0x000fe20000000011 */
[----:B------:R-:W-:Y:S06]  /*0a30*/  BRA `(.L_x_1340) ;  /* 0x0000000400d07947 */ /* 0x000fec0003800000 */
.L_x_1347:
        /* <DEDUP_REMOVED lines=13> */
.L_x_1354:
        /* <DEDUP_REMOVED lines=21> */
.L_x_1358:
[----:B------:R-:W-:Y:S05]  /*0c60*/  BSYNC B1 ;  /* 0x0000000000017941 */ /* 0x000fea0003800000 */
.L_x_1357:
[----:B------:R-:W-:Y:S01]  /*0c70*/  LEA R5, R0, 0x3b800000, 0x17 ;  /* 0x3b80000000057811 */ /* 0x000fe200078eb8ff */
[----:B------:R-:W-:-:S05]  /*0c80*/  IMAD.SHL.U32 R0, R3, 0x100000, RZ ;  /* 0x0010000003007824 */ /* 0x000fca00078e00ff */
[----:B------:R-:W-:-:S07]  /*0c90*/  LOP3.LUT R0, R5, R0, R6, 0xfe, !PT ;  /* 0x0000000005007212 */ /* 0x000fce00078efe06 */
.L_x_1356:
[----:B------:R-:W-:Y:S05]  /*0ca0*/  BSYNC B0 ;  /* 0x0000000000007941 */ /* 0x000fea0003800000 */
.L_x_1355:
[----:B------:R-:W-:-:S04]  /*0cb0*/  F2FP.F16.F32.PACK_AB R0, RZ, R0 ;  /* 0x00000000ff00723e */ /* 0x000fc800000000ff */
[----:B------:R-:W-:Y:S01]  /*0cc0*/  PRMT R17, R0, 0x7610, R17 ;  /* 0x0000761000117816 */ /* 0x000fe20000000011 */
[----:B------:R-:W-:Y:S06]  /*0cd0*/  BRA `(.L_x_1340) ;  /* 0x0000000400287947 */ /* 0x000fec0003800000 */
.L_x_1353:
        /* <DEDUP_REMOVED lines=21> */
.L_x_1362:
[----:B------:R-:W-:Y:S05]  /*0e30*/  BSYNC B1 ;  /* 0x0000000000017941 */ /* 0x000fea0003800000 */
.L_x_1361:
[----:B------:R-:W-:Y:S01]  /*0e40*/  LEA R5, R0, 0x37800000, 0x17 ;  /* 0x3780000000057811 */ /* 0x000fe200078eb8ff */
[----:B------:R-:W-:-:S05]  /*0e50*/  IMAD.SHL.U32 R0, R3, 0x200000, RZ ;  /* 0x0020000003007824 */ /* 0x000fca00078e00ff */
[----:B------:R-:W-:-:S07]  /*0e60*/  LOP3.LUT R0, R5, R0, R6, 0xfe, !PT ;  /* 0x0000000005007212 */ /* 0x000fce00078efe06 */
.L_x_1360:
[----:B------:R-:W-:Y:S05]  /*0e70*/  BSYNC B0 ;  /* 0x0000000000007941 */ /* 0x000fea0003800000 */
.L_x_1359:
[----:B------:R-:W-:-:S04]  /*0e80*/  F2FP.F16.F32.PACK_AB R0, RZ, R0 ;  /* 0x00000000ff00723e */ /* 0x000fc800000000ff */
[----:B------:R-:W-:Y:S01]  /*0e90*/  PRMT R17, R0, 0x7610, R17 ;  /* 0x0000761000117816 */ /* 0x000fe20000000011 */
[----:B------:R-:W-:Y:S06]  /*0ea0*/  BRA `(.L_x_1340) ;  /* 0x0000000000b47947 */ /* 0x000fec0003800000 */
.L_x_1352:
        /* <DEDUP_REMOVED lines=14> */
.L_x_1366:
[----:B------:R-:W-:Y:S05]  /*0f90*/  BSYNC B0 ;  /* 0x0000000000007941 */ /* 0x000fea0003800000 */
.L_x_1365:
[----:B------:R-:W-:-:S04]  /*0fa0*/  F2FP.F16.F32.PACK_AB R0, RZ, R0 ;  /* 0x00000000ff00723e */ /* 0x000fc800000000ff */
[----:B------:R-:W-:Y:S01]  /*0fb0*/  PRMT R17, R0, 0x7610, R17 ;  /* 0x0000761000117816 */ /* 0x000fe20000000011 */
[----:B------:R-:W-:Y:S06]  /*0fc0*/  BRA `(.L_x_1340) ;  /* 0x00000000006c7947 */ /* 0x000fec0003800000 */
.L_x_1339:
        /* <DEDUP_REMOVED lines=16> */
.L_x_1367:
[----:B------:R-:W-:Y:S01]  /*10d0*/  PRMT R17, RZ, 0x7610, R17 ;  /* 0x00007610ff117816 */ /* 0x000fe20000000011 */
[----:B------:R-:W-:Y:S06]  /*10e0*/  BRA `(.L_x_1340) ;  /* 0x0000000000247947 */ /* 0x000fec0003800000 */
.L_x_1364:
[----:B------:R-:W2:Y:S02]  /*10f0*/  LDG.E.64 R4, desc[UR36][R4.64] ;  /* 0x0000002404047981 */ /* 0x000ea4000c1e1b00 */
[----:B--2---:R-:W0:Y:S02]  /*1100*/  I2F.U64 R0, R4 ;  /* 0x0000000400007312 */ /* 0x004e240000301000 */
[----:B0-----:R-:W-:-:S04]  /*1110*/  F2FP.F16.F32.PACK_AB R0, RZ, R0 ;  /* 0x00000000ff00723e */ /* 0x001fc800000000ff */
[----:B------:R-:W-:Y:S01]  /*1120*/  PRMT R17, R0, 0x7610, R17 ;  /* 0x0000761000117816 */ /* 0x000fe20000000011 */
[----:B------:R-:W-:Y:S06]  /*1130*/  BRA `(.L_x_1340) ;  /* 0x0000000000107947 */ /* 0x000fec0003800000 */
.L_x_1363:
[----:B------:R-:W2:Y:S02]  /*1140*/  LDG.E R4, desc[UR36][R4.64] ;  /* 0x0000002404047981 */ /* 0x000ea4000c1e1900 */
[----:B--2---:R-:W-:-:S04]  /*1150*/  I2FP.F32.U32 R0, R4 ;  /* 0x0000000400007245 */ /* 0x004fc80000201000 */
[----:B------:R-:W-:-:S04]  /*1160*/  F2FP.F16.F32.PACK_AB R0, RZ, R0 ;  /* 0x00000000ff00723e */ /* 0x000fc800000000ff */
[----:B------:R-:W-:-:S07]  /*1170*/  PRMT R17, R0, 0x7610, R17 ;  /* 0x0000761000117816 */ /* 0x000fce0000000011 */
.L_x_1340:
[----:B01----:R-:W0:Y:S01]  /*1180*/  LDC.64 R4, c[0x0][0x228] ;  /* 0x00008a00ff047b82 */ /* 0x003e220000000a00 */
        /* <DEDUP_REMOVED lines=20> */
.L_x_1371:
[----:B------:R-:W2:Y:S02]  /*12d0*/  LDG.E.U8 R4, desc[UR36][R4.64] ;  /* 0x0000002404047981 */ /* 0x000ea4000c1e1100 */
[----:B--2---:R-:W-:-:S04]  /*12e0*/  I2FP.F32.U32 R0, R4 ;  /* 0x0000000400007245 */ /* 0x004fc80000201000 */
[----:B------:R-:W-:-:S04]  /*12f0*/  F2FP.F16.F32.PACK_AB R0, RZ, R0 ;  /* 0x00000000ff00723e */ /* 0x000fc800000000ff */
[----:B------:R-:W-:Y:S01]  /*1300*/  PRMT R18, R0, 0x7610, R18 ;  /* 0x0000761000127816 */ /* 0x000fe20000000012 */
[----:B------:R-:W-:Y:S06]  /*1310*/  BRA `(.L_x_1373) ;  /* 0x0000000c00bc7947 */ /* 0x000fec0003800000 */
.L_x_1370:
        /* <DEDUP_REMOVED lines=11> */
.L_x_1375:
[----:B------:R-:W2:Y:S02]  /*13d0*/  LDG.E R4, desc[UR36][R4.64] ;  /* 0x0000002404047981 */ /* 0x000ea4000c1e1900 */
[----:B--2---:R-:W-:-:S04]  /*13e0*/  I2FP.F32.S32 R0, R4 ;  /* 0x0000000400007245 */ /* 0x004fc80000201400 */
[----:B------:R-:W-:-:S04]  /*13f0*/  F2FP.F16.F32.PACK_AB R0, RZ, R0 ;  /* 0x00000000ff00723e */ /* 0x000fc800000000ff */
[----:B------:R-:W-:Y:S01]  /*1400*/  PRMT R18, R0, 0x7610, R18 ;  /* 0x0000761000127816 */ /* 0x000fe20000000012 */
[----:B------:R-:W-:Y:S06]  /*1410*/  BRA `(.L_x_1373) ;  /* 0x0000000c007c7947 */ /* 0x000fec0003800000 */
.L_x_1374:
[----:B------:R-:W2:Y:S02]  /*1420*/  LDG.E.U16 R4, desc[UR36][R4.64] ;  /* 0x0000002404047981 */ /* 0x000ea4000c1e1500 */
[----:B--2---:R-:W0:Y:S02]  /*1430*/  I2F.S16 R0, R4 ;  /* 0x0000000400007306 */ /* 0x004e240000101400 */
[----:B0-----:R-:W-:-:S04]  /*1440*/  F2FP.F16.F32.PACK_AB R0, RZ, R0 ;  /* 0x00000000ff00723e */ /* 0x001fc800000000ff */
[----:B------:R-:W-:Y:S01]  /*1450*/  PRMT R18, R0, 0x7610, R18 ;  /* 0x0000761000127816 */ /* 0x000fe20000000012 */
[----:B------:R-:W-:Y:S06]  /*1460*/  BRA `(.L_x_1373) ;  /* 0x0000000c00687947 */ /* 0x000fec0003800000 */
.L_x_1369:
        /* <DEDUP_REMOVED lines=9> */
.L_x_1377:
[----:B------:R1:W5:Y:S01]  /*1500*/  LDG.E.U16 R18, desc[UR36][R4.64] ;  /* 0x0000002404127981 */ /* 0x000362000c1e1500 */
[----:B------:R-:W-:Y:S05]  /*1510*/  BRA `(.L_x_1373) ;  /* 0x0000000c003c7947 */ /* 0x000fea0003800000 */
.L_x_1376:
        /* <DEDUP_REMOVED lines=9> */
.L_x_1379:
[----:B------:R0:W5:Y:S01]  /*15b0*/  LDG.E.U16 R18, desc[UR36][R4.64] ;  /* 0x0000002404127981 */ /* 0x000162000c1e1500 */
[----:B------:R-:W-:Y:S05]  /*15c0*/  BRA `(.L_x_1373) ;  /* 0x0000000c00107947 */ /* 0x000fea0003800000 */
.L_x_1378:
        /* <DEDUP_REMOVED lines=9> */
.L_x_1368:
        /* <DEDUP_REMOVED lines=14> */
.L_x_1382:
        /* <DEDUP_REMOVED lines=9> */
.L_x_1381:
        /* <DEDUP_REMOVED lines=28> */
.L_x_1384:
        /* <DEDUP_REMOVED lines=15> */
.L_x_1383:
[----:B------:R-:W2:Y:S02]  /*1a80*/  LDG.E.U16 R0, desc[UR36][R4.64] ;  /* 0x0000002404007981 */ /* 0x000ea4000c1e1500 */
[----:B--2---:R-:W-:-:S05]  /*1a90*/  IMAD.U32 R0, R0, 0x10000, RZ ;  /* 0x0001000000007824 */ /* 0x004fca00078e00ff */
[----:B------:R-:W-:-:S04]  /*1aa0*/  F2FP.F16.F32.PACK_AB R0, RZ, R0 ;  /* 0x00000000ff00723e */ /* 0x000fc800000000ff */
[----:B------:R-:W-:Y:S01]  /*1ab0*/  PRMT R18, R0, 0x7610, R18 ;  /* 0x0000761000127816 */ /* 0x000fe20000000012 */
[----:B------:R-:W-:Y:S06]  /*1ac0*/  BRA `(.L_x_1373) ;  /* 0x0000000400d07947 */ /* 0x000fec0003800000 */
.L_x_1380:
        /* <DEDUP_REMOVED lines=13> */
.L_x_1387:
        /* <DEDUP_REMOVED lines=21> */
.L_x_1391:
[----:B------:R-:W-:Y:S05]  /*1cf0*/  BSYNC B1 ;  /* 0x0000000000017941 */ /* 0x000fea0003800000 */
.L_x_1390:
[----:B------:R-:W-:Y:S01]  /*1d00*/  LEA R5, R0, 0x3b800000, 0x17 ;  /* 0x3b80000000057811 */ /* 0x000fe200078eb8ff */
[----:B------:R-:W-:-:S05]  /*1d10*/  IMAD.SHL.U32 R0, R3, 0x100000, RZ ;  /* 0x0010000003007824 */ /* 0x000fca00078e00ff */
[----:B------:R-:W-:-:S07]  /*1d20*/  LOP3.LUT R0, R5, R0, R6, 0xfe, !PT ;  /* 0x0000000005007212 */ /* 0x000fce00078efe06 */
.L_x_1389:
[----:B------:R-:W-:Y:S05]  /*1d30*/  BSYNC B0 ;  /* 0x0000000000007941 */ /* 0x000fea0003800000 */
.L_x_1388:
[----:B------:R-:W-:-:S04]  /*1d40*/  F2FP.F16.F32.PACK_AB R0, RZ, R0 ;  /* 0x00000000ff00723e */ /* 0x000fc800000000ff */
[----:B------:R-:W-:Y:S01]  /*1d50*/  PRMT R18, R0, 0x7610, R18 ;  /* 0x0000761000127816 */ /* 0x000fe20000000012 */
[----:B------:R-:W-:Y:S06]  /*1d60*/  BRA `(.L_x_1373) ;  /* 0x0000000400287947 */ /* 0x000fec0003800000 */
.L_x_1386:
        /* <DEDUP_REMOVED lines=21> */
.L_x_1395:
[----:B------:R-:W-:Y:S05]  /*1ec0*/  BSYNC B1 ;  /* 0x0000000000017941 */ /* 0x000fea0003800000 */
.L_x_1394:
[----:B------:R-:W-:Y:S01]  /*1ed0*/  LEA R5, R0, 0x37800000, 0x17 ;  /* 0x3780000000057811 */ /* 0x000fe200078eb8ff */
[----:B------:R-:W-:-:S05]  /*1ee0*/  IMAD.SHL.U32 R0, R3, 0x200000, RZ ;  /* 0x0020000003007824 */ /* 0x000fca00078e00ff */
[----:B------:R-:W-:-:S07]  /*1ef0*/  LOP3.LUT R0, R5, R0, R6, 0xfe, !PT ;  /* 0x0000000005007212 */ /* 0x000fce00078efe06 */
.L_x_1393:
[----:B------:R-:W-:Y:S05]  /*1f00*/  BSYNC B0 ;  /* 0x0000000000007941 */ /* 0x000fea0003800000 */
.L_x_1392:
[----:B------:R-:W-:-:S04]  /*1f10*/  F2FP.F16.F32.PACK_AB R0, RZ, R0 ;  /* 0x00000000ff00723e */ /* 0x000fc800000000ff */
[----:B------:R-:W-:Y:S01]  /*1f20*/  PRMT R18, R0, 0x7610, R18 ;  /* 0x0000761000127816 */ /* 0x000fe20000000012 */
[----:B------:R-:W-:Y:S06]  /*1f30*/  BRA `(.L_x_1373) ;  /* 0x0000000000b47947 */ /* 0x000fec0003800000 */
.L_x_1385:
        /* <DEDUP_REMOVED lines=14> */
.L_x_1399:
[----:B------:R-:W-:Y:S05]  /*2020*/  BSYNC B0 ;  /* 0x0000000000007941 */ /* 0x000fea0003800000 */
.L_x_1398:
[----:B------:R-:W-:-:S04]  /*2030*/  F2FP.F16.F32.PACK_AB R0, RZ, R0 ;  /* 0x00000000ff00723e */ /* 0x000fc800000000ff */
[----:B------:R-:W-:Y:S01]  /*2040*/  PRMT R18, R0, 0x7610, R18 ;  /* 0x0000761000127816 */ /* 0x000fe20000000012 */
[----:B------:R-:W-:Y:S06]  /*2050*/  BRA `(.L_x_1373) ;  /* 0x00000000006c7947 */ /* 0x000fec0003800000 */
.L_x_1372:
        /* <DEDUP_REMOVED lines=16> */
.L_x_1400:
[----:B------:R-:W-:Y:S01]  /*2160*/  PRMT R18, RZ, 0x7610, R18 ;  /* 0x00007610ff127816 */ /* 0x000fe20000000012 */
[----:B------:R-:W-:Y:S06]  /*2170*/  BRA `(.L_x_1373) ;  /* 0x0000000000247947 */ /* 0x000fec0003800000 */
.L_x_1397:
[----:B------:R-:W2:Y:S02]  /*2180*/  LDG.E.64 R4, desc[UR36][R4.64] ;  /* 0x0000002404047981 */ /* 0x000ea4000c1e1b00 */
[----:B--2---:R-:W0:Y:S02]  /*2190*/  I2F.U64 R0, R4 ;  /* 0x0000000400007312 */ /* 0x004e240000301000 */
[----:B0-----:R-:W-:-:S04]  /*21a0*/  F2FP.F16.F32.PACK_AB R0, RZ, R0 ;  /* 0x00000000ff00723e */ /* 0x001fc800000000ff */
[----:B------:R-:W-:Y:S01]  /*21b0*/  PRMT R18, R0, 0x7610, R18 ;  /* 0x0000761000127816 */ /* 0x000fe20000000012 */
[----:B------:R-:W-:Y:S06]  /*21c0*/  BRA `(.L_x_1373) ;  /* 0x0000000000107947 */ /* 0x000fec0003800000 */
.L_x_1396:
[----:B------:R-:W2:Y:S02]  /*21d0*/  LDG.E R4, desc[UR36][R4.64] ;  /* 0x0000002404047981 */ /* 0x000ea4000c1e1900 */
[----:B--2---:R-:W-:-:S04]  /*21e0*/  I2FP.F32.U32 R0, R4 ;  /* 0x0000000400007245 */ /* 0x004fc80000201000 */
[----:B------:R-:W-:-:S04]  /*21f0*/  F2FP.F16.F32.PACK_AB R0, RZ, R0 ;  /* 0x00000000ff00723e */ /* 0x000fc800000000ff */
[----:B------:R-:W-:-:S07]  /*2200*/  PRMT R18, R0, 0x7610, R18 ;  /* 0x0000761000127816 */ /* 0x000fce0000000012 */
.L_x_1373:
[----:B------:R-:W-:-:S07]  /*2210*/  VIADD R27, R27, 0x80 ;  /* 0x000000801b1b7836 */ /* 0x000fce0000000000 */
.L_x_1334:
[----:B------:R-:W-:Y:S05]  /*2220*/  BSYNC B6 ;  /* 0x0000000000067941 */ /* 0x000fea0003800000 */
.L_x_1333:
[----:B------:R-:W-:Y:S01]  /*2230*/  ISETP.GE.AND P0, PT, R27, R28, PT ;  /* 0x0000001c1b00720c */ /* 0x000fe20003f06270 */
[----:B------:R-:W-:Y:S01]  /*2240*/  BSSY B6, `(.L_x_1401) ;  /* 0x0000218000067945 */ /* 0x000fe20003800000 */
[----:B------:R-:W-:-:S11]  /*2250*/  PRMT R19, RZ, 0x7610, R19 ;  /* 0x00007610ff137816 */ /* 0x000fd60000000013 */
[----:B------:R-:W-:Y:S05]  /*2260*/  @P0 BRA `(.L_x_1402) ;  /* 0x0000002000540947 */ /* 0x000fea0003800000 */
[----:B01----:R-:W0:Y:S01]  /*2270*/  LDC.64 R4, c[0x0][0x220] ;  /* 0x00008800ff047b82 */ /* 0x003e220000000a00 */
        /* <DEDUP_REMOVED lines=21> */
.L_x_1406:
[----:B------:R-:W2:Y:S02]  /*23d0*/  LDG.E.U8 R4, desc[UR36][R4.64] ;  /* 0x0000002404047981 */ /* 0x000ea4000c1e1100 */
[----:B--2---:R-:W-:-:S04]  /*23e0*/  I2FP.F32.U32 R0, R4 ;  /* 0x0000000400007245 */ /* 0x004fc80000201000 */
[----:B------:R-:W-:-:S04]  /*23f0*/  F2FP.F16.F32.PACK_AB R0, RZ, R0 ;  /* 0x00000000ff00723e */ /* 0x000fc800000000ff */
[----:B------:R-:W-:Y:S01]  /*2400*/  PRMT R16, R0, 0x7610, R16 ;  /* 0x0000761000107816 */ /* 0x000fe20000000010 */
[----:B------:R-:W-:Y:S06]  /*2410*/  BRA `(.L_x_1408) ;  /* 0x0000000c00c07947 */ /* 0x000fec0003800000 */
.L_x_1405:
        /* <DEDUP_REMOVED lines=11> */
.L_x_1410:
[----:B------:R-:W2:Y:S02]  /*24d0*/  LDG.E R4, desc[UR36][R4.64] ;  /* 0x0000002404047981 */ /* 0x000ea4000c1e1900 */
[----:B--2---:R-:W-:-:S04]  /*24e0*/  I2FP.F32.S32 R0, R4 ;  /* 0x0000000400007245 */ /* 0x004fc80000201400 */
[----:B------:R-:W-:-:S04]  /*24f0*/  F2FP.F16.F32.PACK_AB R0, RZ, R0 ;  /* 0x00000000ff00723e */ /* 0x000fc800000000ff */
[----:B------:R-:W-:Y:S01]  /*2500*/  PRMT R16, R0, 0x7610, R16 ;  /* 0x0000761000107816 */ /* 0x000fe20000000010 */
[----:B------:R-:W-:Y:S06]  /*2510*/  BRA `(.L_x_1408) ;  /* 0x0000000c00807947 */ /* 0x000fec0003800000 */
.L_x_1409:
[----:B------:R-:W2:Y:S02]  /*2520*/  LDG.E.U16 R4, desc[UR36][R4.64] ;  /* 0x0000002404047981 */ /* 0x000ea4000c1e1500 */
[----:B--2---:R-:W0:Y:S02]  /*2530*/  I2F.S16 R0, R4 ;  /* 0x0000000400007306 */ /* 0x004e240000101400 */
[----:B0-----:R-:W-:-:S04]  /*2540*/  F2FP.F16.F32.PACK_AB R0, RZ, R0 ;  /* 0x00000000ff00723e */ /* 0x001fc800000000ff */
[----:B------:R-:W-:Y:S01]  /*2550*/  PRMT R16, R0, 0x7610, R16 ;  /* 0x0000761000107816 */ /* 0x000fe20000000010 */
[----:B------:R-:W-:Y:S06]  /*2560*/  BRA `(.L_x_1408) ;  /* 0x0000000c006c7947 */ /* 0x000fec0003800000 */
.L_x_1404:
        /* <DEDUP_REMOVED lines=9> */
.L_x_1412:
[----:B------:R1:W5:Y:S01]  /*2600*/  LDG.E.U16 R16, desc[UR36][R4.64] ;  /* 0x0000002404107981 */ /* 0x000362000c1e1500 */
[----:B------:R-:W-:Y:S05]  /*2610*/  BRA `(.L_x_1408) ;  /* 0x0000000c00407947 */ /* 0x000fea0003800000 */
.L_x_1411:
        /* <DEDUP_REMOVED lines=9> */
.L_x_1414:
[----:B------:R0:W5:Y:S01]  /*26b0*/  LDG.E.U16 R16, desc[UR36][R4.64] ;  /* 0x0000002404107981 */ /* 0x000162000c1e1500 */
[----:B------:R-:W-:Y:S05]  /*26c0*/  BRA `(.L_x_1408) ;  /* 0x0000000c00147947 */ /* 0x000fea0003800000 */
.L_x_1413:
        /* <DEDUP_REMOVED lines=9> */
.L_x_1403:
        /* <DEDUP_REMOVED lines=14> */
.L_x_1417:
        /* <DEDUP_REMOVED lines=9> */
.L_x_1416:
        /* <DEDUP_REMOVED lines=28> */
.L_x_1419:
        /* <DEDUP_REMOVED lines=16> */
.L_x_1418:
[----:B------:R-:W2:Y:S02]  /*2b90*/  LDG.E.U16 R0, desc[UR36][R4.64] ;  /* 0x0000002404007981 */ /* 0x000ea4000c1e1500 */
[----:B--2---:R-:W-:-:S05]  /*2ba0*/  IMAD.U32 R0, R0, 0x10000, RZ ;  /* 0x0001000000007824 */ /* 0x004fca00078e00ff */
[----:B------:R-:W-:-:S04]  /*2bb0*/  F2FP.F16.F32.PACK_AB R0, RZ, R0 ;  /* 0x00000000ff00723e */ /* 0x000fc800000000ff */
[----:B------:R-:W-:Y:S01]  /*2bc0*/  PRMT R16, R0, 0x7610, R16 ;  /* 0x0000761000107816 */ /* 0x000fe20000000010 */
[----:B------:R-:W-:Y:S06]  /*2bd0*/  BRA `(.L_x_1408) ;  /* 0x0000000400d07947 */ /* 0x000fec0003800000 */
.L_x_1415:
        /* <DEDUP_REMOVED lines=13> */
.L_x_1422:
        /* <DEDUP_REMOVED lines=21> */
.L_x_1426:
[----:B------:R-:W-:Y:S05]  /*2e00*/  BSYNC B1 ;  /* 0x0000000000017941 */ /* 0x000fea0003800000 */
.L_x_1425:
[----:B------:R-:W-:Y:S01]  /*2e10*/  LEA R5, R0, 0x3b800000, 0x17 ;  /* 0x3b80000000057811 */ /* 0x000fe200078eb8ff */
[----:B------:R-:W-:-:S05]  /*2e20*/  IMAD.SHL.U32 R0, R3, 0x100000, RZ ;  /* 0x0010000003007824 */ /* 0x000fca00078e00ff */
[----:B------:R-:W-:-:S07]  /*2e30*/  LOP3.LUT R0, R5, R0, R6, 0xfe, !PT ;  /* 0x0000000005007212 */ /* 0x000fce00078efe06 */
.L_x_1424:
[----:B------:R-:W-:Y:S05]  /*2e40*/  BSYNC B0 ;  /* 0x0000000000007941 */ /* 0x000fea0003800000 */
.L_x_1423:
[----:B------:R-:W-:-:S04]  /*2e50*/  F2FP.F16.F32.PACK_AB R0, RZ, R0 ;  /* 0x00000000ff00723e */ /* 0x000fc800000000ff */
[----:B------:R-:W-:Y:S01]  /*2e60*/  PRMT R16, R0, 0x7610, R16 ;  /* 0x0000761000107816 */ /* 0x000fe20000000010 */
[----:B------:R-:W-:Y:S06]  /*2e70*/  BRA `(.L_x_1408) ;  /* 0x0000000400287947 */ /* 0x000fec0003800000 */
.L_x_1421:
        /* <DEDUP_REMOVED lines=21> */
.L_x_1430:
[----:B------:R-:W-:Y:S05]  /*2fd0*/  BSYNC B1 ;  /* 0x0000000000017941 */ /* 0x000fea0003800000 */
.L_x_1429:
[----:B------:R-:W-:Y:S01]  /*2fe0*/  LEA R5, R0, 0x37800000, 0x17 ;  /* 0x3780000000057811 */ /* 0x000fe200078eb8ff */
[----:B------:R-:W-:-:S05]  /*2ff0*/  IMAD.SHL.U32 R0, R3, 0x200000, RZ ;  /* 0x0020000003007824 */ /* 0x000fca00078e00ff */
[----:B------:R-:W-:-:S07]  /*3000*/  LOP3.LUT R0, R5, R0, R6, 0xfe, !PT ;  /* 0x0000000005007212 */ /* 0x000fce00078efe06 */
.L_x_1428:
[----:B------:R-:W-:Y:S05]  /*3010*/  BSYNC B0 ;  /* 0x0000000000007941 */ /* 0x000fea0003800000 */
.L_x_1427:
[----:B------:R-:W-:-:S04]  /*3020*/  F2FP.F16.F32.PACK_AB R0, RZ, R0 ;  /* 0x00000000ff00723e */ /* 0x000fc800000000ff */
[----:B------:R-:W-:Y:S01]  /*3030*/  PRMT R16, R0, 0x7610, R16 ;  /* 0x0000761000107816 */ /* 0x000fe20000000010 */
[----:B------:R-:W-:Y:S06]  /*3040*/  BRA `(.L_x_1408) ;  /* 0x0000000000b47947 */ /* 0x000fec0003800000 */
.L_x_1420:
        /* <DEDUP_REMOVED lines=14> */
.L_x_1434:
[----:B------:R-:W-:Y:S05]  /*3130*/  BSYNC B0 ;  /* 0x0000000000007941 */ /* 0x000fea0003800000 */
.L_x_1433:
[----:B------:R-:W-:-:S04]  /*3140*/  F2FP.F16.F32.PACK_AB R0, RZ, R0 ;  /* 0x00000000ff00723e */ /* 0x000fc800000000ff */
[----:B------:R-:W-:Y:S01]  /*3150*/  PRMT R16, R0, 0x7610, R16 ;  /* 0x0000761000107816 */ /* 0x000fe20000000010 */
[----:B------:R-:W-:Y:S06]  /*3160*/  BRA `(.L_x_1408) ;  /* 0x00000000006c7947 */ /* 0x000fec0003800000 */
.L_x_1407:
        /* <DEDUP_REMOVED lines=16> */
.L_x_1435:
[----:B------:R-:W-:Y:S01]  /*3270*/  PRMT R16, RZ, 0x7610, R16 ;  /* 0x00007610ff107816 */ /* 0x000fe20000000010 */
[----:B------:R-:W-:Y:S06]  /*3280*/  BRA `(.L_x_1408) ;  /* 0x0000000000247947 */ /* 0x000fec0003800000 */
.L_x_1432:
[----:B------:R-:W2:Y:S02]  /*3290*/  LDG.E.64 R4, desc[UR36][R4.64] ;  /* 0x0000002404047981 */ /* 0x000ea4000c1e1b00 */
[----:B--2---:R-:W0:Y:S02]  /*32a0*/  I2F.U64 R0, R4 ;  /* 0x0000000400007312 */ /* 0x004e240000301000 */
[----:B0-----:R-:W-:-:S04]  /*32b0*/  F2FP.F16.F32.PACK_AB R0, RZ, R0 ;  /* 0x00000000ff00723e */ /* 0x001fc800000000ff */
[----:B------:R-:W-:Y:S01]  /*32c0*/  PRMT R16, R0, 0x7610, R16 ;  /* 0x0000761000107816 */ /* 0x000fe20000000010 */
[----:B------:R-:W-:Y:S06]  /*32d0*/  BRA `(.L_x_1408) ;  /* 0x0000000000107947 */ /* 0x000fec0003800000 */
.L_x_1431:
[----:B------:R-:W2:Y:S02]  /*32e0*/  LDG.E R4, desc[UR36][R4.64] ;  /* 0x0000002404047981 */ /* 0x000ea4000c1e1900 */
[----:B--2---:R-:W-:-:S04]  /*32f0*/  I2FP.F32.U32 R0, R4 ;  /* 0x0000000400007245 */ /* 0x004fc80000201000 */
[----:B------:R-:W-:-:S04]  /*3300*/  F2FP.F16.F32.PACK_AB R0, RZ, R0 ;  /* 0x00000000ff00723e */ /* 0x000fc800000000ff */
[----:B------:R-:W-:-:S07]  /*3310*/  PRMT R16, R0, 0x7610, R16 ;  /* 0x0000761000107816 */ /* 0x000fce0000000010 */
.L_x_1408:
        /* <DEDUP_REMOVED lines=21> */
.L_x_1439:
[----:B------:R-:W2:Y:S02]  /*3470*/  LDG.E.U8 R4, desc[UR36][R4.64] ;  /* 0x0000002404047981 */ /* 0x000ea4000c1e1100 */
[----:B--2---:R-:W-:-:S04]  /*3480*/  I2FP.F32.U32 R0, R4 ;  /* 0x0000000400007245 */ /* 0x004fc80000201000 */
[----:B------:R-:W-:-:S04]  /*3490*/  F2FP.F16.F32.PACK_AB R0, RZ, R0 ;  /* 0x00000000ff00723e */ /* 0x000fc800000000ff */
[----:B------:R-:W-:Y:S01]  /*34a0*/  PRMT R19, R0, 0x7610, R19 ;  /* 0x0000761000137816 */ /* 0x000fe20000000013 */
[----:B------:R-:W-:Y:S06]  /*34b0*/  BRA `(.L_x_1441) ;  /* 0x0000000c00bc7947 */ /* 0x000fec0003800000 */
.L_x_1438:
        /* <DEDUP_REMOVED lines=11> */
.L_x_1443:
[----:B------:R-:W2:Y:S02]  /*3570*/  LDG.E R4, desc[UR36][R4.64] ;  /* 0x0000002404047981 */ /* 0x000ea4000c1e1900 */
[----:B--2---:R-:W-:-:S04]  /*3580*/  I2FP.F32.S32 R0, R4 ;  /* 0x0000000400007245 */ /* 0x004fc80000201400 */
[----:B------:R-:W-:-:S04]  /*3590*/  F2FP.F16.F32.PACK_AB R0, RZ, R0 ;  /* 0x00000000ff00723e */ /* 0x000fc800000000ff */
[----:B------:R-:W-:Y:S01]  /*35a0*/  PRMT R19, R0, 0x7610, R19 ;  /* 0x0000761000137816 */ /* 0x000fe20000000013 */
[----:B------:R-:W-:Y:S06]  /*35b0*/  BRA `(.L_x_1441) ;  /* 0x0000000c007c7947 */ /* 0x000fec0003800000 */
.L_x_1442:
[----:B------:R-:W2:Y:S02]  /*35c0*/  LDG.E.U16 R4, desc[UR36][R4.64] ;  /* 0x0000002404047981 */ /* 0x000ea4000c1e1500 */
[----:B--2---:R-:W0:Y:S02]  /*35d0*/  I2F.S16 R0, R4 ;  /* 0x0000000400007306 */ /* 0x004e240000101400 */
[----:B0-----:R-:W-:-:S04]  /*35e0*/  F2FP.F16.F32.PACK_AB R0, RZ, R0 ;  /* 0x00000000ff00723e */ /* 0x001fc800000000ff */
[----:B------:R-:W-:Y:S01]  /*35f0*/  PRMT R19, R0, 0x7610, R19 ;  /* 0x0000761000137816 */ /* 0x000fe20000000013 */
[----:B------:R-:W-:Y:S06]  /*3600*/  BRA `(.L_x_1441) ;  /* 0x0000000c00687947 */ /* 0x000fec0003800000 */
.L_x_1437:
        /* <DEDUP_REMOVED lines=9> */
.L_x_1445:
[----:B------:R1:W5:Y:S01]  /*36a0*/  LDG.E.U16 R19, desc[UR36][R4.64] ;  /* 0x0000002404137981 */ /* 0x000362000c1e1500 */
[----:B------:R-:W-:Y:S05]  /*36b0*/  BRA `(.L_x_1441) ;  /* 0x0000000c003c7947 */ /* 0x000fea0003800000 */
.L_x_1444:
        /* <DEDUP_REMOVED lines=9> */
.L_x_1447:
[----:B------:R0:W5:Y:S01]  /*3750*/  LDG.E.U16 R19, desc[UR36][R4.64] ;  /* 0x0000002404137981 */ /* 0x000162000c1e1500 */
[----:B------:R-:W-:Y:S05]  /*3760*/  BRA `(.L_x_1441) ;  /* 0x0000000c00107947 */ /* 0x000fea0003800000 */
.L_x_1446:
        /* <DEDUP_REMOVED lines=9> */
.L_x_1436:
        /* <DEDUP_REMOVED lines=14> */
.L_x_1450:
        /* <DEDUP_REMOVED lines=9> */
.L_x_1449:
        /* <DEDUP_REMOVED lines=28> */
.L_x_1452:
        /* <DEDUP_REMOVED lines=15> */
.L_x_1451:
[----:B------:R-:W2:Y:S02]  /*3c20*/  LDG.E.U16 R0, desc[UR36][R4.64] ;  /* 0x0000002404007981 */ /* 0x000ea4000c1e1500 */
[----:B--2---:R-:W-:-:S05]  /*3c30*/  IMAD.U32 R0, R0, 0x10000, RZ ;  /* 0x0001000000007824 */ /* 0x004fca00078e00ff */
[----:B------:R-:W-:-:S04]  /*3c40*/  F2FP.F16.F32.PACK_AB R0, RZ, R0 ;  /* 0x00000000ff00723e */ /* 0x000fc800000000ff */
[----:B------:R-:W-:Y:S01]  /*3c50*/  PRMT R19, R0, 0x7610, R19 ;  /* 0x0000761000137816 */ /* 0x000fe20000000013 */
[----:B------:R-:W-:Y:S06]  /*3c60*/  BRA `(.L_x_1441) ;  /* 0x0000000400d07947 */ /* 0x000fec0003800000 */
.L_x_1448:
        /* <DEDUP_REMOVED lines=13> */
.L_x_1455:
        /* <DEDUP_REMOVED lines=21> */
.L_x_1459:
[----:B------:R-:W-:Y:S05]  /*3e90*/  BSYNC B1 ;  /* 0x0000000000017941 */ /* 0x000fea0003800000 */
.L_x_1458:
[----:B------:R-:W-:Y:S01]  /*3ea0*/  LEA R5, R0, 0x3b800000, 0x17 ;  /* 0x3b80000000057811 */ /* 0x000fe200078eb8ff */
[----:B------:R-:W-:-:S05]  /*3eb0*/  IMAD.SHL.U32 R0, R3, 0x100000, RZ ;  /* 0x0010000003007824 */ /* 0x000fca00078e00ff */
[----:B------:R-:W-:-:S07]  /*3ec0*/  LOP3.LUT R0, R5, R0, R6, 0xfe, !PT ;  /* 0x0000000005007212 */ /* 0x000fce00078efe06 */
.L_x_1457:
[----:B------:R-:W-:Y:S05]  /*3ed0*/  BSYNC B0 ;  /* 0x0000000000007941 */ /* 0x000fea0003800000 */
.L_x_1456:
[----:B------:R-:W-:-:S04]  /*3ee0*/  F2FP.F16.F32.PACK_AB R0, RZ, R0 ;  /* 0x00000000ff00723e */ /* 0x000fc800000000ff */
[----:B------:R-:W-:Y:S01]  /*3ef0*/  PRMT R19, R0, 0x7610, R19 ;  /* 0x0000761000137816 */ /* 0x000fe20000000013 */
[----:B------:R-:W-:Y:S06]  /*3f00*/  BRA `(.L_x_1441) ;  /* 0x0000000400287947 */ /* 0x000fec0003800000 */
.L_x_1454:
        /* <DEDUP_REMOVED lines=21> */
.L_x_1463:
[----:B------:R-:W-:Y:S05]  /*4060*/  BSYNC B1 ;  /* 0x0000000000017941 */ /* 0x000fea0003800000 */
.L_x_1462:
[----:B------:R-:W-:Y:S01]  /*4070*/  LEA R5, R0, 0x37800000, 0x17 ;  /* 0x3780000000057811 */ /* 0x000fe200078eb8ff */
[----:B------:R-:W-:-:S05]  /*4080*/  IMAD.SHL.U32 R0, R3, 0x200000, RZ ;  /* 0x0020000003007824 */ /* 0x000fca00078e00ff */
[----:B------:R-:W-:-:S07]  /*4090*/  LOP3.LUT R0, R5, R0, R6, 0xfe, !PT ;  /* 0x0000000005007212 */ /* 0x000fce00078efe06 */
.L_x_1461:
[----:B------:R-:W-:Y:S05]  /*40a0*/  BSYNC B0 ;  /* 0x0000000000007941 */ /* 0x000fea0003800000 */
.L_x_1460:
[----:B------:R-:W-:-:S04]  /*40b0*/  F2FP.F16.F32.PACK_AB R0, RZ, R0 ;  /* 0x00000000ff00723e */ /* 0x000fc800000000ff */
[----:B------:R-:W-:Y:S01]  /*40c0*/  PRMT R19, R0, 0x7610, R19 ;  /* 0x0000761000137816 */ /* 0x000fe20000000013 */
[----:B------:R-:W-:Y:S06]  /*40d0*/  BRA `(.L_x_1441) ;  /* 0x0000000000b47947 */ /* 0x000fec0003800000 */
.L_x_1453:
        /* <DEDUP_REMOVED lines=14> */
.L_x_1467:
[----:B------:R-:W-:Y:S05]  /*41c0*/  BSYNC B0 ;  /* 0x0000000000007941 */ /* 0x000fea0003800000 */
.L_x_1466:
[----:B------:R-:W-:-:S04]  /*41d0*/  F2FP.F16.F32.PACK_AB R0, RZ, R0 ;  /* 0x00000000ff00723e */ /* 0x000fc800000000ff */
[----:B------:R-:W-:Y:S01]  /*41e0*/  PRMT R19, R0, 0x7610, R19 ;  /* 0x0000761000137816 */ /* 0x000fe20000000013 */
[----:B------:R-:W-:Y:S06]  /*41f0*/  BRA `(.L_x_1441) ;  /* 0x00000000006c7947 */ /* 0x000fec0003800000 */
.L_x_1440:
        /* <DEDUP_REMOVED lines=16> */
.L_x_1468:
[----:B------:R-:W-:Y:S01]  /*4300*/  PRMT R19, RZ, 0x7610, R19 ;  /* 0x00007610ff137816 */ /* 0x000fe20000000013 */
[----:B------:R-:W-:Y:S06]  /*4310*/  BRA `(.L_x_1441) ;  /* 0x0000000000247947 */ /* 0x000fec0003800000 */
.L_x_1465:
[----:B------:R-:W2:Y:S02]  /*4320*/  LDG.E.64 R4, desc[UR36][R4.64] ;  /* 0x0000002404047981 */ /* 0x000ea4000c1e1b00 */
[----:B--2---:R-:W0:Y:S02]  /*4330*/  I2F.U64 R0, R4 ;  /* 0x0000000400007312 */ /* 0x004e240000301000 */
[----:B0-----:R-:W-:-:S04]  /*4340*/  F2FP.F16.F32.PACK_AB R0, RZ, R0 ;  /* 0x00000000ff00723e */ /* 0x001fc800000000ff */
[----:B------:R-:W-:Y:S01]  /*4350*/  PRMT R19, R0, 0x7610, R19 ;  /* 0x0000761000137816 */ /* 0x000fe20000000013 */
[----:B------:R-:W-:Y:S06]  /*4360*/  BRA `(.L_x_1441) ;  /* 0x0000000000107947 */ /* 0x000fec0003800000 */
.L_x_1464:
[----:B------:R-:W2:Y:S02]  /*4370*/  LDG.E R4, desc[UR36][R4.64] ;  /* 0x0000002404047981 */ /* 0x000ea4000c1e1900 */
[----:B--2---:R-:W-:-:S04]  /*4380*/  I2FP.F32.U32 R0, R4 ;  /* 0x0000000400007245 */ /* 0x004fc80000201000 */
[----:B------:R-:W-:-:S04]  /*4390*/  F2FP.F16.F32.PACK_AB R0, RZ, R0 ;  /* 0x00000000ff00723e */ /* 0x000fc800000000ff */
[----:B------:R-:W-:-:S07]  /*43a0*/  PRMT R19, R0, 0x7610, R19 ;  /* 0x0000761000137816 */ /* 0x000fce0000000013 */
.L_x_1441:
[----:B------:R-:W-:-:S07]  /*43b0*/  VIADD R27, R27, 0x80 ;  /* 0x000000801b1b7836 */ /* 0x000fce0000000000 */
.L_x_1402:
[----:B------:R-:W-:Y:S05]  /*43c0*/  BSYNC B6 ;  /* 0x0000000000067941 */ /* 0x000fea0003800000 */
.L_x_1401:
[----:B------:R-:W-:Y:S01]  /*43d0*/  ISETP.GE.AND P0, PT, R27, R28, PT ;  /* 0x0000001c1b00720c */ /* 0x000fe20003f06270 */
[----:B------:R-:W-:Y:S01]  /*43e0*/  BSSY B6, `(.L_x_1469) ;  /* 0x000021a000067945 */ /* 0x000fe20003800000 */
[----:B------:R-:W-:Y:S02]  /*43f0*/  PRMT R22, RZ, 0x7610, R22 ;  /* 0x00007610ff167816 */ /* 0x000fe40000000016 */
[----:B------:R-:W-:Y:S02]  /*4400*/  PRMT R23, RZ, 0x7610, R23 ;  /* 0x00007610ff177816 */ /* 0x000fe40000000017 */
[----:B------:R-:W-:-:S07]  /*4410*/  PRMT R24, RZ, 0x7610, R24 ;  /* 0x00007610ff187816 */ /* 0x000fce0000000018 */
        /* <DEDUP_REMOVED lines=23> */
.L_x_1474:
[----:B------:R-:W2:Y:S02]  /*4590*/  LDG.E.U8 R4, desc[UR36][R4.64] ;  /* 0x0000002404047981 */ /* 0x000ea4000c1e1100 */
[----:B--2---:R-:W-:-:S04]  /*45a0*/  I2FP.F32.U32 R0, R4 ;  /* 0x0000000400007245 */ /* 0x004fc80000201000 */
[----:B------:R-:W-:-:S04]  /*45b0*/  F2FP.F16.F32.PACK_AB R0, RZ, R0 ;  /* 0x00000000ff00723e */ /* 0x000fc800000000ff */
[----:B------:R-:W-:Y:S01]  /*45c0*/  PRMT R23, R0, 0x7610, R23 ;  /* 0x0000761000177816 */ /* 0x000fe20000000017 */
[----:B------:R-:W-:Y:S06]  /*45d0*/  BRA `(.L_x_1476) ;  /* 0x0000000c00bc7947 */ /* 0x000fec0003800000 */
.L_x_1473:
        /* <DEDUP_REMOVED lines=11> */
.L_x_1478:
[----:B------:R-:W2:Y:S02]  /*4690*/  LDG.E R4, desc[UR36][R4.64] ;  /* 0x0000002404047981 */ /* 0x000ea4000c1e1900 */
[----:B--2---:R-:W-:-:S04]  /*46a0*/  I2FP.F32.S32 R0, R4 ;  /* 0x0000000400007245 */ /* 0x004fc80000201400 */
[----:B------:R-:W-:-:S04]  /*46b0*/  F2FP.F16.F32.PACK_AB R0, RZ, R0 ;  /* 0x00000000ff00723e */ /* 0x000fc800000000ff */
[----:B------:R-:W-:Y:S01]  /*46c0*/  PRMT R23, R0, 0x7610, R23 ;  /* 0x0000761000177816 */ /* 0x000fe20000000017 */
[----:B------:R-:W-:Y:S06]  /*46d0*/  BRA `(.L_x_1476) ;  /* 0x0000000c007c7947 */ /* 0x000fec0003800000 */
.L_x_1477:
[----:B------:R-:W2:Y:S02]  /*46e0*/  LDG.E.U16 R4, desc[UR36][R4.64] ;  /* 0x0000002404047981 */ /* 0x000ea4000c1e1500 */
[----:B--2---:R-:W0:Y:S02]  /*46f0*/  I2F.S16 R0, R4 ;  /* 0x0000000400007306 */ /* 0x004e240000101400 */
[----:B0-----:R-:W-:-:S04]  /*4700*/  F2FP.F16.F32.PACK_AB R0, RZ, R0 ;  /* 0x00000000ff00723e */ /* 0x001fc800000000ff */
[----:B------:R-:W-:Y:S01]  /*4710*/  PRMT R23, R0, 0x7610, R23 ;  /* 0x0000761000177816 */ /* 0x000fe20000000017 */
[----:B------:R-:W-:Y:S06]  /*4720*/  BRA `(.L_x_1476) ;  /* 0x0000000c00687947 */ /* 0x000fec0003800000 */
.L_x_1472:
        /* <DEDUP_REMOVED lines=9> */
.L_x_1480:
[----:B------:R1:W5:Y:S01]  /*47c0*/  LDG.E.U16 R23, desc[UR36][R4.64] ;  /* 0x0000002404177981 */ /* 0x000362000c1e1500 */
[----:B------:R-:W-:Y:S05]  /*47d0*/  BRA `(.L_x_1476) ;  /* 0x0000000c003c7947 */ /* 0x000fea0003800000 */
.L_x_1479:
        /* <DEDUP_REMOVED lines=9> */
.L_x_1482:
[----:B------:R0:W5:Y:S01]  /*4870*/  LDG.E.U16 R23, desc[UR36][R4.64] ;  /* 0x0000002404177981 */ /* 0x000162000c1e1500 */
[----:B------:R-:W-:Y:S05]  /*4880*/  BRA `(.L_x_1476) ;  /* 0x0000000c00107947 */ /* 0x000fea0003800000 */
.L_x_1481:
        /* <DEDUP_REMOVED lines=9> */
.L_x_1471:
        /* <DEDUP_REMOVED lines=14> */
.L_x_1485:
        /* <DEDUP_REMOVED lines=9> */
.L_x_1484:
        /* <DEDUP_REMOVED lines=28> */
.L_x_1487:
        /* <DEDUP_REMOVED lines=15> */
.L_x_1486:
[----:B------:R-:W2:Y:S02]  /*4d40*/  LDG.E.U16 R0, desc[UR36][R4.64] ;  /* 0x0000002404007981 */ /* 0x000ea4000c1e1500 */
[----:B--2---:R-:W-:-:S05]  /*4d50*/  IMAD.U32 R0, R0, 0x10000, RZ ;  /* 0x0001000000007824 */ /* 0x004fca00078e00ff */
[----:B------:R-:W-:-:S04]  /*4d60*/  F2FP.F16.F32.PACK_AB R0, RZ, R0 ;  /* 0x00000000ff00723e */ /* 0x000fc800000000ff */
[----:B------:R-:W-:Y:S01]  /*4d70*/  PRMT R23, R0, 0x7610, R23 ;  /* 0x0000761000177816 */ /* 0x000fe20000000017 */
[----:B------:R-:W-:Y:S06]  /*4d80*/  BRA `(.L_x_1476) ;  /* 0x0000000400d07947 */ /* 0x000fec0003800000 */
.L_x_1483:
        /* <DEDUP_REMOVED lines=13> */
.L_x_1490:
        /* <DEDUP_REMOVED lines=21> */
.L_x_1494:
[----:B------:R-:W-:Y:S05]  /*4fb0*/  BSYNC B1 ;  /* 0x0000000000017941 */ /* 0x000fea0003800000 */
.L_x_1493:
[----:B------:R-:W-:Y:S01]  /*4fc0*/  LEA R5, R0, 0x3b800000, 0x17 ;  /* 0x3b80000000057811 */ /* 0x000fe200078eb8ff */
[----:B------:R-:W-:-:S05]  /*4fd0*/  IMAD.SHL.U32 R0, R3, 0x100000, RZ ;  /* 0x0010000003007824 */ /* 0x000fca00078e00ff */
[----:B------:R-:W-:-:S07]  /*4fe0*/  LOP3.LUT R0, R5, R0, R6, 0xfe, !PT ;  /* 0x0000000005007212 */ /* 0x000fce00078efe06 */
.L_x_1492:
[----:B------:R-:W-:Y:S05]  /*4ff0*/  BSYNC B0 ;  /* 0x0000000000007941 */ /* 0x000fea0003800000 */
.L_x_1491:
[----:B------:R-:W-:-:S04]  /*5000*/  F2FP.F16.F32.PACK_AB R0, RZ, R0 ;  /* 0x00000000ff00723e */ /* 0x000fc800000000ff */
[----:B------:R-:W-:Y:S01]  /*5010*/  PRMT R23, R0, 0x7610, R23 ;  /* 0x0000761000177816 */ /* 0x000fe20000000017 */
[----:B------:R-:W-:Y:S06]  /*5020*/  BRA `(.L_x_1476) ;  /* 0x0000000400287947 */ /* 0x000fec0003800000 */
.L_x_1489:
        /* <DEDUP_REMOVED lines=21> */
.L_x_1498:
[----:B------:R-:W-:Y:S05]  /*5180*/  BSYNC B1 ;  /* 0x0000000000017941 */ /* 0x000fea0003800000 */
.L_x_1497:
[----:B------:R-:W-:Y:S01]  /*5190*/  LEA R5, R0, 0x37800000, 0x17 ;  /* 0x3780000000057811 */ /* 0x000fe200078eb8ff */
[----:B------:R-:W-:-:S05]  /*51a0*/  IMAD.SHL.U32 R0, R3, 0x200000, RZ ;  /* 0x0020000003007824 */ /* 0x000fca00078e00ff */
[----:B------:R-:W-:-:S07]  /*51b0*/  LOP3.LUT R0, R5, R0, R6, 0xfe, !PT ;  /* 0x0000000005007212 */ /* 0x000fce00078efe06 */
.L_x_1496:
[----:B------:R-:W-:Y:S05]  /*51c0*/  BSYNC B0 ;  /* 0x0000000000007941 */ /* 0x000fea0003800000 */
.L_x_1495:
[----:B------:R-:W-:-:S04]  /*51d0*/  F2FP.F16.F32.PACK_AB R0, RZ, R0 ;  /* 0x00000000ff00723e */ /* 0x000fc800000000ff */
[----:B------:R-:W-:Y:S01]  /*51e0*/  PRMT R23, R0, 0x7610, R23 ;  /* 0x0000761000177816 */ /* 0x000fe20000000017 */
[----:B------:R-:W-:Y:S06]  /*51f0*/  BRA `(.L_x_1476) ;  /* 0x0000000000b47947 */ /* 0x000fec0003800000 */
.L_x_1488:
        /* <DEDUP_REMOVED lines=14> */
.L_x_1502:
[----:B------:R-:W-:Y:S05]  /*52e0*/  BSYNC B0 ;  /* 0x0000000000007941 */ /* 0x000fea0003800000 */
.L_x_1501:
[----:B------:R-:W-:-:S04]  /*52f0*/  F2FP.F16.F32.PACK_AB R0, RZ, R0 ;  /* 0x00000000ff00723e */ /* 0x000fc800000000ff */
[----:B------:R-:W-:Y:S01]  /*5300*/  PRMT R23, R0, 0x7610, R23 ;  /* 0x0000761000177816 */ /* 0x000fe20000000017 */
[----:B------:R-:W-:Y:S06]  /*5310*/  BRA `(.L_x_1476) ;  /* 0x00000000006c7947 */ /* 0x000fec0003800000 */
.L_x_1475:
        /* <DEDUP_REMOVED lines=16> */
.L_x_1503:
[----:B------:R-:W-:Y:S01]  /*5420*/  PRMT R23, RZ, 0x7610, R23 ;  /* 0x00007610ff177816 */ /* 0x000fe20000000017 */
[----:B------:R-:W-:Y:S06]  /*5430*/  BRA `(.L_x_1476) ;  /* 0x0000000000247947 */ /* 0x000fec0003800000 */
.L_x_1500:
[----:B------:R-:W2:Y:S02]  /*5440*/  LDG.E.64 R4, desc[UR36][R4.64] ;  /* 0x0000002404047981 */ /* 0x000ea4000c1e1b00 */
[----:B--2---:R-:W0:Y:S02]  /*5450*/  I2F.U64 R0, R4 ;  /* 0x0000000400007312 */ /* 0x004e240000301000 */
[----:B0-----:R-:W-:-:S04]  /*5460*/  F2FP.F16.F32.PACK_AB R0, RZ, R0 ;  /* 0x00000000ff00723e */ /* 0x001fc800000000ff */
[----:B------:R-:W-:Y:S01]  /*5470*/  PRMT R23, R0, 0x7610, R23 ;  /* 0x0000761000177816 */ /* 0x000fe20000000017 */
[----:B------:R-:W-:Y:S06]  /*5480*/  BRA `(.L_x_1476) ;  /* 0x0000000000107947 */ /* 0x000fec0003800000 */
.L_x_1499:
[----:B------:R-:W2:Y:S02]  /*5490*/  LDG.E R4, desc[UR36][R4.64] ;  /* 0x0000002404047981 */ /* 0x000ea4000c1e1900 */
[----:B--2---:R-:W-:-:S04]  /*54a0*/  I2FP.F32.U32 R0, R4 ;  /* 0x0000000400007245 */ /* 0x004fc80000201000 */
[----:B------:R-:W-:-:S04]  /*54b0*/  F2FP.F16.F32.PACK_AB R0, RZ, R0 ;  /* 0x00000000ff00723e */ /* 0x000fc800000000ff */
[----:B------:R-:W-:-:S07]  /*54c0*/  PRMT R23, R0, 0x7610, R23 ;  /* 0x0000761000177816 */ /* 0x000fce0000000017 */
.L_x_1476:
[----:B------:R-:W2:Y:S01]  /*54d0*/  LDC.U8 R6, c[0x0][0x235] ;  /* 0x00008d40ff067b82 */ /* 0x000ea20000000000 */
[----:B------:R-:W-:Y:S02]  /*54e0*/  ULDC UR4, c[0x0][0x23c] ;  /* 0x00008f0000047ab9 */ /* 0x000fe40000000800 */
[----:B------:R-:W-:-:S05]  /*54f0*/  IMAD R3, R24, UR4, RZ ;  /* 0x0000000418037c24 */ /* 0x000fca000f8e02ff */
[----:B01----:R-:W0:Y:S01]  /*5500*/  LDC.64 R4, c[0x0][0x228] ;  /* 0x00008a00ff047b82 */ /* 0x003e220000000a00 */
[----:B--2---:R-:W-:-:S04]  /*5510*/  PRMT R0, R6, 0x9910, RZ ;  /* 0x0000991006007816 */ /* 0x004fc800000000ff */
        /* <DEDUP_REMOVED lines=17> */
.L_x_1507:
[----:B------:R-:W2:Y:S02]  /*5630*/  LDG.E.U8 R4, desc[UR36][R4.64] ;  /* 0x0000002404047981 */ /* 0x000ea4000c1e1100 */
[----:B--2---:R-:W-:-:S04]  /*5640*/  I2FP.F32.U32 R0, R4 ;  /* 0x0000000400007245 */ /* 0x004fc80000201000 */
[----:B------:R-:W-:-:S04]  /*5650*/  F2FP.F16.F32.PACK_AB R0, RZ, R0 ;  /* 0x00000000ff00723e */ /* 0x000fc800000000ff */
[----:B------:R-:W-:Y:S01]  /*5660*/  PRMT R24, R0, 0x7610, R24 ;  /* 0x0000761000187816 */ /* 0x000fe20000000018 */
[----:B------:R-:W-:Y:S06]  /*5670*/  BRA `(.L_x_1509) ;  /* 0x0000000c00bc7947 */ /* 0x000fec0003800000 */
.L_x_1506:
        /* <DEDUP_REMOVED lines=11> */
.L_x_1511:
[----:B------:R-:W2:Y:S02]  /*5730*/  LDG.E R4, desc[UR36][R4.64] ;  /* 0x0000002404047981 */ /* 0x000ea4000c1e1900 */
[----:B--2---:R-:W-:-:S04]  /*5740*/  I2FP.F32.S32 R0, R4 ;  /* 0x0000000400007245 */ /* 0x004fc80000201400 */
[----:B------:R-:W-:-:S04]  /*5750*/  F2FP.F16.F32.PACK_AB R0, RZ, R0 ;  /* 0x00000000ff00723e */ /* 0x000fc800000000ff */
[----:B------:R-:W-:Y:S01]  /*5760*/  PRMT R24, R0, 0x7610, R24 ;  /* 0x0000761000187816 */ /* 0x000fe20000000018 */
[----:B------:R-:W-:Y:S06]  /*5770*/  BRA `(.L_x_1509) ;  /* 0x0000000c007c7947 */ /* 0x000fec0003800000 */
.L_x_1510:
[----:B------:R-:W2:Y:S02]  /*5780*/  LDG.E.U16 R4, desc[UR36][R4.64] ;  /* 0x0000002404047981 */ /* 0x000ea4000c1e1500 */
[----:B--2---:R-:W0:Y:S02]  /*5790*/  I2F.S16 R0, R4 ;  /* 0x0000000400007306 */ /* 0x004e240000101400 */
[----:B0-----:R-:W-:-:S04]  /*57a0*/  F2FP.F16.F32.PACK_AB R0, RZ, R0 ;  /* 0x00000000ff00723e */ /* 0x001fc800000000ff */
[----:B------:R-:W-:Y:S01]  /*57b0*/  PRMT R24, R0, 0x7610, R24 ;  /* 0x0000761000187816 */ /* 0x000fe20000000018 */
[----:B------:R-:W-:Y:S06]  /*57c0*/  BRA `(.L_x_1509) ;  /* 0x0000000c00687947 */ /* 0x000fec0003800000 */
.L_x_1505:
        /* <DEDUP_REMOVED lines=9> */
.L_x_1513:
[----:B------:R1:W5:Y:S01]  /*5860*/  LDG.E.U16 R24, desc[UR36][R4.64] ;  /* 0x0000002404187981 */ /* 0x000362000c1e1500 */
[----:B------:R-:W-:Y:S05]  /*5870*/  BRA `(.L_x_1509) ;  /* 0x0000000c003c7947 */ /* 0x000fea0003800000 */
.L_x_1512:
        /* <DEDUP_REMOVED lines=9> */
.L_x_1515:
[----:B------:R0:W5:Y:S01]  /*5910*/  LDG.E.U16 R24, desc[UR36][R4.64] ;  /* 0x0000002404187981 */ /* 0x000162000c1e1500 */
[----:B------:R-:W-:Y:S05]  /*5920*/  BRA `(.L_x_1509) ;  /* 0x0000000c00107947 */ /* 0x000fea0003800000 */
.L_x_1514:
        /* <DEDUP_REMOVED lines=9> */
.L_x_1504:
        /* <DEDUP_REMOVED lines=14> */
.L_x_1518:
        /* <DEDUP_REMOVED lines=9> */
.L_x_1517:
        /* <DEDUP_REMOVED lines=28> */
.L_x_1520:
        /* <DEDUP_REMOVED lines=15> */
.L_x_1519:
[----:B------:R-:W2:Y:S02]  /*5de0*/  LDG.E.U16 R0, desc[UR36][R4.64] ;  /* 0x0000002404007981 */ /* 0x000ea4000c1e1500 */
[----:B--2---:R-:W-:-:S05]  /*5df0*/  IMAD.U32 R0, R0, 0x10000, RZ ;  /* 0x0001000000007824 */ /* 0x004fca00078e00ff */
[----:B------:R-:W-:-:S04]  /*5e00*/  F2FP.F16.F32.PACK_AB R0, RZ, R0 ;  /* 0x00000000ff00723e */ /* 0x000fc800000000ff */
[----:B------:R-:W-:Y:S01]  /*5e10*/  PRMT R24, R0, 0x7610, R24 ;  /* 0x0000761000187816 */ /* 0x000fe20000000018 */
[----:B------:R-:W-:Y:S06]  /*5e20*/  BRA `(.L_x_1509) ;  /* 0x0000000400d07947 */ /* 0x000fec0003800000 */
.L_x_1516:
        /* <DEDUP_REMOVED lines=13> */
.L_x_1523:
        /* <DEDUP_REMOVED lines=21> */
.L_x_1527:
[----:B------:R-:W-:Y:S05]  /*6050*/  BSYNC B1 ;  /* 0x0000000000017941 */ /* 0x000fea0003800000 */
.L_x_1526:
[----:B------:R-:W-:Y:S01]  /*6060*/  LEA R5, R0, 0x3b800000, 0x17 ;  /* 0x3b80000000057811 */ /* 0x000fe200078eb8ff */
[----:B------:R-:W-:-:S05]  /*6070*/  IMAD.SHL.U32 R0, R3, 0x100000, RZ ;  /* 0x0010000003007824 */ /* 0x000fca00078e00ff */
[----:B------:R-:W-:-:S07]  /*6080*/  LOP3.LUT R0, R5, R0, R6, 0xfe, !PT ;  /* 0x0000000005007212 */ /* 0x000fce00078efe06 */
.L_x_1525:
[----:B------:R-:W-:Y:S05]  /*6090*/  BSYNC B0 ;  /* 0x0000000000007941 */ /* 0x000fea0003800000 */
.L_x_1524:
[----:B------:R-:W-:-:S04]  /*60a0*/  F2FP.F16.F32.PACK_AB R0, RZ, R0 ;  /* 0x00000000ff00723e */ /* 0x000fc800000000ff */
[----:B------:R-:W-:Y:S01]  /*60b0*/  PRMT R24, R0, 0x7610, R24 ;  /* 0x0000761000187816 */ /* 0x000fe20000000018 */
[----:B------:R-:W-:Y:S06]  /*60c0*/  BRA `(.L_x_1509) ;  /* 0x0000000400287947 */ /* 0x000fec0003800000 */
.L_x_1522:
        /* <DEDUP_REMOVED lines=21> */
.L_x_1531:
[----:B------:R-:W-:Y:S05]  /*6220*/  BSYNC B1 ;  /* 0x0000000000017941 */ /* 0x000fea0003800000 */
.L_x_1530:
[----:B------:R-:W-:Y:S01]  /*6230*/  LEA R5, R0, 0x37800000, 0x17 ;  /* 0x3780000000057811 */ /* 0x000fe200078eb8ff */
[----:B------:R-:W-:-:S05]  /*6240*/  IMAD.SHL.U32 R0, R3, 0x200000, RZ ;  /* 0x0020000003007824 */ /* 0x000fca00078e00ff */
[----:B------:R-:W-:-:S07]  /*6250*/  LOP3.LUT R0, R5, R0, R6, 0xfe, !PT ;  /* 0x0000000005007212 */ /* 0x000fce00078efe06 */
.L_x_1529:
[----:B------:R-:W-:Y:S05]  /*6260*/  BSYNC B0 ;  /* 0x0000000000007941 */ /* 0x000fea0003800000 */
.L_x_1528:
[----:B------:R-:W-:-:S04]  /*6270*/  F2FP.F16.F32.PACK_AB R0, RZ, R0 ;  /* 0x00000000ff00723e */ /* 0x000fc800000000ff */
[----:B------:R-:W-:Y:S01]  /*6280*/  PRMT R24, R0, 0x7610, R24 ;  /* 0x0000761000187816 */ /* 0x000fe20000000018 */
[----:B------:R-:W-:Y:S06]  /*6290*/  BRA `(.L_x_1509) ;  /* 0x0000000000b47947 */ /* 0x000fec0003800000 */
.L_x_1521:
        /* <DEDUP_REMOVED lines=14> */
.L_x_1535:
[----:B------:R-:W-:Y:S05]  /*6380*/  BSYNC B0 ;  /* 0x0000000000007941 */ /* 0x000fea0003800000 */
.L_x_1534:
[----:B------:R-:W-:-:S04]  /*6390*/  F2FP.F16.F32.PACK_AB R0, RZ, R0 ;  /* 0x00000000ff00723e */ /* 0x000fc800000000ff */
[----:B------:R-:W-:Y:S01]  /*63a0*/  PRMT R24, R0, 0x7610, R24 ;  /* 0x0000761000187816 */ /* 0x000fe20000000018 */
[----:B------:R-:W-:Y:S06]  /*63b0*/  BRA `(.L_x_1509) ;  /* 0x00000000006c7947 */ /* 0x000fec0003800000 */
.L_x_1508:
        /* <DEDUP_REMOVED lines=16> */
.L_x_1536:
[----:B------:R-:W-:Y:S01]  /*64c0*/  PRMT R24, RZ, 0x7610, R24 ;  /* 0x00007610ff187816 */ /* 0x000fe20000000018 */
[----:B------:R-:W-:Y:S06]  /*64d0*/  BRA `(.L_x_1509) ;  /* 0x0000000000247947 */ /* 0x000fec0003800000 */
.L_x_1533:
[----:B------:R-:W2:Y:S02]  /*64e0*/  LDG.E.64 R4, desc[UR36][R4.64] ;  /* 0x0000002404047981 */ /* 0x000ea4000c1e1b00 */
[----:B--2---:R-:W0:Y:S02]  /*64f0*/  I2F.U64 R0, R4 ;  /* 0x0000000400007312 */ /* 0x004e240000301000 */
[----:B0-----:R-:W-:-:S04]  /*6500*/  F2FP.F16.F32.PACK_AB R0, RZ, R0 ;  /* 0x00000000ff00723e */ /* 0x001fc800000000ff */
[----:B------:R-:W-:Y:S01]  /*6510*/  PRMT R24, R0, 0x7610, R24 ;  /* 0x0000761000187816 */ /* 0x000fe20000000018 */
[----:B------:R-:W-:Y:S06]  /*6520*/  BRA `(.L_x_1509) ;  /* 0x0000000000107947 */ /* 0x000fec0003800000 */
.L_x_1532:
[----:B------:R-:W2:Y:S02]  /*6530*/  LDG.E R4, desc[UR36][R4.64] ;  /* 0x0000002404047981 */ /* 0x000ea4000c1e1900 */
[----:B--2---:R-:W-:-:S04]  /*6540*/  I2FP.F32.U32 R0, R4 ;  /* 0x0000000400007245 */ /* 0x004fc80000201000 */
[----:B------:R-:W-:-:S04]  /*6550*/  F2FP.F16.F32.PACK_AB R0, RZ, R0 ;  /* 0x00000000ff00723e */ /* 0x000fc800000000ff */
[----:B------:R-:W-:-:S07]  /*6560*/  PRMT R24, R0, 0x7610, R24 ;  /* 0x0000761000187816 */ /* 0x000fce0000000018 */
.L_x_1509:
[----:B------:R-:W-:-:S07]  /*6570*/  VIADD R27, R27, 0x80 ;  /* 0x000000801b1b7836 */ /* 0x000fce0000000000 */
.L_x_1470:
[----:B------:R-:W-:Y:S05]  /*6580*/  BSYNC B6 ;  /* 0x0000000000067941 */ /* 0x000fea0003800000 */
.L_x_1469:
        /* <DEDUP_REMOVED lines=26> */
.L_x_1542:
[----:B------:R-:W2:Y:S02]  /*6730*/  LDG.E.U8 R4, desc[UR36][R4.64] ;  /* 0x0000002404047981 */ /* 0x000ea4000c1e1100 */
[----:B--2---:R-:W-:-:S04]  /*6740*/  I2FP.F32.U32 R0, R4 ;  /* 0x0000000400007245 */ /* 0x004fc80000201000 */
[----:B------:R-:W-:-:S04]  /*6750*/  F2FP.F16.F32.PACK_AB R0, RZ, R0 ;  /* 0x00000000ff00723e */ /* 0x000fc800000000ff */
[----:B------:R-:W-:Y:S01]  /*6760*/  PRMT R22, R0, 0x7610, R22 ;  /* 0x0000761000167816 */ /* 0x000fe20000000016 */
[----:B------:R-:W-:Y:S06]  /*6770*/  BRA `(.L_x_1544) ;  /* 0x0000000c00bc7947 */ /* 0x000fec0003800000 */
.L_x_1541:
        /* <DEDUP_REMOVED lines=11> */
.L_x_1546:
[----:B------:R-:W2:Y:S02]  /*6830*/  LDG.E R4, desc[UR36][R4.64] ;  /* 0x0000002404047981 */ /* 0x000ea4000c1e1900 */
[----:B--2---:R-:W-:-:S04]  /*6840*/  I2FP.F32.S32 R0, R4 ;  /* 0x0000000400007245 */ /* 0x004fc80000201400 */
[----:B------:R-:W-:-:S04]  /*6850*/  F2FP.F16.F32.PACK_AB R0, RZ, R0 ;  /* 0x00000000ff00723e */ /* 0x000fc800000000ff */
[----:B------:R-:W-:Y:S01]  /*6860*/  PRMT R22, R0, 0x7610, R22 ;  /* 0x0000761000167816 */ /* 0x000fe20000000016 */
[----:B------:R-:W-:Y:S06]  /*6870*/  BRA `(.L_x_1544) ;  /* 0x0000000c007c7947 */ /* 0x000fec0003800000 */
.L_x_1545:
[----:B------:R-:W2:Y:S02]  /*6880*/  LDG.E.U16 R4, desc[UR36][R4.64] ;  /* 0x0000002404047981 */ /* 0x000ea4000c1e1500 */
[----:B--2---:R-:W0:Y:S02]  /*6890*/  I2F.S16 R0, R4 ;  /* 0x0000000400007306 */ /* 0x004e240000101400 */
[----:B0-----:R-:W-:-:S04]  /*68a0*/  F2FP.F16.F32.PACK_AB R0, RZ, R0 ;  /* 0x00000000ff00723e */ /* 0x001fc800000000ff */
[----:B------:R-:W-:Y:S01]  /*68b0*/  PRMT R22, R0, 0x7610, R22 ;  /* 0x0000761000167816 */ /* 0x000fe20000000016 */
[----:B------:R-:W-:Y:S06]  /*68c0*/  BRA `(.L_x_1544) ;  /* 0x0000000c00687947 */ /* 0x000fec0003800000 */
.L_x_1540:
        /* <DEDUP_REMOVED lines=9> */
.L_x_1548:
[----:B------:R0:W5:Y:S01]  /*6960*/  LDG.E.U16 R22, desc[UR36][R4.64] ;  /* 0x0000002404167981 */ /* 0x000162000c1e1500 */
[----:B------:R-:W-:Y:S05]  /*6970*/  BRA `(.L_x_1544) ;  /* 0x0000000c003c7947 */ /* 0x000fea0003800000 */
.L_x_1547:
        /* <DEDUP_REMOVED lines=9> */
.L_x_1550:
[----:B------:R1:W5:Y:S01]  /*6a10*/  LDG.E.U16 R22, desc[UR36][R4.64] ;  /* 0x0000002404167981 */ /* 0x000362000c1e1500 */
[----:B------:R-:W-:Y:S05]  /*6a20*/  BRA `(.L_x_1544) ;  /* 0x0000000c00107947 */ /* 0x000fea0003800000 */
.L_x_1549:
        /* <DEDUP_REMOVED lines=9> */
.L_x_1539:
        /* <DEDUP_REMOVED lines=14> */
.L_x_1553:
        /* <DEDUP_REMOVED lines=9> */
.L_x_1552:
        /* <DEDUP_REMOVED lines=28> */
.L_x_1555:
        /* <DEDUP_REMOVED lines=15> */
.L_x_1554:
[----:B------:R-:W2:Y:S02]  /*6ee0*/  LDG.E.U16 R0, desc[UR36][R4.64] ;  /* 0x0000002404007981 */ /* 0x000ea4000c1e1500 */
[----:B--2---:R-:W-:-:S05]  /*6ef0*/  IMAD.U32 R0, R0, 0x10000, RZ ;  /* 0x0001000000007824 */ /* 0x004fca00078e00ff */
[----:B------:R-:W-:-:S04]  /*6f00*/  F2FP.F16.F32.PACK_AB R0, RZ, R0 ;  /* 0x00000000ff00723e */ /* 0x000fc800000000ff */
[----:B------:R-:W-:Y:S01]  /*6f10*/  PRMT R22, R0, 0x7610, R22 ;  /* 0x0000761000167816 */ /* 0x000fe20000000016 */
[----:B------:R-:W-:Y:S06]  /*6f20*/  BRA `(.L_x_1544) ;  /* 0x0000000400d07947 */ /* 0x000fec0003800000 */
.L_x_1551:
        /* <DEDUP_REMOVED lines=13> */
.L_x_1558:
        /* <DEDUP_REMOVED lines=21> */
.L_x_1562:
[----:B------:R-:W-:Y:S05]  /*7150*/  BSYNC B1 ;  /* 0x0000000000017941 */ /* 0x000fea0003800000 */
.L_x_1561:
[----:B------:R-:W-:Y:S01]  /*7160*/  LEA R5, R0, 0x3b800000, 0x17 ;  /* 0x3b80000000057811 */ /* 0x000fe200078eb8ff */
[----:B------:R-:W-:-:S05]  /*7170*/  IMAD.SHL.U32 R0, R3, 0x100000, RZ ;  /* 0x0010000003007824 */ /* 0x000fca00078e00ff */
[----:B------:R-:W-:-:S07]  /*7180*/  LOP3.LUT R0, R5, R0, R6, 0xfe, !PT ;  /* 0x0000000005007212 */ /* 0x000fce00078efe06 */
.L_x_1560:
[----:B------:R-:W-:Y:S05]  /*7190*/  BSYNC B0 ;  /* 0x0000000000007941 */ /* 0x000fea0003800000 */
.L_x_1559:
[----:B------:R-:W-:-:S04]  /*71a0*/  F2FP.F16.F32.PACK_AB R0, RZ, R0 ;  /* 0x00000000ff00723e */ /* 0x000fc800000000ff */
[----:B------:R-:W-:Y:S01]  /*71b0*/  PRMT R22, R0, 0x7610, R22 ;  /* 0x0000761000167816 */ /* 0x000fe20000000016 */
[----:B------:R-:W-:Y:S06]  /*71c0*/  BRA `(.L_x_1544) ;  /* 0x0000000400287947 */ /* 0x000fec0003800000 */
.L_x_1557:
        /* <DEDUP_REMOVED lines=21> */
.L_x_1566:
[----:B------:R-:W-:Y:S05]  /*7320*/  BSYNC B1 ;  /* 0x0000000000017941 */ /* 0x000fea0003800000 */
.L_x_1565:
[----:B------:R-:W-:Y:S01]  /*7330*/  LEA R5, R0, 0x37800000, 0x17 ;  /* 0x3780000000057811 */ /* 0x000fe200078eb8ff */
[----:B------:R-:W-:-:S05]  /*7340*/  IMAD.SHL.U32 R0, R3, 0x200000, RZ ;  /* 0x0020000003007824 */ /* 0x000fca00078e00ff */
[----:B------:R-:W-:-:S07]  /*7350*/  LOP3.LUT R0, R5, R0, R6, 0xfe, !PT ;  /* 0x0000000005007212 */ /* 0x000fce00078efe06 */
.L_x_1564:
[----:B------:R-:W-:Y:S05]  /*7360*/  BSYNC B0 ;  /* 0x0000000000007941 */ /* 0x000fea0003800000 */
.L_x_1563:
[----:B------:R-:W-:-:S04]  /*7370*/  F2FP.F16.F32.PACK_AB R0, RZ, R0 ;  /* 0x00000000ff00723e */ /* 0x000fc800000000ff */
[----:B------:R-:W-:Y:S01]  /*7380*/  PRMT R22, R0, 0x7610, R22 ;  /* 0x0000761000167816 */ /* 0x000fe20000000016 */
[----:B------:R-:W-:Y:S06]  /*7390*/  BRA `(.L_x_1544) ;  /* 0x0000000000b47947 */ /* 0x000fec0003800000 */
.L_x_1556:
        /* <DEDUP_REMOVED lines=14> */
.L_x_1570:
[----:B------:R-:W-:Y:S05]  /*7480*/  BSYNC B0 ;  /* 0x0000000000007941 */ /* 0x000fea0003800000 */
.L_x_1569:
[----:B------:R-:W-:-:S04]  /*7490*/  F2FP.F16.F32.PACK_AB R0, RZ, R0 ;  /* 0x00000000ff00723e */ /* 0x000fc800000000ff */
[----:B------:R-:W-:Y:S01]  /*74a0*/  PRMT R22, R0, 0x7610, R22 ;  /* 0x0000761000167816 */ /* 0x000fe20000000016 */
[----:B------:R-:W-:Y:S06]  /*74b0*/  BRA `(.L_x_1544) ;  /* 0x00000000006c7947 */ /* 0x000fec0003800000 */
.L_x_1543:
        /* <DEDUP_REMOVED lines=16> */
.L_x_1571:
[----:B------:R-:W-:Y:S01]  /*75c0*/  PRMT R22, RZ, 0x7610, R22 ;  /* 0x00007610ff167816 */ /* 0x000fe20000000016 */
[----:B------:R-:W-:Y:S06]  /*75d0*/  BRA `(.L_x_1544) ;  /* 0x0000000000247947 */ /* 0x000fec0003800000 */
.L_x_1568:
[----:B------:R-:W2:Y:S02]  /*75e0*/  LDG.E.64 R4, desc[UR36][R4.64] ;  /* 0x0000002404047981 */ /* 0x000ea4000c1e1b00 */
[----:B--2---:R-:W0:Y:S02]  /*75f0*/  I2F.U64 R0, R4 ;  /* 0x0000000400007312 */ /* 0x004e240000301000 */
[----:B0-----:R-:W-:-:S04]  /*7600*/  F2FP.F16.F32.PACK_AB R0, RZ, R0 ;  /* 0x00000000ff00723e */ /* 0x001fc800000000ff */
[----:B------:R-:W-:Y:S01]  /*7610*/  PRMT R22, R0, 0x7610, R22 ;  /* 0x0000761000167816 */ /* 0x000fe20000000016 */
[----:B------:R-:W-:Y:S06]  /*7620*/  BRA `(.L_x_1544) ;  /* 0x0000000000107947 */ /* 0x000fec0003800000 */
.L_x_1567:
[----:B------:R-:W2:Y:S02]  /*7630*/  LDG.E R4, desc[UR36][R4.64] ;  /* 0x0000002404047981 */ /* 0x000ea4000c1e1900 */
[----:B--2---:R-:W-:-:S04]  /*7640*/  I2FP.F32.U32 R0, R4 ;  /* 0x0000000400007245 */ /* 0x004fc80000201000 */
[----:B------:R-:W-:-:S04]  /*7650*/  F2FP.F16.F32.PACK_AB R0, RZ, R0 ;  /* 0x00000000ff00723e */ /* 0x000fc800000000ff */
[----:B------:R-:W-:-:S07]  /*7660*/  PRMT R22, R0, 0x7610, R22 ;  /* 0x0000761000167816 */ /* 0x000fce0000000016 */
.L_x_1544:
        /* <DEDUP_REMOVED lines=21> */
.L_x_1575:
[----:B------:R-:W2:Y:S02]  /*77c0*/  LDG.E.U8 R4, desc[UR36][R4.64] ;  /* 0x0000002404047981 */ /* 0x000ea4000c1e1100 */
[----:B--2---:R-:W-:-:S04]  /*77d0*/  I2FP.F32.U32 R0, R4 ;  /* 0x0000000400007245 */ /* 0x004fc80000201000 */
[----:B------:R-:W-:Y:S01]  /*77e0*/  F2FP.F16.F32.PACK_AB R0, RZ, R0 ;  /* 0x00000000ff00723e */ /* 0x000fe200000000ff */
[----:B------:R-:W-:Y:S06]  /*77f0*/  BRA `(.L_x_1538) ;  /* 0x0000000c00847947 */ /* 0x000fec0003800000 */
.L_x_1574:
        /* <DEDUP_REMOVED lines=10> */
.L_x_1578:
[----:B------:R-:W2:Y:S02]  /*78a0*/  LDG.E R4, desc[UR36][R4.64] ;  /* 0x0000002404047981 */ /* 0x000ea4000c1e1900 */
[----:B--2---:R-:W-:-:S04]  /*78b0*/  I2FP.F32.S32 R0, R4 ;  /* 0x0000000400007245 */ /* 0x004fc80000201400 */
[----:B------:R-:W-:Y:S01]  /*78c0*/  F2FP.F16.F32.PACK_AB R0, RZ, R0 ;  /* 0x00000000ff00723e */ /* 0x000fe200000000ff */
[----:B------:R-:W-:Y:S06]  /*78d0*/  BRA `(.L_x_1538) ;  /* 0x0000000c004c7947 */ /* 0x000fec0003800000 */
.L_x_1577:
[----:B------:R-:W2:Y:S02]  /*78e0*/  LDG.E.U16 R4, desc[UR36][R4.64] ;  /* 0x0000002404047981 */ /* 0x000ea4000c1e1500 */
[----:B--2---:R-:W0:Y:S02]  /*78f0*/  I2F.S16 R0, R4 ;  /* 0x0000000400007306 */ /* 0x004e240000101400 */
[----:B0-----:R-:W-:Y:S01]  /*7900*/  F2FP.F16.F32.PACK_AB R0, RZ, R0 ;  /* 0x00000000ff00723e */ /* 0x001fe200000000ff */
[----:B------:R-:W-:Y:S06]  /*7910*/  BRA `(.L_x_1538) ;  /* 0x0000000c003c7947 */ /* 0x000fec0003800000 */
.L_x_1573:
        /* <DEDUP_REMOVED lines=9> */
.L_x_1580:
[----:B------:R2:W5:Y:S01]  /*79b0*/  LDG.E.U16 R0, desc[UR36][R4.64] ;  /* 0x0000002404007981 */ /* 0x000562000c1e1500 */
[----:B------:R-:W-:Y:S05]  /*79c0*/  BRA `(.L_x_1538) ;  /* 0x0000000c00107947 */ /* 0x000fea0003800000 */
.L_x_1579:
        /* <DEDUP_REMOVED lines=9> */
.L_x_1582:
[----:B------:R3:W5:Y:S01]  /*7a60*/  LDG.E.U16 R0, desc[UR36][R4.64] ;  /* 0x0000002404007981 */ /* 0x000762000c1e1500 */
[----:B------:R-:W-:Y:S05]  /*7a70*/  BRA `(.L_x_1538) ;  /* 0x0000000800e47947 */ /* 0x000fea0003800000 */
.L_x_1581:
        /* <DEDUP_REMOVED lines=8> */
.L_x_1572:
        /* <DEDUP_REMOVED lines=13> */
.L_x_1585:
        /* <DEDUP_REMOVED lines=8> */
.L_x_1584:
        /* <DEDUP_REMOVED lines=28> */
.L_x_1587:
        /* <DEDUP_REMOVED lines=12> */
[----:B------:R-:W-:Y:S01]  /*7ed0*/  F2FP.F16.F32.PACK_AB R0, RZ, R0 ;  /* 0x00000000ff00723e */ /* 0x000fe200000000ff */
[----:B------:R-:W-:Y:S06]  /*7ee0*/  BRA `(.L_x_1538) ;  /* 0x0000000400c87947 */ /* 0x000fec0003800000 */
.L_x_1586:
[----:B------:R-:W2:Y:S02]  /*7ef0*/  LDG.E.U16 R0, desc[UR36][R4.64] ;  /* 0x0000002404007981 */ /* 0x000ea4000c1e1500 */
[----:B--2---:R-:W-:-:S05]  /*7f00*/  IMAD.U32 R0, R0, 0x10000, RZ ;  /* 0x0001000000007824 */ /* 0x004fca00078e00ff */
[----:B------:R-:W-:Y:S01]  /*7f10*/  F2FP.F16.F32.PACK_AB R0, RZ, R0 ;  /* 0x00000000ff00723e */ /* 0x000fe200000000ff */
[----:B------:R-:W-:Y:S06]  /*7f20*/  BRA `(.L_x_1538) ;  /* 0x0000000400b87947 */ /* 0x000fec0003800000 */
.L_x_1583:
        /* <DEDUP_REMOVED lines=12> */
.L_x_1590:
        /* <DEDUP_REMOVED lines=21> */
.L_x_1594:
[----:B------:R-:W-:Y:S05]  /*8140*/  BSYNC B1 ;  /* 0x0000000000017941 */ /* 0x000fea0003800000 */
.L_x_1593:
[----:B------:R-:W-:Y:S01]  /*8150*/  LEA R5, R0, 0x3b800000, 0x17 ;  /* 0x3b80000000057811 */ /* 0x000fe200078eb8ff */
[----:B------:R-:W-:-:S05]  /*8160*/  IMAD.SHL.U32 R0, R3, 0x100000, RZ ;  /* 0x0010000003007824 */ /* 0x000fca00078e00ff */
[----:B------:R-:W-:-:S07]  /*8170*/  LOP3.LUT R0, R5, R0, R6, 0xfe, !PT ;  /* 0x0000000005007212 */ /* 0x000fce00078efe06 */
.L_x_1592:
[----:B------:R-:W-:Y:S05]  /*8180*/  BSYNC B0 ;  /* 0x0000000000007941 */ /* 0x000fea0003800000 */
.L_x_1591:
[----:B------:R-:W-:Y:S01]  /*8190*/  F2FP.F16.F32.PACK_AB R0, RZ, R0 ;  /* 0x00000000ff00723e */ /* 0x000fe200000000ff */
[----:B------:R-:W-:Y:S06]  /*81a0*/  BRA `(.L_x_1538) ;  /* 0x0000000400187947 */ /* 0x000fec0003800000 */
.L_x_1589:
        /* <DEDUP_REMOVED lines=21> */
.L_x_1598:
[----:B------:R-:W-:Y:S05]  /*8300*/  BSYNC B1 ;  /* 0x0000000000017941 */ /* 0x000fea0003800000 */
.L_x_1597:
[----:B------:R-:W-:Y:S01]  /*8310*/  LEA R5, R0, 0x37800000, 0x17 ;  /* 0x3780000000057811 */ /* 0x000fe200078eb8ff */
[----:B------:R-:W-:-:S05]  /*8320*/  IMAD.SHL.U32 R0, R3, 0x200000, RZ ;  /* 0x0020000003007824 */ /* 0x000fca00078e00ff */
[----:B------:R-:W-:-:S07]  /*8330*/  LOP3.LUT R0, R5, R0, R6, 0xfe, !PT ;  /* 0x0000000005007212 */ /* 0x000fce00078efe06 */
.L_x_1596:
[----:B------:R-:W-:Y:S05]  /*8340*/  BSYNC B0 ;  /* 0x0000000000007941 */ /* 0x000fea0003800000 */
.L_x_1595:
[----:B------:R-:W-:Y:S01]  /*8350*/  F2FP.F16.F32.PACK_AB R0, RZ, R0 ;  /* 0x00000000ff00723e */ /* 0x000fe200000000ff */
[----:B------:R-:W-:Y:S06]  /*8360*/  BRA `(.L_x_1538) ;  /* 0x0000000000a87947 */ /* 0x000fec0003800000 */
.L_x_1588:
        /* <DEDUP_REMOVED lines=14> */
.L_x_1602:
[----:B------:R-:W-:Y:S05]  /*8450*/  BSYNC B0 ;  /* 0x0000000000007941 */ /* 0x000fea0003800000 */
.L_x_1601:
[----:B------:R-:W-:Y:S01]  /*8460*/  F2FP.F16.F32.PACK_AB R0, RZ, R0 ;  /* 0x00000000ff00723e */ /* 0x000fe200000000ff */
[----:B------:R-:W-:Y:S06]  /*8470*/  BRA `(.L_x_1538) ;  /* 0x0000000000647947 */ /* 0x000fec0003800000 */
.L_x_1576:
        /* <DEDUP_REMOVED lines=16> */
.L_x_1603:
[----:B------:R-:W-:Y:S01]  /*8580*/  PRMT R0, RZ, 0x7610, R0 ;  /* 0x00007610ff007816 */ /* 0x000fe20000000000 */
[----:B------:R-:W-:Y:S06]  /*8590*/  BRA `(.L_x_1538) ;  /* 0x00000000001c7947 */ /* 0x000fec0003800000 */
.L_x_1600:
[----:B------:R-:W2:Y:S02]  /*85a0*/  LDG.E.64 R4, desc[UR36][R4.64] ;  /* 0x0000002404047981 */ /* 0x000ea4000c1e1b00 */
[----:B--2---:R-:W0:Y:S02]  /*85b0*/  I2F.U64 R0, R4 ;  /* 0x0000000400007312 */ /* 0x004e240000301000 */
[----:B0-----:R-:W-:Y:S01]  /*85c0*/  F2FP.F16.F32.PACK_AB R0, RZ, R0 ;  /* 0x00000000ff00723e */ /* 0x001fe200000000ff */
[----:B------:R-:W-:Y:S06]  /*85d0*/  BRA `(.L_x_1538) ;  /* 0x00000000000c7947 */ /* 0x000fec0003800000 */
.L_x_1599:
[----:B------:R-:W2:Y:S02]  /*85e0*/  LDG.E R4, desc[UR36][R4.64] ;  /* 0x0000002404047981 */ /* 0x000ea4000c1e1900 */
[----:B--2---:R-:W-:-:S04]  /*85f0*/  I2FP.F32.U32 R0, R4 ;  /* 0x0000000400007245 */ /* 0x004fc80000201000 */
[----:B------:R-:W-:-:S07]  /*8600*/  F2FP.F16.F32.PACK_AB R0, RZ, R0 ;  /* 0x00000000ff00723e */ /* 0x000fce00000000ff */
.L_x_1538:
[----:B------:R-:W-:Y:S05]  /*8610*/  BSYNC B6 ;  /* 0x0000000000067941 */ /* 0x000fea0003800000 */
.L_x_1537:
[----:B------:R-:W4:Y:S01]  /*8620*/  S2R R27, SR_TID.X ;  /* 0x00000000001b7919 */ /* 0x000f220000002100 */
[----:B------:R-:W0:Y:S01]  /*8630*/  LDC.U8 R25, c[0x0][0x240] ;  /* 0x00009000ff197b82 */ /* 0x000e220000000000 */
[----:B------:R-:W-:Y:S01]  /*8640*/  BSSY B0, `(.L_x_1604) ;  /* 0x0000017000007945 */ /* 0x000fe20003800000 */
[CC--:B----4-:R-:W-:Y:S01]  /*8650*/  ISETP.GE.AND P2, PT, R27.reuse, R28.reuse, PT ;  /* 0x0000001c1b00720c */ /* 0x0d0fe20003f46270 */
[C---:B------:R-:W-:Y:S02]  /*8660*/  VIADD R3, R27.reuse, 0x100 ;  /* 0x000001001b037836 */ /* 0x040fe40000000000 */
[C---:B0123--:R-:W-:Y:S02]  /*8670*/  VIADD R5, R27.reuse, 0x180 ;  /* 0x000001801b057836 */ /* 0x04ffe40000000000 */
[----:B------:R-:W-:Y:S01]  /*8680*/  VIADD R26, R27, 0x80 ;  /* 0x000000801b1a7836 */ /* 0x000fe20000000000 */
[-C--:B------:R-:W-:Y:S02]  /*8690*/  ISETP.GE.AND P0, PT, R3, R28.reuse, PT ;  /* 0x0000001c0300720c */ /* 0x080fe40003f06270 */
[----:B------:R-:W-:-:S02]  /*86a0*/  ISETP.GE.AND P1, PT, R5, R28, PT ;  /* 0x0000001c0500720c */ /* 0x000fc40003f26270 */
[----:B------:R-:W-:-:S03]  /*86b0*/  ISETP.GE.AND P4, PT, R26, R28, PT ;  /* 0x0000001c1a00720c */ /* 0x000fc60003f86270 */
[----:B------:R-:W-:Y:S10]  /*86c0*/  @P2 BRA `(.L_x_1605) ;  /* 0x0000000000382947 */ /* 0x000ff40003800000 */
[----:B-----5:R-:W-:Y:S02]  /*86d0*/  HADD2.F32 R17, -RZ, R17.H0_H0 ;  /* 0x20000011ff117230 */ /* 0x020fe40000004100 */
[----:B------:R-:W-:Y:S02]  /*86e0*/  IMAD.MOV.U32 R4, RZ, RZ, 0x3f800000 ;  /* 0x3f800000ff047424 */ /* 0x000fe400078e00ff */
[----:B------:R-:W-:Y:S02]  /*86f0*/  HADD2.F32 R18, -RZ, R18.H0_H0 ;  /* 0x20000012ff127230 */ /* 0x000fe40000004100 */
        /* <DEDUP_REMOVED lines=10> */
[----:B------:R-:W-:-:S07]  /*87a0*/  F2FP.F16.F32.PACK_AB R3, RZ, R17 ;  /* 0x00000011ff03723e */ /* 0x000fce00000000ff */
.L_x_1605:
[----:B------:R-:W-:Y:S05]  /*87b0*/  BSYNC B0 ;  /* 0x0000000000007941 */ /* 0x000fea0003800000 */
.L_x_1604:
[----:B------:R-:W-:Y:S04]  /*87c0*/  BSSY B0, `(.L_x_1606) ;  /* 0x0000010000007945 */ /* 0x000fe80003800000 */
[----:B------:R-:W-:Y:S05]  /*87d0*/  @P4 BRA `(.L_x_1607) ;  /* 0x0000000000384947 */ /* 0x000fea0003800000 */
        /* <DEDUP_REMOVED lines=14> */
.L_x_1607:
[----:B------:R-:W-:Y:S05]  /*88c0*/  BSYNC B0 ;  /* 0x0000000000007941 */ /* 0x000fea0003800000 */
.L_x_1606:
        /* <DEDUP_REMOVED lines=16> */
.L_x_1609:
[----:B------:R-:W-:Y:S05]  /*89d0*/  BSYNC B0 ;  /* 0x0000000000007941 */ /* 0x000fea0003800000 */
.L_x_1608:
        /* <DEDUP_REMOVED lines=16> */
.L_x_1611:
[----:B------:R-:W-:Y:S05]  /*8ae0*/  BSYNC B0 ;  /* 0x0000000000007941 */ /* 0x000fea0003800000 */
.L_x_1610:
[----:B------:R-:W-:Y:S04]  /*8af0*/  BSSY B6, `(.L_x_1612) ;  /* 0x0000112000067945 */ /* 0x000fe80003800000 */
[----:B------:R-:W-:Y:S05]  /*8b00*/  @P2 BRA `(.L_x_1613) ;  /* 0x0000001000402947 */ /* 0x000fea0003800000 */
[----:B------:R-:W0:Y:S01]  /*8b10*/  LDC.64 R8, c[0x0][0x218] ;  /* 0x00008600ff087b82 */ /* 0x000e220000000a00 */
[----:B-----5:R-:W-:Y:S01]  /*8b20*/  PRMT R0, R25, 0x9910, RZ ;  /* 0x0000991019007816 */ /* 0x020fe200000000ff */
        /* <DEDUP_REMOVED lines=15> */
[----:B------:R-:W-:Y:S02]  /*8c20*/  HADD2.F32 R3, -RZ, R3.H0_H0 ;  /* 0x20000003ff037230 */ /* 0x000fe40000004100 */
[----:B------:R-:W-:-:S04]  /*8c30*/  IMAD.MOV.U32 R27, RZ, RZ, R26 ;  /* 0x000000ffff1b7224 */ /* 0x000fc800078e001a */
[----:B------:R-:W0:Y:S02]  /*8c40*/  F2I.FTZ.TRUNC.NTZ R3, R3 ;  /* 0x0000000300037305 */ /* 0x000e24000021f100 */
[----:B0-----:R0:W-:Y:S01]  /*8c50*/  STG.E.U8 desc[UR36][R8.64], R3 ;  /* 0x0000000308007986 */ /* 0x0011e2000c101124 */
[----:B------:R-:W-:Y:S05]  /*8c60*/  BRA `(.L_x_1613) ;  /* 0x0000000c00e87947 */ /* 0x000fea0003800000 */
.L_x_1617:
[----:B------:R-:W-:Y:S02]  /*8c70*/  HADD2.F32 R5, -RZ, R3.H0_H0 ;  /* 0x20000003ff057230 */ /* 0x000fe40000004100 */
[----:B------:R-:W-:-:S04]  /*8c80*/  IMAD.MOV.U32 R27, RZ, RZ, R26 ;  /* 0x000000ffff1b7224 */ /* 0x000fc800078e001a */
[----:B------:R-:W0:Y:S02]  /*8c90*/  F2I.S64.TRUNC R4, R5 ;  /* 0x0000000500047311 */ /* 0x000e24000020d900 */
[----:B0-----:R0:W-:Y:S01]  /*8ca0*/  STG.E.U8 desc[UR36][R8.64], R4 ;  /* 0x0000000408007986 */ /* 0x0011e2000c101124 */
[----:B------:R-:W-:Y:S05]  /*8cb0*/  BRA `(.L_x_1613) ;  /* 0x0000000c00d47947 */ /* 0x000fea0003800000 */
.L_x_1616:
[----:B------:R-:W-:-:S13]  /*8cc0*/  ISETP.NE.AND P0, PT, R0, 0x2, PT ;  /* 0x000000020000780c */ /* 0x000fda0003f05270 */
[----:B------:R-:W-:Y:S05]  /*8cd0*/  @!P0 BRA `(.L_x_1619) ;  /* 0x0000000000388947 */ /* 0x000fea0003800000 */
[----:B------:R-:W-:-:S13]  /*8ce0*/  ISETP.NE.AND P0, PT, R0, 0x3, PT ;  /* 0x000000030000780c */ /* 0x000fda0003f05270 */
[----:B------:R-:W-:Y:S05]  /*8cf0*/  @!P0 BRA `(.L_x_1620) ;  /* 0x00000000001c8947 */ /* 0x000fea0003800000 */
[----:B------:R-:W-:-:S13]  /*8d00*/  ISETP.NE.AND P0, PT, R0, 0x4, PT ;  /* 0x000000040000780c */ /* 0x000fda0003f05270 */
[----:B------:R-:W-:Y:S05]  /*8d10*/  @P0 BRA `(.L_x_1618) ;  /* 0x0000000c00500947 */ /* 0x000fea0003800000 */
[----:B------:R-:W-:Y:S02]  /*8d20*/  HADD2.F32 R4, -RZ, R3.H0_H0 ;  /* 0x20000003ff047230 */ /* 0x000fe40000004100 */
[----:B------:R-:W-:-:S04]  /*8d30*/  IMAD.MOV.U32 R27, RZ, RZ, R26 ;  /* 0x000000ffff1b7224 */ /* 0x000fc800078e001a */
[----:B------:R-:W0:Y:S02]  /*8d40*/  F2I.S64.TRUNC R4, R4 ;  /* 0x0000000400047311 */ /* 0x000e24000020d900 */
[----:B0-----:R0:W-:Y:S01]  /*8d50*/  STG.E.64 desc[UR36][R8.64], R4 ;  /* 0x0000000408007986 */ /* 0x0011e2000c101b24 */
[----:B------:R-:W-:Y:S05]  /*8d60*/  BRA `(.L_x_1613) ;  /* 0x0000000c00a87947 */ /* 0x000fea0003800000 */
.L_x_1620:
[----:B------:R-:W-:Y:S02]  /*8d70*/  HADD2.F32 R3, -RZ, R3.H0_H0 ;  /* 0x20000003ff037230 */ /* 0x000fe40000004100 */
[----:B------:R-:W-:-:S04]  /*8d80*/  IMAD.MOV.U32 R27, RZ, RZ, R26 ;  /* 0x000000ffff1b7224 */ /* 0x000fc800078e001a */
[----:B------:R-:W0:Y:S02]  /*8d90*/  F2I.FTZ.TRUNC.NTZ R3, R3 ;  /* 0x0000000300037305 */ /* 0x000e24000021f100 */
[----:B0-----:R0:W-:Y:S01]  /*8da0*/  STG.E desc[UR36][R8.64], R3 ;  /* 0x0000000308007986 */ /* 0x0011e2000c101924 */
[----:B------:R-:W-:Y:S05]  /*8db0*/  BRA `(.L_x_1613) ;  /* 0x0000000c00947947 */ /* 0x000fea0003800000 */
.L_x_1619:
[----:B------:R-:W-:Y:S02]  /*8dc0*/  HADD2.F32 R3, -RZ, R3.H0_H0 ;  /* 0x20000003ff037230 */ /* 0x000fe40000004100 */
[----:B------:R-:W-:-:S04]  /*8dd0*/  IMAD.MOV.U32 R27, RZ, RZ, R26 ;  /* 0x000000ffff1b7224 */ /* 0x000fc800078e001a */
[----:B------:R-:W0:Y:S02]  /*8de0*/  F2I.FTZ.TRUNC.NTZ R3, R3 ;  /* 0x0000000300037305 */ /* 0x000e24000021f100 */
[----:B0-----:R0:W-:Y:S01]  /*8df0*/  STG.E.U16 desc[UR36][R8.64], R3 ;  /* 0x0000000308007986 */ /* 0x0011e2000c101524 */
[----:B------:R-:W-:Y:S05]  /*8e00*/  BRA `(.L_x_1613) ;  /* 0x0000000c00807947 */ /* 0x000fea0003800000 */
.L_x_1615:
[----:B------:R-:W-:-:S13]  /*8e10*/  ISETP.GT.AND P0, PT, R0, 0x6, PT ;  /* 0x000000060000780c */ /* 0x000fda0003f04270 */
[----:B------:R-:W-:Y:S05]  /*8e20*/  @P0 BRA `(.L_x_1621) ;  /* 0x00000000002c0947 */ /* 0x000fea0003800000 */
[----:B------:R-:W-:-:S13]  /*8e30*/  ISETP.NE.AND P0, PT, R0, 0x5, PT ;  /* 0x000000050000780c */ /* 0x000fda0003f05270 */
[----:B------:R-:W-:Y:S05]  /*8e40*/  @!P0 BRA `(.L_x_1622) ;  /* 0x0000000000188947 */ /* 0x000fea0003800000 */
[----:B------:R-:W-:-:S13]  /*8e50*/  ISETP.NE.AND P0, PT, R0, 0x6, PT ;  /* 0x000000060000780c */ /* 0x000fda0003f05270 */
[----:B------:R-:W-:Y:S05]  /*8e60*/  @P0 BRA `(.L_x_1618) ;  /* 0x0000000800fc0947 */ /* 0x000fea0003800000 */
[----:B------:R-:W-:Y:S02]  /*8e70*/  HADD2.F32 R3, -RZ, R3.H0_H0 ;  /* 0x20000003ff037230 */ /* 0x000fe40000004100 */
[----:B------:R-:W-:-:S03]  /*8e80*/  IMAD.MOV.U32 R27, RZ, RZ, R26 ;  /* 0x000000ffff1b7224 */ /* 0x000fc600078e001a */
[----:B------:R0:W-:Y:S01]  /*8e90*/  STG.E desc[UR36][R8.64], R3 ;  /* 0x0000000308007986 */ /* 0x0001e2000c101924 */
[----:B------:R-:W-:Y:S05]  /*8ea0*/  BRA `(.L_x_1613) ;  /* 0x0000000c00587947 */ /* 0x000fea0003800000 */
.L_x_1622:
[----:B------:R0:W-:Y:S01]  /*8eb0*/  STG.E.U16 desc[UR36][R8.64], R3 ;  /* 0x0000000308007986 */ /* 0x0001e2000c101524 */
[----:B------:R-:W-:Y:S01]  /*8ec0*/  IMAD.MOV.U32 R27, RZ, RZ, R26 ;  /* 0x000000ffff1b7224 */ /* 0x000fe200078e001a */
[----:B------:R-:W-:Y:S06]  /*8ed0*/  BRA `(.L_x_1613) ;  /* 0x0000000c004c7947 */ /* 0x000fec0003800000 */
.L_x_1621:
[----:B------:R-:W-:-:S13]  /*8ee0*/  ISETP.NE.AND P0, PT, R0, 0x7, PT ;  /* 0x000000070000780c */ /* 0x000fda0003f05270 */
[----:B------:R-:W-:Y:S05]  /*8ef0*/  @!P0 BRA `(.L_x_1623) ;  /* 0x00000000003c8947 */ /* 0x000fea0003800000 */
[----:B------:R-:W-:-:S13]  /*8f00*/  ISETP.NE.AND P0, PT, R0, 0x8, PT ;  /* 0x000000080000780c */ /* 0x000fda0003f05270 */
[----:B------:R-:W-:Y:S05]  /*8f10*/  @!P0 BRA `(.L_x_1624) ;  /* 0x00000000001c8947 */ /* 0x000fea0003800000 */
[----:B------:R-:W-:-:S13]  /*8f20*/  ISETP.NE.AND P0, PT, R0, 0x9, PT ;  /* 0x000000090000780c */ /* 0x000fda0003f05270 */
[----:B------:R-:W-:Y:S05]  /*8f30*/  @P0 BRA `(.L_x_1618) ;  /* 0x0000000800c80947 */ /* 0x000fea0003800000 */
[----:B------:R-:W-:Y:S02]  /*8f40*/  HADD2.F32 R4, -RZ, R3.H0_H0 ;  /* 0x20000003ff047230 */ /* 0x000fe40000004100 */
[----:B------:R-:W-:Y:S02]  /*8f50*/  IMAD.MOV.U32 R5, RZ, RZ, RZ ;  /* 0x000000ffff057224 */ /* 0x000fe400078e00ff */
[----:B------:R-:W-:-:S03]  /*8f60*/  IMAD.MOV.U32 R27, RZ, RZ, R26 ;  /* 0x000000ffff1b7224 */ /* 0x000fc600078e001a */
[----:B------:R0:W-:Y:S01]  /*8f70*/  STG.E.64 desc[UR36][R8.64], R4 ;  /* 0x0000000408007986 */ /* 0x0001e2000c101b24 */
[----:B------:R-:W-:Y:S05]  /*8f80*/  BRA `(.L_x_1613) ;  /* 0x0000000c00207947 */ /* 0x000fea0003800000 */
.L_x_1624:
[----:B------:R-:W-:Y:S02]  /*8f90*/  HADD2.F32 R0, -RZ, R3.H0_H0 ;  /* 0x20000003ff007230 */ /* 0x000fe40000004100 */
[----:B------:R-:W-:-:S03]  /*8fa0*/  IMAD.MOV.U32 R27, RZ, RZ, R26 ;  /* 0x000000ffff1b7224 */ /* 0x000fc600078e001a */
[----:B------:R-:W-:-:S04]  /*8fb0*/  F2FP.F16.F32.PACK_AB R0, RZ, R0 ;  /* 0x00000000ff00723e */ /* 0x000fc800000000ff */
[----:B------:R-:W-:-:S05]  /*8fc0*/  PRMT R0, R0, 0x5410, RZ ;  /* 0x0000541000007816 */ /* 0x000fca00000000ff */
[----:B------:R0:W-:Y:S01]  /*8fd0*/  STG.E desc[UR36][R8.64], R0 ;  /* 0x0000000008007986 */ /* 0x0001e2000c101924 */
[----:B------:R-:W-:Y:S05]  /*8fe0*/  BRA `(.L_x_1613) ;  /* 0x0000000c00087947 */ /* 0x000fea0003800000 */
.L_x_1623:
[----:B------:R-:W-:Y:S02]  /*8ff0*/  HADD2.F32 R4, -RZ, R3.H0_H0 ;  /* 0x20000003ff047230 */ /* 0x000fe40000004100 */
[----:B------:R-:W-:-:S03]  /*9000*/  IMAD.MOV.U32 R27, RZ, RZ, R26 ;  /* 0x000000ffff1b7224 */ /* 0x000fc600078e001a */
[----:B------:R-:W-:-:S06]  /*9010*/  FMUL.FTZ R4, R4, 1 ;  /* 0x3f80000004047820 */ /* 0x000fcc0000410000 */
[----:B------:R-:W0:Y:S02]  /*9020*/  F2F.F64.F32 R4, R4 ;  /* 0x0000000400047310 */ /* 0x000e240000201800 */
[----:B0-----:R0:W-:Y:S01]  /*9030*/  STG.E.64 desc[UR36][R8.64], R4 ;  /* 0x0000000408007986 */ /* 0x0011e2000c101b24 */
[----:B------:R-:W-:Y:S05]  /*9040*/  BRA `(.L_x_1613) ;  /* 0x0000000800f07947 */ /* 0x000fea0003800000 */
.L_x_1614:
        /* <DEDUP_REMOVED lines=10> */
[----:B------:R-:W-:-:S04]  /*90f0*/  FSETP.NEU.FTZ.AND P0, PT, R3, RZ, PT ;  /* 0x000000ff0300720b */ /* 0x000fc80003f1d000 */
[----:B------:R-:W-:-:S05]  /*9100*/  SEL R3, RZ, 0x1, !P0 ;  /* 0x00000001ff037807 */ /* 0x000fca0004000000 */
[----:B------:R1:W-:Y:S01]  /*9110*/  STG.E.U8 desc[UR36][R8.64], R3 ;  /* 0x0000000308007986 */ /* 0x0003e2000c101124 */
[----:B------:R-:W-:Y:S05]  /*9120*/  BRA `(.L_x_1613) ;  /* 0x0000000800b87947 */ /* 0x000fea0003800000 */
.L_x_1627:
[----:B------:R-:W-:Y:S01]  /*9130*/  HADD2.F32 R3, -RZ, R3.H0_H0 ;  /* 0x20000003ff037230 */ /* 0x000fe20000004100 */
[----:B------:R-:W-:Y:S01]  /*9140*/  CS2R R6, SRZ ;  /* 0x0000000000067805 */ /* 0x000fe2000001ff00 */
[----:B------:R-:W-:-:S03]  /*9150*/  IMAD.MOV.U32 R27, RZ, RZ, R26 ;  /* 0x000000ffff1b7224 */ /* 0x000fc600078e001a */
[----:B------:R-:W-:-:S04]  /*9160*/  FMUL.FTZ R3, R3, 1 ;  /* 0x3f80000003037820 */ /* 0x000fc80000410000 */
[----:B------:R-:W0:Y:S02]  /*9170*/  F2F.F64.F32 R4, R3 ;  /* 0x0000000300047310 */ /* 0x000e240000201800 */
[----:B0-----:R0:W-:Y:S01]  /*9180*/  STG.E.128 desc[UR36][R8.64], R4 ;  /* 0x0000000408007986 */ /* 0x0011e2000c101d24 */
[----:B------:R-:W-:Y:S05]  /*9190*/  BRA `(.L_x_1613) ;  /* 0x00000008009c7947 */ /* 0x000fea0003800000 */
.L_x_1626:
        /* <DEDUP_REMOVED lines=21> */
.L_x_1631:
[----:B------:R-:W-:Y:S05]  /*92f0*/  BSYNC B0 ;  /* 0x0000000000007941 */ /* 0x000fea0003800000 */
.L_x_1630:
[----:B------:R-:W-:Y:S01]  /*9300*/  LOP3.LUT R5, R0, R5, RZ, 0xfc, !PT ;  /* 0x0000000500057212 */ /* 0x000fe200078efcff */
[----:B------:R-:W-:-:S04]  /*9310*/  IMAD.MOV.U32 R27, RZ, RZ, R26 ;  /* 0x000000ffff1b7224 */ /* 0x000fc800078e001a */
[----:B------:R3:W-:Y:S01]  /*9320*/  STG.E.U8 desc[UR36][R8.64], R5 ;  /* 0x0000000508007986 */ /* 0x0007e2000c101124 */
[----:B------:R-:W-:Y:S05]  /*9330*/  BRA `(.L_x_1613) ;  /* 0x0000000800347947 */ /* 0x000fea0003800000 */
.L_x_1629:
        /* <DEDUP_REMOVED lines=13> */
.L_x_1633:
[----:B------:R-:W-:Y:S01]  /*9410*/  IMAD.MOV.U32 R0, RZ, RZ, 0x7f ;  /* 0x0000007fff007424 */ /* 0x000fe200078e00ff */
[----:B------:R-:W-:-:S04]  /*9420*/  ISETP.GT.U32.AND P0, PT, R3, 0x7f800000, PT ;  /* 0x7f8000000300780c */ /* 0x000fc80003f04070 */
[----:B------:R-:W-:-:S09]  /*9430*/  SEL R0, R0, 0x7c, P0 ;  /* 0x0000007c00007807 */ /* 0x000fd20000000000 */
.L_x_1634:
[----:B------:R-:W-:Y:S05]  /*9440*/  BSYNC B0 ;  /* 0x0000000000007941 */ /* 0x000fea0003800000 */
.L_x_1632:
[----:B------:R-:W-:Y:S01]  /*9450*/  LOP3.LUT R3, R5, 0x80000000, RZ, 0xc0, !PT ;  /* 0x8000000005037812 */ /* 0x000fe200078ec0ff */
[----:B------:R-:W-:-:S03]  /*9460*/  IMAD.MOV.U32 R27, RZ, RZ, R26 ;  /* 0x000000ffff1b7224 */ /* 0x000fc600078e001a */
[----:B------:R-:W-:-:S04]  /*9470*/  SHF.R.U32.HI R3, RZ, 0x18, R3 ;  /* 0x00000018ff037819 */ /* 0x000fc80000011603 */
[----:B------:R-:W-:-:S05]  /*9480*/  LOP3.LUT R3, R0, R3, RZ, 0xfc, !PT ;  /* 0x0000000300037212 */ /* 0x000fca00078efcff */
[----:B------:R4:W-:Y:S01]  /*9490*/  STG.E.U8 desc[UR36][R8.64], R3 ;  /* 0x0000000308007986 */ /* 0x0009e2000c101124 */
[----:B------:R-:W-:Y:S05]  /*94a0*/  BRA `(.L_x_1613) ;  /* 0x0000000400d87947 */ /* 0x000fea0003800000 */
.L_x_1628:
[----:B------:R-:W-:Y:S02]  /*94b0*/  HADD2.F32 R0, -RZ, R3.H0_H0 ;  /* 0x20000003ff007230 */ /* 0x000fe40000004100 */
[----:B------:R-:W-:-:S03]  /*94c0*/  IMAD.MOV.U32 R27, RZ, RZ, R26 ;  /* 0x000000ffff1b7224 */ /* 0x000fc600078e001a */
[----:B------:R-:W-:-:S05]  /*94d0*/  F2FP.BF16.F32.PACK_AB R0, RZ, R0 ;  /* 0x00000000ff00723e */ /* 0x000fca00000010ff */
[----:B------:R2:W-:Y:S01]  /*94e0*/  STG.E.U16 desc[UR36][R8.64], R0 ;  /* 0x0000000008007986 */ /* 0x0005e2000c101524 */
[----:B------:R-:W-:Y:S05]  /*94f0*/  BRA `(.L_x_1613) ;  /* 0x0000000400c47947 */ /* 0x000fea0003800000 */
.L_x_1625:
        /* <DEDUP_REMOVED lines=10> */
[----:B------:R-:W0:Y:S02]  /*95a0*/  F2I.FTZ.U32.TRUNC.NTZ R3, R3 ;  /* 0x0000000300037305 */ /* 0x000e24000021f000 */
[----:B0-----:R0:W-:Y:S01]  /*95b0*/  STG.E.U16 desc[UR36][R8.64], R3 ;  /* 0x0000000308007986 */ /* 0x0011e2000c101524 */
[----:B------:R-:W-:Y:S05]  /*95c0*/  BRA `(.L_x_1613) ;  /* 0x0000000400907947 */ /* 0x000fea0003800000 */
.L_x_1637:
        /* <DEDUP_REMOVED lines=17> */
.L_x_1640:
[----:B------:R-:W-:-:S04]  /*96e0*/  LOP3.LUT R3, R5, 0x80000000, RZ, 0xc0, !PT ;  /* 0x8000000005037812 */ /* 0x000fc800078ec0ff */
[----:B------:R-:W-:-:S04]  /*96f0*/  SHF.R.U32.HI R3, RZ, 0x18, R3 ;  /* 0x00000018ff037819 */ /* 0x000fc80000011603 */
[----:B------:R-:W-:-:S04]  /*9700*/  LOP3.LUT R0, R0, R3, RZ, 0xfc, !PT ;  /* 0x0000000300007212 */ /* 0x000fc800078efcff */
[----:B------:R-:W-:-:S07]  /*9710*/  PRMT R4, R0, 0x7610, R4 ;  /* 0x0000761000047816 */ /* 0x000fce0000000004 */
.L_x_1639:
[----:B------:R-:W-:Y:S05]  /*9720*/  BSYNC B0 ;  /* 0x0000000000007941 */ /* 0x000fea0003800000 */
.L_x_1638:
[----:B------:R0:W-:Y:S01]  /*9730*/  STG.E.U8 desc[UR36][R8.64], R4 ;  /* 0x0000000408007986 */ /* 0x0001e2000c101124 */
[----:B------:R-:W-:Y:S01]  /*9740*/  IMAD.MOV.U32 R27, RZ, RZ, R26 ;  /* 0x000000ffff1b7224 */ /* 0x000fe200078e001a */
[----:B------:R-:W-:Y:S06]  /*9750*/  BRA `(.L_x_1613) ;  /* 0x00000004002c7947 */ /* 0x000fec0003800000 */
.L_x_1636:
        /* <DEDUP_REMOVED lines=17> */
.L_x_1643:
[----:B------:R-:W-:-:S04]  /*9870*/  LOP3.LUT R3, R5, 0x80000000, RZ, 0xc0, !PT ;  /* 0x8000000005037812 */ /* 0x000fc800078ec0ff */
[----:B------:R-:W-:-:S04]  /*9880*/  SHF.R.U32.HI R3, RZ, 0x18, R3 ;  /* 0x00000018ff037819 */ /* 0x000fc80000011603 */
[----:B------:R-:W-:-:S04]  /*9890*/  LOP3.LUT R0, R0, R3, RZ, 0xfc, !PT ;  /* 0x0000000300007212 */ /* 0x000fc800078efcff */
[----:B------:R-:W-:-:S07]  /*98a0*/  PRMT R4, R0, 0x7610, R4 ;  /* 0x0000761000047816 */ /* 0x000fce0000000004 */
.L_x_1642:
[----:B------:R-:W-:Y:S05]  /*98b0*/  BSYNC B0 ;  /* 0x0000000000007941 */ /* 0x000fea0003800000 */
.L_x_1641:
[----:B------:R0:W-:Y:S01]  /*98c0*/  STG.E.U8 desc[UR36][R8.64], R4 ;  /* 0x0000000408007986 */ /* 0x0001e2000c101124 */
[----:B------:R-:W-:Y:S01]  /*98d0*/  IMAD.MOV.U32 R27, RZ, RZ, R26 ;  /* 0x000000ffff1b7224 */ /* 0x000fe200078e001a */
[----:B------:R-:W-:Y:S06]  /*98e0*/  BRA `(.L_x_1613) ;  /* 0x0000000000c87947 */ /* 0x000fec0003800000 */
.L_x_1635:
[----:B------:R-:W-:-:S13]  /*98f0*/  ISETP.NE.AND P0, PT, R0, 0x1c, PT ;  /* 0x0000001c0000780c */ /* 0x000fda0003f05270 */
[----:B------:R-:W-:Y:S05]  /*9900*/  @!P0 BRA `(.L_x_1644) ;  /* 0x0000000000b08947 */ /* 0x000fea0003800000 */
[----:B------:R-:W-:-:S13]  /*9910*/  ISETP.NE.AND P0, PT, R0, 0x1d, PT ;  /* 0x0000001d0000780c */ /* 0x000fda0003f05270 */
[----:B------:R-:W-:Y:S05]  /*9920*/  @!P0 BRA `(.L_x_1645) ;  /* 0x0000000000948947 */ /* 0x000fea0003800000 */
[----:B------:R-:W-:-:S13]  /*9930*/  ISETP.NE.AND P0, PT, R0, 0x2c, PT ;  /* 0x0000002c0000780c */ /* 0x000fda0003f05270 */
[----:B------:R-:W-:Y:S05]  /*9940*/  @P0 BRA `(.L_x_1618) ;  /* 0x0000000000440947 */ /* 0x000fea0003800000 */
[----:B------:R-:W-:Y:S02]  /*9950*/  HADD2.F32 R4, -RZ, R3.H0_H0 ;  /* 0x20000003ff047230 */ /* 0x000fe40000004100 */
        /* <DEDUP_REMOVED lines=16> */
.L_x_1618:
        /* <DEDUP_REMOVED lines=16> */
.L_x_1646:
[----:B------:R-:W-:Y:S01]  /*9b60*/  IMAD.MOV.U32 R27, RZ, RZ, R26 ;  /* 0x000000ffff1b7224 */ /* 0x000fe200078e001a */
[----:B------:R-:W-:Y:S06]  /*9b70*/  BRA `(.L_x_1613) ;  /* 0x0000000000247947 */ /* 0x000fec0003800000 */
.L_x_1645:
[----:B------:R-:W-:Y:S02]  /*9b80*/  HADD2.F32 R4, -RZ, R3.H0_H0 ;  /* 0x20000003ff047230 */ /* 0x000fe40000004100 */
[----:B------:R-:W-:-:S04]  /*9b90*/  IMAD.MOV.U32 R27, RZ, RZ, R26 ;  /* 0x000000ffff1b7224 */ /* 0x000fc800078e001a */
[----:B------:R-:W0:Y:S02]  /*9ba0*/  F2I.U64.TRUNC R4, R4 ;  /* 0x0000000400047311 */ /* 0x000e24000020d800 */
[----:B0-----:R0:W-:Y:S01]  /*9bb0*/  STG.E.64 desc[UR36][R8.64], R4 ;  /* 0x0000000408007986 */ /* 0x0011e2000c101b24 */
[----:B------:R-:W-:Y:S05]  /*9bc0*/  BRA `(.L_x_1613) ;  /* 0x0000000000107947 */ /* 0x000fea0003800000 */
.L_x_1644:
[----:B------:R-:W-:Y:S02]  /*9bd0*/  HADD2.F32 R3, -RZ, R3.H0_H0 ;  /* 0x20000003ff037230 */ /* 0x000fe40000004100 */
[----:B------:R-:W-:-:S04]  /*9be0*/  IMAD.MOV.U32 R27, RZ, RZ, R26 ;  /* 0x000000ffff1b7224 */ /* 0x000fc800078e001a */
[----:B------:R-:W0:Y:S02]  /*9bf0*/  F2I.FTZ.U32.TRUNC.NTZ R3, R3 ;  /* 0x0000000300037305 */ /* 0x000e24000021f000 */
[----:B0-----:R0:W-:Y:S02]  /*9c00*/  STG.E desc[UR36][R8.64], R3 ;  /* 0x0000000308007986 */ /* 0x0011e4000c101924 */
.L_x_1613:
[----:B------:R-:W-:Y:S05]  /*9c10*/  BSYNC B6 ;  /* 0x0000000000067941 */ /* 0x000fea0003800000 */
.L_x_1612:
[----:B------:R-:W-:Y:S01]  /*9c20*/  ISETP.GE.AND P0, PT, R27, R28, PT ;  /* 0x0000001c1b00720c */ /* 0x000fe20003f06270 */
[----:B------:R-:W-:-:S12]  /*9c30*/  BSSY B6, `(.L_x_1647) ;  /* 0x00001fc000067945 */ /* 0x000fd80003800000 */
[----:B------:R-:W-:Y:S05]  /*9c40*/  @P0 BRA `(.L_x_1648) ;  /* 0x0000001c00e80947 */ /* 0x000fea0003800000 */
[----:B01234-:R-:W0:Y:S01]  /*9c50*/  LDC.64 R8, c[0x0][0x218] ;  /* 0x00008600ff087b82 */ /* 0x01fe220000000a00 */
[----:B-----5:R-:W-:Y:S01]  /*9c60*/  IMAD R0, R2, 0x200, R27 ;  /* 0x0000020002007824 */ /* 0x020fe200078e021b */
        /* <DEDUP_REMOVED lines=20> */
.L_x_1652:
[----:B------:R-:W-:-:S06]  /*9db0*/  HADD2.F32 R5, -RZ, R18.H0_H0 ;  /* 0x20000012ff057230 */ /* 0x000fcc0000004100 */
[----:B------:R-:W0:Y:S02]  /*9dc0*/  F2I.S64.TRUNC R4, R5 ;  /* 0x0000000500047311 */ /* 0x000e24000020d900 */
[----:B0-----:R0:W-:Y:S01]  /*9dd0*/  STG.E.U8 desc[UR36][R8.64], R4 ;  /* 0x0000000408007986 */ /* 0x0011e2000c101124 */
[----:B------:R-:W-:Y:S05]  /*9de0*/  BRA `(.L_x_1654) ;  /* 0x0000000c00847947 */ /* 0x000fea0003800000 */
.L_x_1651:
        /* <DEDUP_REMOVED lines=10> */
.L_x_1656:
[----:B------:R-:W-:-:S04]  /*9e90*/  HADD2.F32 R18, -RZ, R18.H0_H0 ;  /* 0x20000012ff127230 */ /* 0x000fc80000004100 */
[----:B------:R-:W0:Y:S02]  /*9ea0*/  F2I.FTZ.TRUNC.NTZ R3, R18 ;  /* 0x0000001200037305 */ /* 0x000e24000021f100 */
[----:B0-----:R0:W-:Y:S01]  /*9eb0*/  STG.E desc[UR36][R8.64], R3 ;  /* 0x0000000308007986 */ /* 0x0011e2000c101924 */
[----:B------:R-:W-:Y:S05]  /*9ec0*/  BRA `(.L_x_1654) ;  /* 0x0000000c004c7947 */ /* 0x000fea0003800000 */
.L_x_1655:
[----:B------:R-:W-:-:S04]  /*9ed0*/  HADD2.F32 R18, -RZ, R18.H0_H0 ;  /* 0x20000012ff127230 */ /* 0x000fc80000004100 */
[----:B------:R-:W0:Y:S02]  /*9ee0*/  F2I.FTZ.TRUNC.NTZ R3, R18 ;  /* 0x0000001200037305 */ /* 0x000e24000021f100 */
[----:B0-----:R0:W-:Y:S01]  /*9ef0*/  STG.E.U16 desc[UR36][R8.64], R3 ;  /* 0x0000000308007986 */ /* 0x0011e2000c101524 */
[----:B------:R-:W-:Y:S05]  /*9f00*/  BRA `(.L_x_1654) ;  /* 0x0000000c003c7947 */ /* 0x000fea0003800000 */
.L_x_1650:
        /* <DEDUP_REMOVED lines=9> */
.L_x_1658:
[----:B------:R0:W-:Y:S01]  /*9fa0*/  STG.E.U16 desc[UR36][R8.64], R18 ;  /* 0x0000001208007986 */ /* 0x0001e2000c101524 */
[----:B------:R-:W-:Y:S05]  /*9fb0*/  BRA `(.L_x_1654) ;  /* 0x0000000c00107947 */ /* 0x000fea0003800000 */
.L_x_1657:
        /* <DEDUP_REMOVED lines=10> */
.L_x_1660:
[----:B------:R-:W-:-:S05]  /*a060*/  HADD2.F32 R0, -RZ, R18.H0_H0 ;  /* 0x20000012ff007230 */ /* 0x000fca0000004100 */
[----:B------:R-:W-:-:S04]  /*a070*/  F2FP.F16.F32.PACK_AB R0, RZ, R0 ;  /* 0x00000000ff00723e */ /* 0x000fc800000000ff */
[----:B------:R-:W-:-:S05]  /*a080*/  PRMT R0, R0, 0x5410, RZ ;  /* 0x0000541000007816 */ /* 0x000fca00000000ff */
[----:B------:R0:W-:Y:S01]  /*a090*/  STG.E desc[UR36][R8.64], R0 ;  /* 0x0000000008007986 */ /* 0x0001e2000c101924 */
[----:B------:R-:W-:Y:S05]  /*a0a0*/  BRA `(.L_x_1654) ;  /* 0x0000000800d47947 */ /* 0x000fea0003800000 */
.L_x_1659:
[----:B------:R-:W-:-:S05]  /*a0b0*/  HADD2.F32 R4, -RZ, R18.H0_H0 ;  /* 0x20000012ff047230 */ /* 0x000fca0000004100 */
[----:B------:R-:W-:-:S06]  /*a0c0*/  FMUL.FTZ R4, R4, 1 ;  /* 0x3f80000004047820 */ /* 0x000fcc0000410000 */
[----:B------:R-:W0:Y:S02]  /*a0d0*/  F2F.F64.F32 R4, R4 ;  /* 0x0000000400047310 */ /* 0x000e240000201800 */
[----:B0-----:R0:W-:Y:S01]  /*a0e0*/  STG.E.64 desc[UR36][R8.64], R4 ;  /* 0x0000000408007986 */ /* 0x0011e2000c101b24 */
[----:B------:R-:W-:Y:S05]  /*a0f0*/  BRA `(.L_x_1654) ;  /* 0x0000000800c07947 */ /* 0x000fea0003800000 */
.L_x_1649:
        /* <DEDUP_REMOVED lines=13> */
.L_x_1663:
[----:B------:R-:W-:Y:S01]  /*a1d0*/  HADD2.F32 R18, -RZ, R18.H0_H0 ;  /* 0x20000012ff127230 */ /* 0x000fe20000004100 */
[----:B------:R-:W-:-:S04]  /*a1e0*/  CS2R R6, SRZ ;  /* 0x0000000000067805 */ /* 0x000fc8000001ff00 */
[----:B------:R-:W-:-:S06]  /*a1f0*/  FMUL.FTZ R4, R18, 1 ;  /* 0x3f80000012047820 */ /* 0x000fcc0000410000 */
[----:B------:R-:W0:Y:S02]  /*a200*/  F2F.F64.F32 R4, R4 ;  /* 0x0000000400047310 */ /* 0x000e240000201800 */
[----:B0-----:R0:W-:Y:S01]  /*a210*/  STG.E.128 desc[UR36][R8.64], R4 ;  /* 0x0000000408007986 */ /* 0x0011e2000c101d24 */
[----:B------:R-:W-:Y:S05]  /*a220*/  BRA `(.L_x_1654) ;  /* 0x0000000800747947 */ /* 0x000fea0003800000 */
.L_x_1662:
        /* <DEDUP_REMOVED lines=21> */
.L_x_1667:
[----:B------:R-:W-:Y:S05]  /*a380*/  BSYNC B0 ;  /* 0x0000000000007941 */ /* 0x000fea0003800000 */
.L_x_1666:
[----:B------:R-:W-:-:S05]  /*a390*/  LOP3.LUT R5, R0, R5, RZ, 0xfc, !PT ;  /* 0x0000000500057212 */ /* 0x000fca00078efcff */
[----:B------:R3:W-:Y:S01]  /*a3a0*/  STG.E.U8 desc[UR36][R8.64], R5 ;  /* 0x0000000508007986 */ /* 0x0007e2000c101124 */
[----:B------:R-:W-:Y:S05]  /*a3b0*/  BRA `(.L_x_1654) ;  /* 0x0000000800107947 */ /* 0x000fea0003800000 */
.L_x_1665:
        /* <DEDUP_REMOVED lines=13> */
.L_x_1669:
[----:B------:R-:W-:Y:S01]  /*a490*/  IMAD.MOV.U32 R0, RZ, RZ, 0x7f ;  /* 0x0000007fff007424 */ /* 0x000fe200078e00ff */
[----:B------:R-:W-:-:S04]  /*a4a0*/  ISETP.GT.U32.AND P0, PT, R3, 0x7f800000, PT ;  /* 0x7f8000000300780c */ /* 0x000fc80003f04070 */
[----:B------:R-:W-:-:S09]  /*a4b0*/  SEL R0, R0, 0x7c, P0 ;  /* 0x0000007c00007807 */ /* 0x000fd20000000000 */
.L_x_1670:
[----:B------:R-:W-:Y:S05]  /*a4c0*/  BSYNC B0 ;  /* 0x0000000000007941 */ /* 0x000fea0003800000 */
.L_x_1668:
[----:B------:R-:W-:-:S04]  /*a4d0*/  LOP3.LUT R3, R5, 0x80000000, RZ, 0xc0, !PT ;  /* 0x8000000005037812 */ /* 0x000fc800078ec0ff */
[----:B------:R-:W-:-:S04]  /*a4e0*/  SHF.R.U32.HI R3, RZ, 0x18, R3 ;  /* 0x00000018ff037819 */ /* 0x000fc80000011603 */
[----:B------:R-:W-:-:S05]  /*a4f0*/  LOP3.LUT R3, R0, R3, RZ, 0xfc, !PT ;  /* 0x0000000300037212 */ /* 0x000fca00078efcff */
[----:B------:R4:W-:Y:S01]  /*a500*/  STG.E.U8 desc[UR36][R8.64], R3 ;  /* 0x0000000308007986 */ /* 0x0009e2000c101124 */
[----:B------:R-:W-:Y:S05]  /*a510*/  BRA `(.L_x_1654) ;  /* 0x0000000400b87947 */ /* 0x000fea0003800000 */
.L_x_1664:
[----:B------:R-:W-:-:S05]  /*a520*/  HADD2.F32 R0, -RZ, R18.H0_H0 ;  /* 0x20000012ff007230 */ /* 0x000fca0000004100 */
[----:B------:R-:W-:-:S05]  /*a530*/  F2FP.BF16.F32.PACK_AB R0, RZ, R0 ;  /* 0x00000000ff00723e */ /* 0x000fca00000010ff */
[----:B------:R2:W-:Y:S01]  /*a540*/  STG.E.U16 desc[UR36][R8.64], R0 ;  /* 0x0000000008007986 */ /* 0x0005e2000c101524 */
[----:B------:R-:W-:Y:S05]  /*a550*/  BRA `(.L_x_1654) ;  /* 0x0000000400a87947 */ /* 0x000fea0003800000 */
.L_x_1661:
        /* <DEDUP_REMOVED lines=12> */
.L_x_1673:
        /* <DEDUP_REMOVED lines=17> */
.L_x_1676:
[----:B------:R-:W-:-:S04]  /*a730*/  LOP3.LUT R3, R5, 0x80000000, RZ, 0xc0, !PT ;  /* 0x8000000005037812 */ /* 0x000fc800078ec0ff */
[----:B------:R-:W-:-:S04]  /*a740*/  SHF.R.U32.HI R3, RZ, 0x18, R3 ;  /* 0x00000018ff037819 */ /* 0x000fc80000011603 */
[----:B------:R-:W-:-:S04]  /*a750*/  LOP3.LUT R0, R0, R3, RZ, 0xfc, !PT ;  /* 0x0000000300007212 */ /* 0x000fc800078efcff */
[----:B------:R-:W-:-:S07]  /*a760*/  PRMT R4, R0, 0x7610, R4 ;  /* 0x0000761000047816 */ /* 0x000fce0000000004 */
.L_x_1675:
[----:B------:R-:W-:Y:S05]  /*a770*/  BSYNC B0 ;  /* 0x0000000000007941 */ /* 0x000fea0003800000 */
.L_x_1674:
[----:B------:R0:W-:Y:S01]  /*a780*/  STG.E.U8 desc[UR36][R8.64], R4 ;  /* 0x0000000408007986 */ /* 0x0001e2000c101124 */
[----:B------:R-:W-:Y:S05]  /*a790*/  BRA `(.L_x_1654) ;  /* 0x0000000400187947 */ /* 0x000fea0003800000 */
.L_x_1672:
        /* <DEDUP_REMOVED lines=17> */
.L_x_1679:
[----:B------:R-:W-:-:S04]  /*a8b0*/  LOP3.LUT R3, R5, 0x80000000, RZ, 0xc0, !PT ;  /* 0x8000000005037812 */ /* 0x000fc800078ec0ff */
[----:B------:R-:W-:-:S04]  /*a8c0*/  SHF.R.U32.HI R3, RZ, 0x18, R3 ;  /* 0x00000018ff037819 */ /* 0x000fc80000011603 */
[----:B------:R-:W-:-:S04]  /*a8d0*/  LOP3.LUT R0, R0, R3, RZ, 0xfc, !PT ;  /* 0x0000000300007212 */ /* 0x000fc800078efcff */
[----:B------:R-:W-:-:S07]  /*a8e0*/  PRMT R4, R0, 0x7610, R4 ;  /* 0x0000761000047816 */ /* 0x000fce0000000004 */
.L_x_1678:
[----:B------:R-:W-:Y:S05]  /*a8f0*/  BSYNC B0 ;  /* 0x0000000000007941 */ /* 0x000fea0003800000 */
.L_x_1677:
[----:B------:R0:W-:Y:S01]  /*a900*/  STG.E.U8 desc[UR36][R8.64], R4 ;  /* 0x0000000408007986 */ /* 0x0001e2000c101124 */
[----:B------:R-:W-:Y:S05]  /*a910*/  BRA `(.L_x_1654) ;  /* 0x0000000000b87947 */ /* 0x000fea0003800000 */
.L_x_1671:
        /* <DEDUP_REMOVED lines=22> */
.L_x_1653:
        /* <DEDUP_REMOVED lines=16> */
.L_x_1682:
[----:B------:R-:W-:Y:S05]  /*ab80*/  BRA `(.L_x_1654) ;  /* 0x00000000001c7947 */ /* 0x000fea0003800000 */
.L_x_1681:
[----:B------:R-:W-:-:S06]  /*ab90*/  HADD2.F32 R4, -RZ, R18.H0_H0 ;  /* 0x20000012ff047230 */ /* 0x000fcc0000004100 */
[----:B------:R-:W0:Y:S02]  /*aba0*/  F2I.U64.TRUNC R4, R4 ;  /* 0x0000000400047311 */ /* 0x000e24000020d800 */
[----:B0-----:R0:W-:Y:S01]  /*abb0*/  STG.E.64 desc[UR36][R8.64], R4 ;  /* 0x0000000408007986 */ /* 0x0011e2000c101b24 */
[----:B------:R-:W-:Y:S05]  /*abc0*/  BRA `(.L_x_1654) ;  /* 0x00000000000c7947 */ /* 0x000fea0003800000 */
.L_x_1680:
[----:B------:R-:W-:-:S04]  /*abd0*/  HADD2.F32 R18, -RZ, R18.H0_H0 ;  /* 0x20000012ff127230 */ /* 0x000fc80000004100 */
[----:B------:R-:W0:Y:S02]  /*abe0*/  F2I.FTZ.U32.TRUNC.NTZ R3, R18 ;  /* 0x0000001200037305 */ /* 0x000e24000021f000 */
[----:B0-----:R0:W-:Y:S02]  /*abf0*/  STG.E desc[UR36][R8.64], R3 ;  /* 0x0000000308007986 */ /* 0x0011e4000c101924 */
.L_x_1654:
[----:B------:R-:W-:-:S05]  /*ac00*/  VIADD R27, R27, 0x80 ;  /* 0x000000801b1b7836 */ /* 0x000fca0000000000 */
[----:B------:R-:W-:-:S13]  /*ac10*/  ISETP.GE.AND P0, PT, R27, R28, PT ;  /* 0x0000001c1b00720c */ /* 0x000fda0003f06270 */
[----:B------:R-:W-:Y:S05]  /*ac20*/  @P0 BRA `(.L_x_1648) ;  /* 0x0000000c00f00947 */ /* 0x000fea0003800000 */
[----:B01234-:R-:W0:Y:S01]  /*ac30*/  LDC.64 R8, c[0x0][0x218] ;  /* 0x00008600ff087b82 */ /* 0x01fe220000000a00 */
        /* <DEDUP_REMOVED lines=21> */
.L_x_1686:
[----:B------:R-:W-:-:S06]  /*ad90*/  HADD2.F32 R5, -RZ, R16.H0_H0 ;  /* 0x20000010ff057230 */ /* 0x000fcc0000004100 */
[----:B------:R-:W0:Y:S02]  /*ada0*/  F2I.S64.TRUNC R4, R5 ;  /* 0x0000000500047311 */ /* 0x000e24000020d900 */
[----:B0-----:R0:W-:Y:S01]  /*adb0*/  STG.E.U8 desc[UR36][R8.64], R4 ;  /* 0x0000000408007986 */ /* 0x0011e2000c101124 */
[----:B------:R-:W-:Y:S05]  /*adc0*/  BRA `(.L_x_1688) ;  /* 0x0000000c00847947 */ /* 0x000fea0003800000 */
.L_x_1685:
        /* <DEDUP_REMOVED lines=10> */
.L_x_1690:
[----:B------:R-:W-:-:S04]  /*ae70*/  HADD2.F32 R16, -RZ, R16.H0_H0 ;  /* 0x20000010ff107230 */ /* 0x000fc80000004100 */
[----:B------:R-:W0:Y:S02]  /*ae80*/  F2I.FTZ.TRUNC.NTZ R3, R16 ;  /* 0x0000001000037305 */ /* 0x000e24000021f100 */
[----:B0-----:R0:W-:Y:S01]  /*ae90*/  STG.E desc[UR36][R8.64], R3 ;  /* 0x0000000308007986 */ /* 0x0011e2000c101924 */
[----:B------:R-:W-:Y:S05]  /*aea0*/  BRA `(.L_x_1688) ;  /* 0x0000000c004c7947 */ /* 0x000fea0003800000 */
.L_x_1689:
[----:B------:R-:W-:-:S04]  /*aeb0*/  HADD2.F32 R16, -RZ, R16.H0_H0 ;  /* 0x20000010ff107230 */ /* 0x000fc80000004100 */
[----:B------:R-:W0:Y:S02]  /*aec0*/  F2I.FTZ.TRUNC.NTZ R3, R16 ;  /* 0x0000001000037305 */ /* 0x000e24000021f100 */
[----:B0-----:R0:W-:Y:S01]  /*aed0*/  STG.E.U16 desc[UR36][R8.64], R3 ;  /* 0x0000000308007986 */ /* 0x0011e2000c101524 */
[----:B------:R-:W-:Y:S05]  /*aee0*/  BRA `(.L_x_1688) ;  /* 0x0000000c003c7947 */ /* 0x000fea0003800000 */
.L_x_1684:
        /* <DEDUP_REMOVED lines=9> */
.L_x_1692:
[----:B------:R0:W-:Y:S01]  /*af80*/  STG.E.U16 desc[UR36][R8.64], R16 ;  /* 0x0000001008007986 */ /* 0x0001e2000c101524 */
[----:B------:R-:W-:Y:S05]  /*af90*/  BRA `(.L_x_1688) ;  /* 0x0000000c00107947 */ /* 0x000fea0003800000 */
.L_x_1691:
        /* <DEDUP_REMOVED lines=10> */
.L_x_1694:
[----:B------:R-:W-:-:S05]  /*b040*/  HADD2.F32 R0, -RZ, R16.H0_H0 ;  /* 0x20000010ff007230 */ /* 0x000fca0000004100 */
[----:B------:R-:W-:-:S04]  /*b050*/  F2FP.F16.F32.PACK_AB R0, RZ, R0 ;  /* 0x00000000ff00723e */ /* 0x000fc800000000ff */
[----:B------:R-:W-:-:S05]  /*b060*/  PRMT R0, R0, 0x5410, RZ ;  /* 0x0000541000007816 */ /* 0x000fca00000000ff */
[----:B------:R2:W-:Y:S01]  /*b070*/  STG.E desc[UR36][R8.64], R0 ;  /* 0x0000000008007986 */ /* 0x0005e2000c101924 */
[----:B------:R-:W-:Y:S05]  /*b080*/  BRA `(.L_x_1688) ;  /* 0x0000000800d47947 */ /* 0x000fea0003800000 */
.L_x_1693:
[----:B------:R-:W-:-:S05]  /*b090*/  HADD2.F32 R4, -RZ, R16.H0_H0 ;  /* 0x20000010ff047230 */ /* 0x000fca0000004100 */
[----:B------:R-:W-:-:S06]  /*b0a0*/  FMUL.FTZ R4, R4, 1 ;  /* 0x3f80000004047820 */ /* 0x000fcc0000410000 */
[----:B------:R-:W0:Y:S02]  /*b0b0*/  F2F.F64.F32 R4, R4 ;  /* 0x0000000400047310 */ /* 0x000e240000201800 */
[----:B0-----:R4:W-:Y:S01]  /*b0c0*/  STG.E.64 desc[UR36][R8.64], R4 ;  /* 0x0000000408007986 */ /* 0x0019e2000c101b24 */
[----:B------:R-:W-:Y:S05]  /*b0d0*/  BRA `(.L_x_1688) ;  /* 0x0000000800c07947 */ /* 0x000fea0003800000 */
.L_x_1683:
        /* <DEDUP_REMOVED lines=13> */
.L_x_1697:
[----:B------:R-:W-:Y:S01]  /*b1b0*/  HADD2.F32 R16, -RZ, R16.H0_H0 ;  /* 0x20000010ff107230 */ /* 0x000fe20000004100 */
[----:B------:R-:W-:-:S04]  /*b1c0*/  CS2R R6, SRZ ;  /* 0x0000000000067805 */ /* 0x000fc8000001ff00 */
[----:B------:R-:W-:-:S06]  /*b1d0*/  FMUL.FTZ R4, R16, 1 ;  /* 0x3f80000010047820 */ /* 0x000fcc0000410000 */
[----:B------:R-:W0:Y:S02]  /*b1e0*/  F2F.F64.F32 R4, R4 ;  /* 0x0000000400047310 */ /* 0x000e240000201800 */
[----:B0-----:R0:W-:Y:S01]  /*b1f0*/  STG.E.128 desc[UR36][R8.64], R4 ;  /* 0x0000000408007986 */ /* 0x0011e2000c101d24 */
[----:B------:R-:W-:Y:S05]  /*b200*/  BRA `(.L_x_1688) ;  /* 0x0000000800747947 */ /* 0x000fea0003800000 */
.L_x_1696:
        /* <DEDUP_REMOVED lines=21> */
.L_x_1701:
[----:B------:R-:W-:Y:S05]  /*b360*/  BSYNC B0 ;  /* 0x0000000000007941 */ /* 0x000fea0003800000 */
.L_x_1700:
[----:B------:R-:W-:-:S05]  /*b370*/  LOP3.LUT R5, R0, R5, RZ, 0xfc, !PT ;  /* 0x0000000500057212 */ /* 0x000fca00078efcff */
[----:B------:R0:W-:Y:S01]  /*b380*/  STG.E.U8 desc[UR36][R8.64], R5 ;  /* 0x0000000508007986 */ /* 0x0001e2000c101124 */
[----:B------:R-:W-:Y:S05]  /*b390*/  BRA `(.L_x_1688) ;  /* 0x0000000800107947 */ /* 0x000fea0003800000 */
.L_x_1699:
        /* <DEDUP_REMOVED lines=13> */
.L_x_1703:
[----:B------:R-:W-:Y:S01]  /*b470*/  IMAD.MOV.U32 R0, RZ, RZ, 0x7f ;  /* 0x0000007fff007424 */ /* 0x000fe200078e00ff */
[----:B------:R-:W-:-:S04]  /*b480*/  ISETP.GT.U32.AND P0, PT, R3, 0x7f800000, PT ;  /* 0x7f8000000300780c */ /* 0x000fc80003f04070 */
[----:B------:R-:W-:-:S09]  /*b490*/  SEL R0, R0, 0x7c, P0 ;  /* 0x0000007c00007807 */ /* 0x000fd20000000000 */
.L_x_1704:
[----:B------:R-:W-:Y:S05]  /*b4a0*/  BSYNC B0 ;  /* 0x0000000000007941 */ /* 0x000fea0003800000 */
.L_x_1702:
[----:B------:R-:W-:-:S04]  /*b4b0*/  LOP3.LUT R3, R5, 0x80000000, RZ, 0xc0, !PT ;  /* 0x8000000005037812 */ /* 0x000fc800078ec0ff */
[----:B------:R-:W-:-:S04]  /*b4c0*/  SHF.R.U32.HI R3, RZ, 0x18, R3 ;  /* 0x00000018ff037819 */ /* 0x000fc80000011603 */
[----:B------:R-:W-:-:S05]  /*b4d0*/  LOP3.LUT R3, R0, R3, RZ, 0xfc, !PT ;  /* 0x0000000300037212 */ /* 0x000fca00078efcff */
[----:B------:R0:W-:Y:S01]  /*b4e0*/  STG.E.U8 desc[UR36][R8.64], R3 ;  /* 0x0000000308007986 */ /* 0x0001e2000c101124 */
[----:B------:R-:W-:Y:S05]  /*b4f0*/  BRA `(.L_x_1688) ;  /* 0x0000000400b87947 */ /* 0x000fea0003800000 */
.L_x_1698:
[----:B------:R-:W-:-:S05]  /*b500*/  HADD2.F32 R0, -RZ, R16.H0_H0 ;  /* 0x20000010ff007230 */ /* 0x000fca0000004100 */
[----:B------:R-:W-:-:S05]  /*b510*/  F2FP.BF16.F32.PACK_AB R0, RZ, R0 ;  /* 0x00000000ff00723e */ /* 0x000fca00000010ff */
[----:B------:R0:W-:Y:S01]  /*b520*/  STG.E.U16 desc[UR36][R8.64], R0 ;  /* 0x0000000008007986 */ /* 0x0001e2000c101524 */
[----:B------:R-:W-:Y:S05]  /*b530*/  BRA `(.L_x_1688) ;  /* 0x0000000400a87947 */ /* 0x000fea0003800000 */
.L_x_1695:
        /* <DEDUP_REMOVED lines=12> */
.L_x_1707:
        /* <DEDUP_REMOVED lines=17> */
.L_x_1710:
[----:B------:R-:W-:-:S04]  /*b710*/  LOP3.LUT R3, R5, 0x80000000, RZ, 0xc0, !PT ;  /* 0x8000000005037812 */ /* 0x000fc800078ec0ff */
[----:B------:R-:W-:-:S04]  /*b720*/  SHF.R.U32.HI R3, RZ, 0x18, R3 ;  /* 0x00000018ff037819 */ /* 0x000fc80000011603 */
[----:B------:R-:W-:-:S04]  /*b730*/  LOP3.LUT R0, R0, R3, RZ, 0xfc, !PT ;  /* 0x0000000300007212 */ /* 0x000fc800078efcff */
[----:B------:R-:W-:-:S07]  /*b740*/  PRMT R4, R0, 0x7610, R4 ;  /* 0x0000761000047816 */ /* 0x000fce0000000004 */
.L_x_1709:
[----:B------:R-:W-:Y:S05]  /*b750*/  BSYNC B0 ;  /* 0x0000000000007941 */ /* 0x000fea0003800000 */
.L_x_1708:
[----:B------:R0:W-:Y:S01]  /*b760*/  STG.E.U8 desc[UR36][R8.64], R4 ;  /* 0x0000000408007986 */ /* 0x0001e2000c101124 */
[----:B------:R-:W-:Y:S05]  /*b770*/  BRA `(.L_x_1688) ;  /* 0x0000000400187947 */ /* 0x000fea0003800000 */
.L_x_1706:
        /* <DEDUP_REMOVED lines=17> */
.L_x_1713:
[----:B------:R-:W-:-:S04]  /*b890*/  LOP3.LUT R3, R5, 0x80000000, RZ, 0xc0, !PT ;  /* 0x8000000005037812 */ /* 0x000fc800078ec0ff */
[----:B------:R-:W-:-:S04]  /*b8a0*/  SHF.R.U32.HI R3, RZ, 0x18, R3 ;  /* 0x00000018ff037819 */ /* 0x000fc80000011603 */
[----:B------:R-:W-:-:S04]  /*b8b0*/  LOP3.LUT R0, R0, R3, RZ, 0xfc, !PT ;  /* 0x0000000300007212 */ /* 0x000fc800078efcff */
[----:B------:R-:W-:-:S07]  /*b8c0*/  PRMT R4, R0, 0x7610, R4 ;  /* 0x0000761000047816 */ /* 0x000fce0000000004 */
.L_x_1712:
[----:B------:R-:W-:Y:S05]  /*b8d0*/  BSYNC B0 ;  /* 0x0000000000007941 */ /* 0x000fea0003800000 */
.L_x_1711:
[----:B------:R0:W-:Y:S01]  /*b8e0*/  STG.E.U8 desc[UR36][R8.64], R4 ;  /* 0x0000000408007986 */ /* 0x0001e2000c101124 */
[----:B------:R-:W-:Y:S05]  /*b8f0*/  BRA `(.L_x_1688) ;  /* 0x0000000000b87947 */ /* 0x000fea0003800000 */
.L_x_1705:
        /* <DEDUP_REMOVED lines=22> */
.L_x_1687:
        /* <DEDUP_REMOVED lines=16> */
.L_x_1716:
[----:B------:R-:W-:Y:S05]  /*bb60*/  BRA `(.L_x_1688) ;  /* 0x00000000001c7947 */ /* 0x000fea0003800000 */
.L_x_1715:
[----:B------:R-:W-:-:S06]  /*bb70*/  HADD2.F32 R4, -RZ, R16.H0_H0 ;  /* 0x20000010ff047230 */ /* 0x000fcc0000004100 */
[----:B------:R-:W0:Y:S02]  /*bb80*/  F2I.U64.TRUNC R4, R4 ;  /* 0x0000000400047311 */ /* 0x000e24000020d800 */
[----:B0-----:R0:W-:Y:S01]  /*bb90*/  STG.E.64 desc[UR36][R8.64], R4 ;  /* 0x0000000408007986 */ /* 0x0011e2000c101b24 */
[----:B------:R-:W-:Y:S05]  /*bba0*/  BRA `(.L_x_1688) ;  /* 0x00000000000c7947 */ /* 0x000fea0003800000 */
.L_x_1714:
[----:B------:R-:W-:-:S04]  /*bbb0*/  HADD2.F32 R16, -RZ, R16.H0_H0 ;  /* 0x20000010ff107230 */ /* 0x000fc80000004100 */
[----:B------:R-:W0:Y:S02]  /*bbc0*/  F2I.FTZ.U32.TRUNC.NTZ R3, R16 ;  /* 0x0000001000037305 */ /* 0x000e24000021f000 */
[----:B0-----:R0:W-:Y:S02]  /*bbd0*/  STG.E desc[UR36][R8.64], R3 ;  /* 0x0000000308007986 */ /* 0x0011e4000c101924 */
.L_x_1688:
[----:B------:R-:W-:-:S07]  /*bbe0*/  VIADD R27, R27, 0x80 ;  /* 0x000000801b1b7836 */ /* 0x000fce0000000000 */
.L_x_1648:
[----:B------:R-:W-:Y:S05]  /*bbf0*/  BSYNC B6 ;  /* 0x0000000000067941 */ /* 0x000fea0003800000 */
.L_x_1647:
[----:B------:R-:W-:-:S13]  /*bc00*/  ISETP.GE.AND P0, PT, R27, R28, PT ;  /* 0x0000001c1b00720c */ /* 0x000fda0003f06270 */
[----:B------:R-:W-:Y:S05]  /*bc10*/  @P0 EXIT ;  /* 0x000000000000094d */ /* 0x000fea0003800000 */
[----:B0--34-:R-:W0:Y:S01]  /*bc20*/  LDC.64 R4, c[0x0][0x218] ;  /* 0x00008600ff047b82 */ /* 0x019e220000000a00 */
[----:B--2--5:R-:W-:Y:S01]  /*bc30*/  PRMT R0, R25, 0x9910, RZ ;  /* 0x0000991019007816 */ /* 0x024fe200000000ff */
        /* <DEDUP_REMOVED lines=15> */
[----:B------:R-:W-:-:S06]  /*bd30*/  HADD2.F32 R17, -RZ, R17.H0_H0 ;  /* 0x20000011ff117230 */ /* 0x000fcc0000004100 */
[----:B------:R-:W0:Y:S02]  /*bd40*/  F2I.FTZ.TRUNC.NTZ R17, R17 ;  /* 0x0000001100117305 */ /* 0x000e24000021f100 */
[----:B0-----:R-:W-:Y:S01]  /*bd50*/  STG.E.U8 desc[UR36][R2.64], R17 ;  /* 0x0000001102007986 */ /* 0x001fe2000c101124 */
[----:B------:R-:W-:Y:S05]  /*bd60*/  EXIT ;  /* 0x000000000000794d */ /* 0x000fea0003800000 */
.L_x_1720:
[----:B------:R-:W-:-:S06]  /*bd70*/  HADD2.F32 R5, -RZ, R17.H0_H0 ;  /* 0x20000011ff057230 */ /* 0x000fcc0000004100 */
[----:B------:R-:W0:Y:S02]  /*bd80*/  F2I.S64.TRUNC R4, R5 ;  /* 0x0000000500047311 */ /* 0x000e24000020d900 */
[----:B0-----:R-:W-:Y:S01]  /*bd90*/  STG.E.U8 desc[UR36][R2.64], R4 ;  /* 0x0000000402007986 */ /* 0x001fe2000c101124 */
[----:B------:R-:W-:Y:S05]  /*bda0*/  EXIT ;  /* 0x000000000000794d */ /* 0x000fea0003800000 */
.L_x_1719:
        /* <DEDUP_REMOVED lines=10> */
.L_x_1723:
[----:B------:R-:W-:-:S06]  /*be50*/  HADD2.F32 R17, -RZ, R17.H0_H0 ;  /* 0x20000011ff117230 */ /* 0x000fcc0000004100 */
[----:B------:R-:W0:Y:S02]  /*be60*/  F2I.FTZ.TRUNC.NTZ R17, R17 ;  /* 0x0000001100117305 */ /* 0x000e24000021f100 */
[----:B0-----:R-:W-:Y:S01]  /*be70*/  STG.E desc[UR36][R2.64], R17 ;  /* 0x0000001102007986 */ /* 0x001fe2000c101924 */
[----:B------:R-:W-:Y:S05]  /*be80*/  EXIT ;  /* 0x000000000000794d */ /* 0x000fea0003800000 */
.L_x_1722:
[----:B------:R-:W-:-:S06]  /*be90*/  HADD2.F32 R17, -RZ, R17.H0_H0 ;  /* 0x20000011ff117230 */ /* 0x000fcc0000004100 */
[----:B------:R-:W0:Y:S02]  /*bea0*/  F2I.FTZ.TRUNC.NTZ R17, R17 ;  /* 0x0000001100117305 */ /* 0x000e24000021f100 */
[----:B0-----:R-:W-:Y:S01]  /*beb0*/  STG.E.U16 desc[UR36][R2.64], R17 ;  /* 0x0000001102007986 */ /* 0x001fe2000c101524 */
[----:B------:R-:W-:Y:S05]  /*bec0*/  EXIT ;  /* 0x000000000000794d */ /* 0x000fea0003800000 */
.L_x_1718:
        /* <DEDUP_REMOVED lines=9> */
.L_x_1725:
[----:B------:R-:W-:Y:S01]  /*bf60*/  STG.E.U16 desc[UR36][R2.64], R17 ;  /* 0x0000001102007986 */ /* 0x000fe2000c101524 */
[----:B------:R-:W-:Y:S05]  /*bf70*/  EXIT ;  /* 0x000000000000794d */ /* 0x000fea0003800000 */
.L_x_1724:
        /* <DEDUP_REMOVED lines=10> */
.L_x_1727:
[----:B------:R-:W-:-:S05]  /*c020*/  HADD2.F32 R0, -RZ, R17.H0_H0 ;  /* 0x20000011ff007230 */ /* 0x000fca0000004100 */
[----:B------:R-:W-:-:S04]  /*c030*/  F2FP.F16.F32.PACK_AB R0, RZ, R0 ;  /* 0x00000000ff00723e */ /* 0x000fc800000000ff */
[----:B------:R-:W-:-:S05]  /*c040*/  PRMT R0, R0, 0x5410, RZ ;  /* 0x0000541000007816 */ /* 0x000fca00000000ff */
[----:B------:R-:W-:Y:S01]  /*c050*/  STG.E desc[UR36][R2.64], R0 ;  /* 0x0000000002007986 */ /* 0x000fe2000c101924 */
[----:B------:R-:W-:Y:S05]  /*c060*/  EXIT ;  /* 0x000000000000794d */ /* 0x000fea0003800000 */
.L_x_1726:
[----:B------:R-:W-:-:S05]  /*c070*/  HADD2.F32 R4, -RZ, R17.H0_H0 ;  /* 0x20000011ff047230 */ /* 0x000fca0000004100 */
[----:B------:R-:W-:-:S06]  /*c080*/  FMUL.FTZ R4, R4, 1 ;  /* 0x3f80000004047820 */ /* 0x000fcc0000410000 */
[----:B------:R-:W0:Y:S02]  /*c090*/  F2F.F64.F32 R4, R4 ;  /* 0x0000000400047310 */ /* 0x000e240000201800 */
[----:B0-----:R-:W-:Y:S01]  /*c0a0*/  STG.E.64 desc[UR36][R2.64], R4 ;  /* 0x0000000402007986 */ /* 0x001fe2000c101b24 */
[----:B------:R-:W-:Y:S05]  /*c0b0*/  EXIT ;  /* 0x000000000000794d */ /* 0x000fea0003800000 */
.L_x_1717:
        /* <DEDUP_REMOVED lines=13> */
.L_x_1730:
[----:B------:R-:W-:Y:S01]  /*c190*/  HADD2.F32 R17, -RZ, R17.H0_H0 ;  /* 0x20000011ff117230 */ /* 0x000fe20000004100 */
[----:B------:R-:W-:-:S04]  /*c1a0*/  CS2R R6, SRZ ;  /* 0x0000000000067805 */ /* 0x000fc8000001ff00 */
[----:B------:R-:W-:-:S06]  /*c1b0*/  FMUL.FTZ R4, R17, 1 ;  /* 0x3f80000011047820 */ /* 0x000fcc0000410000 */
[----:B------:R-:W0:Y:S02]  /*c1c0*/  F2F.F64.F32 R4, R4 ;  /* 0x0000000400047310 */ /* 0x000e240000201800 */
[----:B0-----:R-:W-:Y:S01]  /*c1d0*/  STG.E.128 desc[UR36][R2.64], R4 ;  /* 0x0000000402007986 */ /* 0x001fe2000c101d24 */
[----:B------:R-:W-:Y:S05]  /*c1e0*/  EXIT ;  /* 0x000000000000794d */ /* 0x000fea0003800000 */
.L_x_1729:
        /* <DEDUP_REMOVED lines=21> */
.L_x_1734:
[----:B------:R-:W-:Y:S05]  /*c340*/  BSYNC B0 ;  /* 0x0000000000007941 */ /* 0x000fea0003800000 */
.L_x_1733:
[----:B------:R-:W-:-:S05]  /*c350*/  LOP3.LUT R5, R0, R5, RZ, 0xfc, !PT ;  /* 0x0000000500057212 */ /* 0x000fca00078efcff */
[----:B------:R-:W-:Y:S01]  /*c360*/  STG.E.U8 desc[UR36][R2.64], R5 ;  /* 0x0000000502007986 */ /* 0x000fe2000c101124 */
[----:B------:R-:W-:Y:S05]  /*c370*/  EXIT ;  /* 0x000000000000794d */ /* 0x000fea0003800000 */
.L_x_1732:
        /* <DEDUP_REMOVED lines=13> */
.L_x_1736:
[----:B------:R-:W-:Y:S01]  /*c450*/  IMAD.MOV.U32 R0, RZ, RZ, 0x7f ;  /* 0x0000007fff007424 */ /* 0x000fe200078e00ff */
[----:B------:R-:W-:-:S04]  /*c460*/  ISETP.GT.U32.AND P0, PT, R4, 0x7f800000, PT ;  /* 0x7f8000000400780c */ /* 0x000fc80003f04070 */
[----:B------:R-:W-:-:S09]  /*c470*/  SEL R0, R0, 0x7c, P0 ;  /* 0x0000007c00007807 */ /* 0x000fd20000000000 */
.L_x_1737:
[----:B------:R-:W-:Y:S05]  /*c480*/  BSYNC B0 ;  /* 0x0000000000007941 */ /* 0x000fea0003800000 */
.L_x_1735:
[----:B------:R-:W-:-:S04]  /*c490*/  LOP3.LUT R4, R17, 0x80000000, RZ, 0xc0, !PT ;  /* 0x8000000011047812 */ /* 0x000fc800078ec0ff */
[----:B------:R-:W-:-:S04]  /*c4a0*/  SHF.R.U32.HI R5, RZ, 0x18, R4 ;  /* 0x00000018ff057819 */ /* 0x000fc80000011604 */
[----:B------:R-:W-:-:S05]  /*c4b0*/  LOP3.LUT R5, R0, R5, RZ, 0xfc, !PT ;  /* 0x0000000500057212 */ /* 0x000fca00078efcff */
[----:B------:R-:W-:Y:S01]  /*c4c0*/  STG.E.U8 desc[UR36][R2.64], R5 ;  /* 0x0000000502007986 */ /* 0x000fe2000c101124 */
[----:B------:R-:W-:Y:S05]  /*c4d0*/  EXIT ;  /* 0x000000000000794d */ /* 0x000fea0003800000 */
.L_x_1731:
[----:B------:R-:W-:-:S05]  /*c4e0*/  HADD2.F32 R0, -RZ, R17.H0_H0 ;  /* 0x20000011ff007230 */ /* 0x000fca0000004100 */
[----:B------:R-:W-:-:S05]  /*c4f0*/  F2FP.BF16.F32.PACK_AB R0, RZ, R0 ;  /* 0x00000000ff00723e */ /* 0x000fca00000010ff */
[----:B------:R-:W-:Y:S01]  /*c500*/  STG.E.U16 desc[UR36][R2.64], R0 ;  /* 0x0000000002007986 */ /* 0x000fe2000c101524 */
[----:B------:R-:W-:Y:S05]  /*c510*/  EXIT ;  /* 0x000000000000794d */ /* 0x000fea0003800000 */
.L_x_1728:
        /* <DEDUP_REMOVED lines=12> */
.L_x_1740:
        /* <DEDUP_REMOVED lines=17> */
.L_x_1743:
[----:B------:R-:W-:-:S04]  /*c6f0*/  LOP3.LUT R0, R17, 0x80000000, RZ, 0xc0, !PT ;  /* 0x8000000011007812 */ /* 0x000fc800078ec0ff */
[----:B------:R-:W-:-:S04]  /*c700*/  SHF.R.U32.HI R5, RZ, 0x18, R0 ;  /* 0x00000018ff057819 */ /* 0x000fc80000011600 */
[----:B------:R-:W-:-:S04]  /*c710*/  LOP3.LUT R4, R4, R5, RZ, 0xfc, !PT ;  /* 0x0000000504047212 */ /* 0x000fc800078efcff */
[----:B------:R-:W-:-:S07]  /*c720*/  PRMT R0, R4, 0x7610, R0 ;  /* 0x0000761004007816 */ /* 0x000fce0000000000 */
.L_x_1742:
[----:B------:R-:W-:Y:S05]  /*c730*/  BSYNC B0 ;  /* 0x0000000000007941 */ /* 0x000fea0003800000 */
.L_x_1741:
[----:B------:R-:W-:Y:S01]  /*c740*/  STG.E.U8 desc[UR36][R2.64], R0 ;  /* 0x0000000002007986 */ /* 0x000fe2000c101124 */
[----:B------:R-:W-:Y:S05]  /*c750*/  EXIT ;  /* 0x000000000000794d */ /* 0x000fea0003800000 */
.L_x_1739:
        /* <DEDUP_REMOVED lines=17> */
.L_x_1746:
[----:B------:R-:W-:-:S04]  /*c870*/  LOP3.LUT R0, R17, 0x80000000, RZ, 0xc0, !PT ;  /* 0x8000000011007812 */ /* 0x000fc800078ec0ff */
[----:B------:R-:W-:-:S04]  /*c880*/  SHF.R.U32.HI R5, RZ, 0x18, R0 ;  /* 0x00000018ff057819 */ /* 0x000fc80000011600 */
[----:B------:R-:W-:-:S04]  /*c890*/  LOP3.LUT R4, R4, R5, RZ, 0xfc, !PT ;  /* 0x0000000504047212 */ /* 0x000fc800078efcff */
[----:B------:R-:W-:-:S07]  /*c8a0*/  PRMT R0, R4, 0x7610, R0 ;  /* 0x0000761004007816 */ /* 0x000fce0000000000 */
.L_x_1745:
[----:B------:R-:W-:Y:S05]  /*c8b0*/  BSYNC B0 ;  /* 0x0000000000007941 */ /* 0x000fea0003800000 */
.L_x_1744:
[----:B------:R-:W-:Y:S01]  /*c8c0*/  STG.E.U8 desc[UR36][R2.64], R0 ;  /* 0x0000000002007986 */ /* 0x000fe2000c101124 */
[----:B------:R-:W-:Y:S05]  /*c8d0*/  EXIT ;  /* 0x000000000000794d */ /* 0x000fea0003800000 */
.L_x_1738:
[----:B------:R-:W-:-:S13]  /*c8e0*/  ISETP.NE.AND P0, PT, R0, 0x1c, PT ;  /* 0x0000001c0000780c */ /* 0x000fda0003f05270 */
[----:B------:R-:W-:Y:S05]  /*c8f0*/  @!P0 BRA `(.L_x_1747) ;  /* 0x0000000000a48947 */ /* 0x000fea0003800000 */
[----:B------:R-:W-:-:S13]  /*c900*/  ISETP.NE.AND P0, PT, R0, 0x1d, PT ;  /* 0x0000001d0000780c */ /* 0x000fda0003f05270 */
[----:B------:R-:W-:Y:S05]  /*c910*/  @!P0 BRA `(.L_x_1748) ;  /* 0x00000000008c8947 */ /* 0x000fea0003800000 */
[----:B------:R-:W-:-:S13]  /*c920*/  ISETP.NE.AND P0, PT, R0, 0x2c, PT ;  /* 0x0000002c0000780c */ /* 0x000fda0003f05270 */
[----:B------:R-:W-:Y:S05]  /*c930*/  @P0 BRA `(.L_x_1721) ;  /* 0x0000000000400947 */ /* 0x000fea0003800000 */
[----:B------:R-:W-:Y:S02]  /*c940*/  HADD2.F32 R17, -RZ, R17.H0_H0 ;  /* 0x20000011ff117230 */ /* 0x000fe40000004100 */
        /* <DEDUP_REMOVED lines=15> */
.L_x_1721:
        /* <DEDUP_REMOVED lines=16> */
.L_x_1749:
[----:B------:R-:W-:Y:S05]  /*cb40*/  EXIT ;  /* 0x000000000000794d */ /* 0x000fea0003800000 */
.L_x_1748:
[----:B------:R-:W-:-:S06]  /*cb50*/  HADD2.F32 R4, -RZ, R17.H0_H0 ;  /* 0x20000011ff047230 */ /* 0x000fcc0000004100 */
[----:B------:R-:W0:Y:S02]  /*cb60*/  F2I.U64.TRUNC R4, R4 ;  /* 0x0000000400047311 */ /* 0x000e24000020d800 */
[----:B0-----:R-:W-:Y:S01]  /*cb70*/  STG.E.64 desc[UR36][R2.64], R4 ;  /* 0x0000000402007986 */ /* 0x001fe2000c101b24 */
[----:B------:R-:W-:Y:S05]  /*cb80*/  EXIT ;  /* 0x000000000000794d */ /* 0x000fea0003800000 */
.L_x_1747:
[----:B------:R-:W-:-:S06]  /*cb90*/  HADD2.F32 R17, -RZ, R17.H0_H0 ;  /* 0x20000011ff117230 */ /* 0x000fcc0000004100 */
[----:B------:R-:W0:Y:S02]  /*cba0*/  F2I.FTZ.U32.TRUNC.NTZ R17, R17 ;  /* 0x0000001100117305 */ /* 0x000e24000021f000 */
[----:B0-----:R-:W-:Y:S01]  /*cbb0*/  STG.E desc[UR36][R2.64], R17 ;  /* 0x0000001102007986 */ /* 0x001fe2000c101924 */
[----:B------:R-:W-:Y:S05]  /*cbc0*/  EXIT ;  /* 0x000000000000794d */ /* 0x000fea0003800000 */
.L_x_1750:
        /* <DEDUP_REMOVED lines=11> */
.L_x_7349:


//--------------------- .text._ZN2at6native18elementwise_kernelILi128ELi4EZNS0_22gpu_kernel_impl_nocastIZZZNS0_62_GLOBAL__N__e6aa1b1b_29_ActivationLogSigmoidKernel_cu_9d16a0dc27log_sigmoid_backward_kernelERNS_14TensorIteratorEENKUlvE_clEvENKUlvE1_clEvEUlN3c104HalfES9_E_EEvRNS_18TensorIteratorBaseERKT_EUliE_EEviT1_ --------------------------
	.section	.text._ZN2at6native18elementwise_kernelILi128ELi4EZNS0_22gpu_kernel_impl_nocastIZZZNS0_62_GLOBAL__N__e6aa1b1b_29_ActivationLogSigmoidKernel_cu_9d16a0dc27log_sigmoid_backward_kernelERNS_14TensorIteratorEENKUlvE_clEvENKUlvE1_clEvEUlN3c104HalfES9_E_EEvRNS_18TensorIteratorBaseERKT_EUliE_EEviT1_,"ax",@progbits
	.align	128
        .global         _ZN2at6native18elementwise_kernelILi128ELi4EZNS0_22gpu_kernel_impl_nocastIZZZNS0_62_GLOBAL__N__e6aa1b1b_29_ActivationLogSigmoidKernel_cu_9d16a0dc27log_sigmoid_backward_kernelERNS_14TensorIteratorEENKUlvE_clEvENKUlvE1_clEvEUlN3c104HalfES9_E_EEvRNS_18TensorIteratorBaseERKT_EUliE_EEviT1_
        .type           _ZN2at6native18elementwise_kernelILi128ELi4EZNS0_22gpu_kernel_impl_nocastIZZZNS0_62_GLOBAL__N__e6aa1b1b_29_ActivationLogSigmoidKernel_cu_9d16a0dc27log_sigmoid_backward_kernelERNS_14TensorIteratorEENKUlvE_clEvENKUlvE1_clEvEUlN3c104HalfES9_E_EEvRNS_18TensorIteratorBaseERKT_EUliE_EEviT1_,@function
        .size           _ZN2at6native18elementwise_kernelILi128ELi4EZNS0_22gpu_kernel_impl_nocastIZZZNS0_62_GLOBAL__N__e6aa1b1b_29_ActivationLogSigmoidKernel_cu_9d16a0dc27log_sigmoid_backward_kernelERNS_14TensorIteratorEENKUlvE_clEvENKUlvE1_clEvEUlN3c104HalfES9_E_EEvRNS_18TensorIteratorBaseERKT_EUliE_EEviT1_,(.L_x_7350 - _ZN2at6native18elementwise_kernelILi128ELi4EZNS0_22gpu_kernel_impl_nocastIZZZNS0_62_GLOBAL__N__e6aa1b1b_29_ActivationLogSigmoidKernel_cu_9d16a0dc27log_sigmoid_backward_kernelERNS_14TensorIteratorEENKUlvE_clEvENKUlvE1_clEvEUlN3c104HalfES9_E_EEvRNS_18TensorIteratorBaseERKT_EUliE_EEviT1_)
        .other          _ZN2at6native18elementwise_kernelILi128ELi4EZNS0_22gpu_kernel_impl_nocastIZZZNS0_62_GLOBAL__N__e6aa1b1b_29_ActivationLogSigmoidKernel_cu_9d16a0dc27log_sigmoid_backward_kernelERNS_14TensorIteratorEENKUlvE_clEvENKUlvE1_clEvEUlN3c104HalfES9_E_EEvRNS_18TensorIteratorBaseERKT_EUliE_EEviT1_,@"STO_CUDA_ENTRY STV_DEFAULT"
_ZN2at6native18elementwise_kernelILi128ELi4EZNS0_22gpu_kernel_impl_nocastIZZZNS0_62_GLOBAL__N__e6aa1b1b_29_ActivationLogSigmoidKernel_cu_9d16a0dc27log_sigmoid_backward_kernelERNS_14TensorIteratorEENKUlvE_clEvENKUlvE1_clEvEUlN3c104HalfES9_E_EEvRNS_18TensorIteratorBaseERKT_EUliE_EEviT1_:
.text._ZN2at6native18elementwise_kernelILi128ELi4EZNS0_22gpu_kernel_impl_nocastIZZZNS0_62_GLOBAL__N__e6aa1b1b_29_ActivationLogSigmoidKernel_cu_9d16a0dc27log_sigmoid_backward_kernelERNS_14TensorIteratorEENKUlvE_clEvENKUlvE1_clEvEUlN3c104HalfES9_E_EEvRNS_18TensorIteratorBaseERKT_EUliE_EEviT1_:
        /* <DEDUP_REMOVED lines=363> */
.L_x_1753:
        /* <DEDUP_REMOVED lines=10> */
[----:B------:R-:W-:Y:S01]  /*1750*/  IADD3 R3, R3, 0x80, RZ ;  /* 0x0000008003037810 */ /* 0x000fe20007ffe0ff */
[----:B--2---:R-:W-:-:S05]  /*1760*/  HADD2.F32 R0, -RZ, R6.H0_H0 ;  /* 0x20000006ff007230 */ /* 0x004fca0000004100 */
[C---:B------:R-:W-:Y:S01]  /*1770*/  FMUL.FTZ R2, |R0|.reuse, -1.4426950216293334961 ;  /* 0xbfb8aa3b00027820 */ /* 0x040fe20000410200 */
[C---:B------:R-:W-:Y:S02]  /*1780*/  FSETP.GEU.FTZ.AND P0, PT, R0.reuse, RZ, PT ;  /* 0x000000ff0000720b */ /* 0x040fe40003f1e000 */
[----:B------:R-:W-:Y:S02]  /*1790*/  FSET.BF.LT.FTZ.AND R0, R0, RZ, PT ;  /* 0x000000ff0000720a */ /* 0x000fe40003811000 */
[----:B------:R-:W-:Y:S01]  /*17a0*/  FSEL R7, R4, -1, !P0 ;  /* 0xbf80000004077808 */ /* 0x000fe20004000000 */
[----:B------:R-:W0:Y:S01]  /*17b0*/  MUFU.EX2 R2, R2 ;  /* 0x0000000200027308 */ /* 0x000e220000000800 */
[----:B---3--:R-:W-:Y:S02]  /*17c0*/  HADD2.F32 R8, -RZ, R8.H0_H0 ;  /* 0x20000008ff087230 */ /* 0x008fe40000004100 */
[----:B0-----:R-:W-:-:S05]  /*17d0*/  FADD.FTZ R10, R2, 1 ;  /* 0x3f800000020a7421 */ /* 0x001fca0000010000 */
[----:B------:R-:W0:Y:S02]  /*17e0*/  MUFU.RCP R11, R10 ;  /* 0x0000000a000b7308 */ /* 0x000e240000001000 */
[----:B0-----:R-:W-:-:S04]  /*17f0*/  FMUL.FTZ R4, R2, R11 ;  /* 0x0000000b02047220 */ /* 0x001fc80000410000 */
[----:B------:R-:W-:Y:S01]  /*1800*/  FFMA.FTZ R7, -R7, R4, R0 ;  /* 0x0000000407077223 */ /* 0x000fe20000010100 */
[----:B------:R-:W-:-:S03]  /*1810*/  IADD3 R4, P0, R5, UR8, RZ ;  /* 0x0000000805047c10 */ /* 0x000fc6000ff1e0ff */
[----:B------:R-:W-:Y:S01]  /*1820*/  FMUL.FTZ R7, R8, R7 ;  /* 0x0000000708077220 */ /* 0x000fe20000410000 */
[----:B------:R-:W-:-:S04]  /*1830*/  IADD3.X R5, RZ, UR9, RZ, P0, !PT ;  /* 0x00000009ff057c10 */ /* 0x000fc800087fe4ff */
[----:B------:R-:W-:-:S05]  /*1840*/  F2FP.F16.F32.PACK_AB R7, RZ, R7 ;  /* 0x00000007ff07723e */ /* 0x000fca00000000ff */
[----:B------:R0:W-:Y:S02]  /*1850*/  STG.E.U16 desc[UR4][R4.64], R7 ;  /* 0x0000000704007986 */ /* 0x0001e4000c101504 */
.L_x_1752:
[----:B------:R-:W-:Y:S05]  /*1860*/  BSYNC B0 ;  /* 0x0000000000007941 */ /* 0x000fea0003800000 */
.L_x_1751:
        /* <DEDUP_REMOVED lines=356> */
.L_x_1756:
        /* <DEDUP_REMOVED lines=24> */
[----:B------:R-:W-:Y:S02]  /*3030*/  IADD3.X R5, RZ, UR9, RZ, P0, !PT ;  /* 0x00000009ff057c10 */ /* 0x000fe400087fe4ff */
[----:B------:R-:W-:Y:S02]  /*3040*/  ISETP.GE.AND P0, PT, R3, UR6, PT ;  /* 0x0000000603007c0c */ /* 0x000fe4000bf06270 */
[----:B------:R-:W-:-:S05]  /*3050*/  F2FP.F16.F32.PACK_AB R7, RZ, R7 ;  /* 0x00000007ff07723e */ /* 0x000fca00000000ff */
        /* <DEDUP_REMOVED lines=355> */
.L_x_1757:
        /* <DEDUP_REMOVED lines=27> */
.L_x_1755:
[----:B------:R-:W-:Y:S05]  /*4840*/  BSYNC B0 ;  /* 0x0000000000007941 */ /* 0x000fea0003800000 */
.L_x_1754:
        /* <DEDUP_REMOVED lines=355> */
.L_x_1758:
        /* <DEDUP_REMOVED lines=9> */
[----:B------:R-:W-:Y:S01]  /*5f10*/  MOV R10, 0x3f800000 ;  /* 0x3f800000000a7802 */ /* 0x000fe20000000f00 */
        /* <DEDUP_REMOVED lines=12> */
[----:B------:R-:W-:-:S05]  /*5fe0*/  FMUL.FTZ R3, R6, R3 ;  /* 0x0000000306037220 */ /* 0x000fca0000410000 */
[----:B------:R-:W-:Y:S02]  /*5ff0*/  F2FP.F16.F32.PACK_AB R0, RZ, R3 ;  /* 0x00000003ff00723e */ /* 0x000fe400000000ff */
[----:B------:R-:W-:-:S05]  /*6000*/  IADD3.X R3, RZ, UR7, RZ, P0, !PT ;  /* 0x00000007ff037c10 */ /* 0x000fca00087fe4ff */
[----:B------:R-:W-:Y:S01]  /*6010*/  STG.E.U16 desc[UR4][R2.64], R0 ;  /* 0x0000000002007986 */ /* 0x000fe2000c101504 */
[----:B------:R-:W-:Y:S05]  /*6020*/  EXIT ;  /* 0x000000000000794d */ /* 0x000fea0003800000 */
.L_x_1759:
        /* <DEDUP_REMOVED lines=13> */
.L_x_7350:


//--------------------- .text._ZN2at6native27unrolled_elementwise_kernelIZZZNS0_62_GLOBAL__N__e6aa1b1b_29_ActivationLogSigmoidKernel_cu_9d16a0dc27log_sigmoid_backward_kernelERNS_14TensorIteratorEENKUlvE_clEvENKUlvE1_clEvEUlN3c104HalfES8_E_St5arrayIPcLm3EELi4E23TrivialOffsetCalculatorILi2EjESD_ILi1EjENS0_6memory15LoadWithoutCastENSG_16StoreWithoutCastEEEviT_T0_T2_T3_T4_T5_ --------------------------
	.section	.text._ZN2at6native27unrolled_elementwise_kernelIZZZNS0_62_GLOBAL__N__e6aa1b1b_29_ActivationLogSigmoidKernel_cu_9d16a0dc27log_sigmoid_backward_kernelERNS_14TensorIteratorEENKUlvE_clEvENKUlvE1_clEvEUlN3c104HalfES8_E_St5arrayIPcLm3EELi4E23TrivialOffsetCalculatorILi2EjESD_ILi1EjENS0_6memory15LoadWithoutCastENSG_16StoreWithoutCastEEEviT_T0_T2_T3_T4_T5_,"ax",@progbits
	.align	128
        .global         _ZN2at6native27unrolled_elementwise_kernelIZZZNS0_62_GLOBAL__N__e6aa1b1b_29_ActivationLogSigmoidKernel_cu_9d16a0dc27log_sigmoid_backward_kernelERNS_14TensorIteratorEENKUlvE_clEvENKUlvE1_clEvEUlN3c104HalfES8_E_St5arrayIPcLm3EELi4E23TrivialOffsetCalculatorILi2EjESD_ILi1EjENS0_6memory15LoadWithoutCastENSG_16StoreWithoutCastEEEviT_T0_T2_T3_T4_T5_
        .type           _ZN2at6native27unrolled_elementwise_kernelIZZZNS0_62_GLOBAL__N__e6aa1b1b_29_ActivationLogSigmoidKernel_cu_9d16a0dc27log_sigmoid_backward_kernelERNS_14TensorIteratorEENKUlvE_clEvENKUlvE1_clEvEUlN3c104HalfES8_E_St5arrayIPcLm3EELi4E23TrivialOffsetCalculatorILi2EjESD_ILi1EjENS0_6memory15LoadWithoutCastENSG_16StoreWithoutCastEEEviT_T0_T2_T3_T4_T5_,@function
        .size           _ZN2at6native27unrolled_elementwise_kernelIZZZNS0_62_GLOBAL__N__e6aa1b1b_29_ActivationLogSigmoidKernel_cu_9d16a0dc27log_sigmoid_backward_kernelERNS_14TensorIteratorEENKUlvE_clEvENKUlvE1_clEvEUlN3c104HalfES8_E_St5arrayIPcLm3EELi4E23TrivialOffsetCalculatorILi2EjESD_ILi1EjENS0_6memory15LoadWithoutCastENSG_16StoreWithoutCastEEEviT_T0_T2_T3_T4_T5_,(.L_x_7351 - _ZN2at6native27unrolled_elementwise_kernelIZZZNS0_62_GLOBAL__N__e6aa1b1b_29_ActivationLogSigmoidKernel_cu_9d16a0dc27log_sigmoid_backward_kernelERNS_14TensorIteratorEENKUlvE_clEvENKUlvE1_clEvEUlN3c104HalfES8_E_St5arrayIPcLm3EELi4E23TrivialOffsetCalculatorILi2EjESD_ILi1EjENS0_6memory15LoadWithoutCastENSG_16StoreWithoutCastEEEviT_T0_T2_T3_T4_T5_)
        .other          _ZN2at6native27unrolled_elementwise_kernelIZZZNS0_62_GLOBAL__N__e6aa1b1b_29_ActivationLogSigmoidKernel_cu_9d16a0dc27log_sigmoid_backward_kernelERNS_14TensorIteratorEENKUlvE_clEvENKUlvE1_clEvEUlN3c104HalfES8_E_St5arrayIPcLm3EELi4E23TrivialOffsetCalculatorILi2EjESD_ILi1EjENS0_6memory15LoadWithoutCastENSG_16StoreWithoutCastEEEviT_T0_T2_T3_T4_T5_,@"STO_CUDA_ENTRY STV_DEFAULT"
_ZN2at6native27unrolled_elementwise_kernelIZZZNS0_62_GLOBAL__N__e6aa1b1b_29_ActivationLogSigmoidKernel_cu_9d16a0dc27log_sigmoid_backward_kernelERNS_14TensorIteratorEENKUlvE_clEvENKUlvE1_clEvEUlN3c104HalfES8_E_St5arrayIPcLm3EELi4E23TrivialOffsetCalculatorILi2EjESD_ILi1EjENS0_6memory15LoadWithoutCastENSG_16StoreWithoutCastEEEviT_T0_T2_T3_T4_T5_:
.text._ZN2at6native27unrolled_elementwise_kernelIZZZNS0_62_GLOBAL__N__e6aa1b1b_29_ActivationLogSigmoidKernel_cu_9d16a0dc27log_sigmoid_backward_kernelERNS_14TensorIteratorEENKUlvE_clEvENKUlvE1_clEvEUlN3c104HalfES8_E_St5arrayIPcLm3EELi4E23TrivialOffsetCalculatorILi2EjESD_ILi1EjENS0_6memory15LoadWithoutCastENSG_16StoreWithoutCastEEEviT_T0_T2_T3_T4_T5_:
[----:B------:R-:W-:Y:S01]  /*0000*/  LDC R1, c[0x0][0x28] ;  /* 0x00000a00ff017b82 */ /* 0x000fe20000000800 */
[----:B------:R-:W0:Y:S07]  /*0010*/  S2R R0, SR_CTAID.X ;  /* 0x0000000000007919 */ /* 0x000e2e0000002500 */
[----:B------:R-:W0:Y:S01]  /*0020*/  LDC R3, c[0x0][0x210] ;  /* 0x00008400ff037b82 */ /* 0x000e220000000800 */
[----:B------:R-:W-:Y:S01]  /*0030*/  PRMT R13, RZ, 0x7610, R13 ;  /* 0x00007610ff0d7816 */ /* 0x000fe2000000000d */
[----:B------:R-:W-:Y:S01]  /*0040*/  ULDC.64 UR4, c[0x0][0x208] ;  /* 0x0000820000047ab9 */ /* 0x000fe20000000a00 */
[----:B------:R-:W1:Y:S01]  /*0050*/  S2R R15, SR_TID.X ;  /* 0x00000000000f7919 */ /* 0x000e620000002100 */
[----:B0-----:R-:W-:Y:S01]  /*0060*/  IMAD R12, R0, -0x200, R3 ;  /* 0xfffffe00000c7824 */ /* 0x001fe200078e0203 */
[----:B-1----:R-:W-:-:S04]  /*0070*/  MOV R17, R15 ;  /* 0x0000000f00117202 */ /* 0x002fc80000000f00 */
[----:B------:R-:W-:-:S13]  /*0080*/  ISETP.GE.AND P0, PT, R15, R12, PT ;  /* 0x0000000c0f00720c */ /* 0x000fda0003f06270 */
[----:B------:R-:W-:Y:S01]  /*0090*/  @!P0 IMAD R14, R0, 0x200, R17 ;  /* 0x00000200000e8824 */ /* 0x000fe200078e0211 */
[----:B------:R-:W-:Y:S01]  /*00a0*/  @!P0 IADD3 R17, R17, 0x80, RZ ;  /* 0x0000008011118810 */ /* 0x000fe20007ffe0ff */
[----:B------:R-:W0:Y:S03]  /*00b0*/  @!P0 LDC.64 R24, c[0x0][0x228] ;  /* 0x00008a00ff188b82 */ /* 0x000e260000000a00 */
[----:B------:R-:W-:-:S13]  /*00c0*/  ISETP.GE.AND P1, PT, R17, R12, PT ;  /* 0x0000000c1100720c */ /* 0x000fda0003f26270 */
[----:B------:R-:W1:Y:S01]  /*00d0*/  @!P1 LDC.64 R22, c[0x0][0x220] ;  /* 0x00008800ff169b82 */ /* 0x000e620000000a00 */
[----:B------:R-:W-:Y:S01]  /*00e0*/  @!P1 IMAD R19, R0, 0x200, R17 ;  /* 0x0000020000139824 */ /* 0x000fe200078e0211 */
[----:B------:R-:W-:-:S04]  /*00f0*/  @!P1 IADD3 R17, R17, 0x80, RZ ;  /* 0x0000008011119810 */ /* 0x000fc80007ffe0ff */
[C---:B------:R-:W-:Y:S01]  /*0100*/  ISETP.GE.AND P3, PT, R17.reuse, R12, PT ;  /* 0x0000000c1100720c */ /* 0x040fe20003f66270 */
[----:B0-----:R-:W-:Y:S01]  /*0110*/  @!P0 IMAD.WIDE.U32 R24, R14, 0x2, R24 ;  /* 0x000000020e188825 */ /* 0x001fe200078e0018 */
[----:B------:R-:W0:Y:S11]  /*0120*/  @!P1 LDC.64 R2, c[0x0][0x228] ;  /* 0x00008a00ff029b82 */ /* 0x000e360000000a00 */
[----:B------:R-:W2:Y:S01]  /*0130*/  @!P3 LDC.64 R4, c[0x0][0x220] ;  /* 0x00008800ff04bb82 */ /* 0x000ea20000000a00 */
[----:B------:R-:W-:Y:S01]  /*0140*/  @!P3 IMAD R21, R0, 0x200, R17 ;  /* 0x000002000015b824 */ /* 0x000fe200078e0211 */
[----:B------:R-:W-:Y:S01]  /*0150*/  @!P3 IADD3 R17, R17, 0x80, RZ ;  /* 0x000000801111b810 */ /* 0x000fe20007ffe0ff */
[----:B-1----:R-:W-:-:S03]  /*0160*/  @!P1 IMAD.WIDE.U32 R22, R19, 0x2, R22 ;  /* 0x0000000213169825 */ /* 0x002fc600078e0016 */
[----:B------:R-:W-:Y:S02]  /*0170*/  ISETP.GE.AND P2, PT, R17, R12, PT ;  /* 0x0000000c1100720c */ /* 0x000fe40003f46270 */
[----:B------:R-:W1:Y:S01]  /*0180*/  @!P3 LDC.64 R6, c[0x0][0x228] ;  /* 0x00008a00ff06bb82 */ /* 0x000e620000000a00 */
[----:B------:R3:W5:Y:S01]  /*0190*/  @!P1 LDG.E.U16 R13, desc[UR4][R22.64] ;  /* 0x00000004160d9981 */ /* 0x000762000c1e1500 */
[----:B------:R-:W-:-:S09]  /*01a0*/  PRMT R20, RZ, 0x7610, R20 ;  /* 0x00007610ff147816 */ /* 0x000fd20000000014 */
[----:B------:R-:W4:Y:S01]  /*01b0*/  @!P2 LDC.64 R10, c[0x0][0x228] ;  /* 0x00008a00ff0aab82 */ /* 0x000f220000000a00 */
[----:B0-----:R-:W-:Y:S01]  /*01c0*/  @!P1 IMAD.WIDE.U32 R2, R19, 0x2, R2 ;  /* 0x0000000213029825 */ /* 0x001fe200078e0002 */
[----:B------:R-:W-:-:S03]  /*01d0*/  @!P2 LEA R17, R0, R17, 0x9 ;  /* 0x000000110011a211 */ /* 0x000fc600078e48ff */
[C---:B--2---:R-:W-:Y:S01]  /*01e0*/  @!P3 IMAD.WIDE.U32 R4, R21.reuse, 0x2, R4 ;  /* 0x000000021504b825 */ /* 0x044fe200078e0004 */
[----:B------:R0:W5:Y:S02]  /*01f0*/  @!P1 LDG.E.U16 R20, desc[UR4][R2.64] ;  /* 0x0000000402149981 */ /* 0x000164000c1e1500 */
[----:B---3--:R-:W2:Y:S01]  /*0200*/  @!P0 LDC.64 R22, c[0x0][0x220] ;  /* 0x00008800ff168b82 */ /* 0x008ea20000000a00 */
[----:B-1----:R-:W-:Y:S01]  /*0210*/  @!P3 IMAD.WIDE.U32 R6, R21, 0x2, R6 ;  /* 0x000000021506b825 */ /* 0x002fe200078e0006 */
[----:B------:R-:W-:-:S06]  /*0220*/  PRMT R21, RZ, 0x7610, R21 ;  /* 0x00007610ff157816 */ /* 0x000fcc0000000015 */
[----:B------:R-:W1:Y:S01]  /*0230*/  @!P2 LDC.64 R8, c[0x0][0x220] ;  /* 0x00008800ff08ab82 */ /* 0x000e620000000a00 */
[----:B------:R-:W-:Y:S02]  /*0240*/  PRMT R19, RZ, 0x7610, R19 ;  /* 0x00007610ff137816 */ /* 0x000fe40000000013 */
[----:B------:R-:W-:Y:S02]  /*0250*/  PRMT R18, RZ, 0x7610, R18 ;  /* 0x00007610ff127816 */ /* 0x000fe40000000012 */
[----:B------:R-:W-:Y:S02]  /*0260*/  PRMT R16, RZ, 0x7610, R16 ;  /* 0x00007610ff107816 */ /* 0x000fe40000000010 */
[----:B------:R3:W5:Y:S01]  /*0270*/  @!P3 LDG.E.U16 R19, desc[UR4][R4.64] ;  /* 0x000000040413b981 */ /* 0x000762000c1e1500 */
[----:B0-----:R-:W0:Y:S01]  /*0280*/  @!P0 LDC.64 R2, c[0x0][0x218] ;  /* 0x00008600ff028b82 */ /* 0x001e220000000a00 */
[----:B----4-:R-:W-:Y:S02]  /*0290*/  @!P2 IMAD.WIDE.U32 R10, R17, 0x2, R10 ;  /* 0x00000002110aa825 */ /* 0x010fe400078e000a */
[----:B------:R4:W5:Y:S04]  /*02a0*/  @!P3 LDG.E.U16 R18, desc[UR4][R6.64] ;  /* 0x000000040612b981 */ /* 0x000968000c1e1500 */
[----:B------:R4:W5:Y:S01]  /*02b0*/  @!P2 LDG.E.U16 R16, desc[UR4][R10.64] ;  /* 0x000000040a10a981 */ /* 0x000962000c1e1500 */
[----:B--2---:R-:W-:Y:S01]  /*02c0*/  @!P0 IMAD.WIDE.U32 R22, R14, 0x2, R22 ;  /* 0x000000020e168825 */ /* 0x004fe200078e0016 */
[----:B------:R-:W-:-:S04]  /*02d0*/  PRMT R14, RZ, 0x7610, R14 ;  /* 0x00007610ff0e7816 */ /* 0x000fc8000000000e */
[----:B------:R-:W5:Y:S04]  /*02e0*/  @!P0 LDG.E.U16 R21, desc[UR4][R22.64] ;  /* 0x0000000416158981 */ /* 0x000f68000c1e1500 */
[----:B------:R-:W5:Y:S01]  /*02f0*/  @!P0 LDG.E.U16 R14, desc[UR4][R24.64] ;  /* 0x00000004180e8981 */ /* 0x000f62000c1e1500 */
[----:B---3--:R-:W-:Y:S02]  /*0300*/  IMAD.MOV.U32 R5, RZ, RZ, R15 ;  /* 0x000000ffff057224 */ /* 0x008fe400078e000f */
[----:B-1----:R-:W-:Y:S01]  /*0310*/  @!P2 IMAD.WIDE.U32 R8, R17, 0x2, R8 ;  /* 0x000000021108a825 */ /* 0x002fe200078e0008 */
[----:B------:R-:W-:Y:S02]  /*0320*/  PRMT R17, RZ, 0x7610, R17 ;  /* 0x00007610ff117816 */ /* 0x000fe40000000011 */
[----:B----4-:R-:W-:-:S02]  /*0330*/  IADD3 R7, R5, 0x100, RZ ;  /* 0x0000010005077810 */ /* 0x010fc40007ffe0ff */
[----:B------:R-:W-:Y:S02]  /*0340*/  IADD3 R11, R5, 0x80, RZ ;  /* 0x00000080050b7810 */ /* 0x000fe40007ffe0ff */
[----:B------:R1:W5:Y:S01]  /*0350*/  @!P2 LDG.E.U16 R17, desc[UR4][R8.64] ;  /* 0x000000040811a981 */ /* 0x000362000c1e1500 */
[-C--:B------:R-:W-:Y:S02]  /*0360*/  ISETP.GE.AND P1, PT, R7, R12.reuse, PT ;  /* 0x0000000c0700720c */ /* 0x080fe40003f26270 */
[----:B------:R-:W-:Y:S01]  /*0370*/  @!P0 LEA R7, R0, R15, 0x9 ;  /* 0x0000000f00078211 */ /* 0x000fe200078e48ff */
[----:B------:R-:W-:Y:S01]  /*0380*/  BSSY B0, `(.L_x_1760) ;  /* 0x0000016000007945 */ /* 0x000fe20003800000 */
[----:B------:R-:W-:Y:S01]  /*0390*/  ISETP.GE.AND P5, PT, R11, R12, PT ;  /* 0x0000000c0b00720c */ /* 0x000fe20003fa6270 */
[----:B-1----:R-:W-:Y:S01]  /*03a0*/  VIADD R9, R5, 0x180 ;  /* 0x0000018005097836 */ /* 0x002fe20000000000 */
[----:B------:R-:W-:Y:S01]  /*03b0*/  @!P0 MOV R5, R11 ;  /* 0x0000000b00058202 */ /* 0x000fe20000000f00 */
[----:B0-----:R-:W-:-:S03]  /*03c0*/  @!P0 IMAD.WIDE.U32 R2, R7, 0x2, R2 ;  /* 0x0000000207028825 */ /* 0x001fc600078e0002 */
[-C--:B------:R-:W-:Y:S02]  /*03d0*/  ISETP.GE.AND P2, PT, R9, R12.reuse, PT ;  /* 0x0000000c0900720c */ /* 0x080fe40003f46270 */
[----:B------:R-:W-:Y:S01]  /*03e0*/  ISETP.GE.AND P3, PT, R5, R12, PT ;  /* 0x0000000c0500720c */ /* 0x000fe20003f66270 */
[----:B------:R-:W-:-:S12]  /*03f0*/  @P0 BRA `(.L_x_1761) ;  /* 0x0000000000380947 */ /* 0x000fd80003800000 */
        /* <DEDUP_REMOVED lines=14> */
.L_x_1761:
[----:B------:R-:W-:Y:S05]  /*04e0*/  BSYNC B0 ;  /* 0x0000000000007941 */ /* 0x000fea0003800000 */
.L_x_1760:
[----:B------:R-:W-:Y:S04]  /*04f0*/  BSSY B0, `(.L_x_1762) ;  /* 0x0000010000007945 */ /* 0x000fe80003800000 */
[----:B------:R-:W-:Y:S05]  /*0500*/  @P5 BRA `(.L_x_1763) ;  /* 0x0000000000385947 */ /* 0x000fea0003800000 */
[----:B-----5:R-:W-:Y:S01]  /*0510*/  HADD2.F32 R13, -RZ, R13.H0_H0 ;  /* 0x2000000dff0d7230 */ /* 0x020fe20000004100 */
[----:B------:R-:W-:Y:S01]  /*0520*/  HFMA2.MMA R6, -RZ, RZ, 1.875, 0 ;  /* 0x3f800000ff067435 */ /* 0x000fe200000001ff */
[----:B------:R-:W-:-:S03]  /*0530*/  HADD2.F32 R20, -RZ, R20.H0_H0 ;  /* 0x20000014ff147230 */ /* 0x000fc60000004100 */
        /* <DEDUP_REMOVED lines=10> */
[----:B------:R-:W-:-:S07]  /*05e0*/  F2FP.F16.F32.PACK_AB R6, RZ, R6 ;  /* 0x00000006ff06723e */ /* 0x000fce00000000ff */
.L_x_1763:
[----:B------:R-:W-:Y:S05]  /*05f0*/  BSYNC B0 ;  /* 0x0000000000007941 */ /* 0x000fea0003800000 */
.L_x_1762:
[----:B------:R-:W-:Y:S04]  /*0600*/  BSSY B0, `(.L_x_1764) ;  /* 0x0000010000007945 */ /* 0x000fe80003800000 */
[----:B------:R-:W-:Y:S05]  /*0610*/  @P1 BRA `(.L_x_1765) ;  /* 0x0000000000381947 */ /* 0x000fea0003800000 */
[----:B-----5:R-:W-:Y:S01]  /*0620*/  HADD2.F32 R19, -RZ, R19.H0_H0 ;  /* 0x20000013ff137230 */ /* 0x020fe20000004100 */
[----:B------:R-:W-:Y:S01]  /*0630*/  MOV R8, 0x3f800000 ;  /* 0x3f80000000087802 */ /* 0x000fe20000000f00 */
[----:B------:R-:W-:-:S03]  /*0640*/  HADD2.F32 R18, -RZ, R18.H0_H0 ;  /* 0x20000012ff127230 */ /* 0x000fc60000004100 */
        /* <DEDUP_REMOVED lines=11> */
.L_x_1765:
[----:B------:R-:W-:Y:S05]  /*0700*/  BSYNC B0 ;  /* 0x0000000000007941 */ /* 0x000fea0003800000 */
.L_x_1764:
        /* <DEDUP_REMOVED lines=16> */
.L_x_1767:
[----:B------:R-:W-:Y:S05]  /*0810*/  BSYNC B0 ;  /* 0x0000000000007941 */ /* 0x000fea0003800000 */
.L_x_1766:
[----:B------:R0:W-:Y:S01]  /*0820*/  @!P0 STG.E.U16 desc[UR4][R2.64], R4 ;  /* 0x0000000402008986 */ /* 0x0001e2000c101504 */
[----:B------:R-:W-:Y:S04]  /*0830*/  BSSY B0, `(.L_x_1768) ;  /* 0x000000c000007945 */ /* 0x000fe80003800000 */
[----:B------:R-:W-:Y:S05]  /*0840*/  @P3 BRA `(.L_x_1769) ;  /* 0x0000000000283947 */ /* 0x000fea0003800000 */
[----:B------:R-:W1:Y:S01]  /*0850*/  LDC.64 R8, c[0x0][0x218] ;  /* 0x00008600ff087b82 */ /* 0x000e620000000a00 */
[----:B0-----:R-:W-:Y:S02]  /*0860*/  LEA R3, R0, R5, 0x9 ;  /* 0x0000000500037211 */ /* 0x001fe400078e48ff */
        /* <DEDUP_REMOVED lines=8> */
.L_x_1769:
[----:B------:R-:W-:Y:S05]  /*08f0*/  BSYNC B0 ;  /* 0x0000000000007941 */ /* 0x000fea0003800000 */
.L_x_1768:
[----:B------:R-:W-:-:S13]  /*0900*/  ISETP.GE.AND P0, PT, R5, R12, PT ;  /* 0x0000000c0500720c */ /* 0x000fda0003f06270 */
[----:B------:R-:W-:Y:S05]  /*0910*/  @P0 EXIT ;  /* 0x000000000000094d */ /* 0x000fea0003800000 */
[----:B01----:R-:W0:Y:S01]  /*0920*/  LDC.64 R2, c[0x0][0x218] ;  /* 0x00008600ff027b82 */ /* 0x003e220000000a00 */
[----:B------:R-:W-:-:S05]  /*0930*/  LEA R5, R0, R5, 0x9 ;  /* 0x0000000500057211 */ /* 0x000fca00078e48ff */
[----:B0-----:R-:W-:-:S05]  /*0940*/  IMAD.WIDE.U32 R2, R5, 0x2, R2 ;  /* 0x0000000205027825 */ /* 0x001fca00078e0002 */
[----:B------:R-:W-:Y:S01]  /*0950*/  STG.E.U16 desc[UR4][R2.64], R11 ;  /* 0x0000000b02007986 */ /* 0x000fe2000c101504 */
[----:B------:R-:W-:Y:S05]  /*0960*/  EXIT ;  /* 0x000000000000794d */ /* 0x000fea0003800000 */
.L_x_1770:
        /* <DEDUP_REMOVED lines=9> */
.L_x_7351:


//--------------------- .text._ZN2at6native29vectorized_elementwise_kernelILi2EZZZNS0_62_GLOBAL__N__e6aa1b1b_29_ActivationLogSigmoidKernel_cu_9d16a0dc27log_sigmoid_backward_kernelERNS_14TensorIteratorEENKUlvE_clEvENKUlvE1_clEvEUlN3c104HalfES8_E_St5arrayIPcLm3EEEEviT0_T1_ --------------------------
	.section	.text._ZN2at6native29vectorized_elementwise_kernelILi2EZZZNS0_62_GLOBAL__N__e6aa1b1b_29_ActivationLogSigmoidKernel_cu_9d16a0dc27log_sigmoid_backward_kernelERNS_14TensorIteratorEENKUlvE_clEvENKUlvE1_clEvEUlN3c104HalfES8_E_St5arrayIPcLm3EEEEviT0_T1_,"ax",@progbits
	.align	128
        .global         _ZN2at6native29vectorized_elementwise_kernelILi2EZZZNS0_62_GLOBAL__N__e6aa1b1b_29_ActivationLogSigmoidKernel_cu_9d16a0dc27log_sigmoid_backward_kernelERNS_14TensorIteratorEENKUlvE_clEvENKUlvE1_clEvEUlN3c104HalfES8_E_St5arrayIPcLm3EEEEviT0_T1_
        .type           _ZN2at6native29vectorized_elementwise_kernelILi2EZZZNS0_62_GLOBAL__N__e6aa1b1b_29_ActivationLogSigmoidKernel_cu_9d16a0dc27log_sigmoid_backward_kernelERNS_14TensorIteratorEENKUlvE_clEvENKUlvE1_clEvEUlN3c104HalfES8_E_St5arrayIPcLm3EEEEviT0_T1_,@function
        .size           _ZN2at6native29vectorized_elementwise_kernelILi2EZZZNS0_62_GLOBAL__N__e6aa1b1b_29_ActivationLogSigmoidKernel_cu_9d16a0dc27log_sigmoid_backward_kernelERNS_14TensorIteratorEENKUlvE_clEvENKUlvE1_clEvEUlN3c104HalfES8_E_St5arrayIPcLm3EEEEviT0_T1_,(.L_x_7352 - _ZN2at6native29vectorized_elementwise_kernelILi2EZZZNS0_62_GLOBAL__N__e6aa1b1b_29_ActivationLogSigmoidKernel_cu_9d16a0dc27log_sigmoid_backward_kernelERNS_14TensorIteratorEENKUlvE_clEvENKUlvE1_clEvEUlN3c104HalfES8_E_St5arrayIPcLm3EEEEviT0_T1_)
        .other          _ZN2at6native29vectorized_elementwise_kernelILi2EZZZNS0_62_GLOBAL__N__e6aa1b1b_29_ActivationLogSigmoidKernel_cu_9d16a0dc27log_sigmoid_backward_kernelERNS_14TensorIteratorEENKUlvE_clEvENKUlvE1_clEvEUlN3c104HalfES8_E_St5arrayIPcLm3EEEEviT0_T1_,@"STO_CUDA_ENTRY STV_DEFAULT"
_ZN2at6native29vectorized_elementwise_kernelILi2EZZZNS0_62_GLOBAL__N__e6aa1b1b_29_ActivationLogSigmoidKernel_cu_9d16a0dc27log_sigmoid_backward_kernelERNS_14TensorIteratorEENKUlvE_clEvENKUlvE1_clEvEUlN3c104HalfES8_E_St5arrayIPcLm3EEEEviT0_T1_:
.text._ZN2at6native29vectorized_elementwise_kernelILi2EZZZNS0_62_GLOBAL__N__e6aa1b1b_29_ActivationLogSigmoidKernel_cu_9d16a0dc27log_sigmoid_backward_kernelERNS_14TensorIteratorEENKUlvE_clEvENKUlvE1_clEvEUlN3c104HalfES8_E_St5arrayIPcLm3EEEEviT0_T1_:
        /* <DEDUP_REMOVED lines=9> */
[----:B------:R-:W1:Y:S08]  /*0090*/  LDC.64 R2, c[0x0][0x220] ;  /* 0x00008800ff027b82 */ /* 0x000e700000000a00 */
[----:B------:R-:W2:Y:S01]  /*00a0*/  LDC.64 R6, c[0x0][0x228] ;  /* 0x00008a00ff067b82 */ /* 0x000ea20000000a00 */
[----:B-1----:R-:W-:-:S04]  /*00b0*/  IMAD.WIDE R2, R0, 0x2, R2 ;  /* 0x0000000200027825 */ /* 0x002fc800078e0202 */
[----:B0-----:R-:W-:-:S05]  /*00c0*/  IMAD.WIDE.U32 R2, R5, 0x4, R2 ;  /* 0x0000000405027825 */ /* 0x001fca00078e0002 */
[----:B------:R-:W3:Y:S04]  /*00d0*/  LDG.E R14, desc[UR4][R2.64] ;  /* 0x00000004020e7981 */ /* 0x000ee8000c1e1900 */
[----:B------:R-:W4:Y:S04]  /*00e0*/  LDG.E R19, desc[UR4][R2.64+0x200] ;  /* 0x0002000402137981 */ /* 0x000f28000c1e1900 */
[----:B------:R-:W5:Y:S04]  /*00f0*/  LDG.E R9, desc[UR4][R2.64+0x400] ;  /* 0x0004000402097981 */ /* 0x000f68000c1e1900 */
[----:B------:R-:W5:Y:S01]  /*0100*/  LDG.E R13, desc[UR4][R2.64+0x600] ;  /* 0x00060004020d7981 */ /* 0x000f62000c1e1900 */
[----:B--2---:R-:W-:-:S04]  /*0110*/  IMAD.WIDE R6, R0, 0x2, R6 ;  /* 0x0000000200067825 */ /* 0x004fc800078e0206 */
[----:B------:R-:W-:-:S05]  /*0120*/  IMAD.WIDE.U32 R10, R5, 0x4, R6 ;  /* 0x00000004050a7825 */ /* 0x000fca00078e0006 */
[----:B------:R-:W2:Y:S04]  /*0130*/  LDG.E R16, desc[UR4][R10.64] ;  /* 0x000000040a107981 */ /* 0x000ea8000c1e1900 */
[----:B------:R-:W2:Y:S04]  /*0140*/  LDG.E R15, desc[UR4][R10.64+0x200] ;  /* 0x000200040a0f7981 */ /* 0x000ea8000c1e1900 */
[----:B------:R-:W2:Y:S04]  /*0150*/  LDG.E R6, desc[UR4][R10.64+0x400] ;  /* 0x000400040a067981 */ /* 0x000ea8000c1e1900 */
[----:B------:R0:W2:Y:S02]  /*0160*/  LDG.E R4, desc[UR4][R10.64+0x600] ;  /* 0x000600040a047981 */ /* 0x0000a4000c1e1900 */
[----:B0-----:R-:W-:Y:S01]  /*0170*/  HFMA2.MMA R11, -RZ, RZ, 1.875, 0 ;  /* 0x3f800000ff0b7435 */ /* 0x001fe200000001ff */
[----:B---3--:R-:W-:-:S02]  /*0180*/  HADD2.F32 R12, -RZ, R14.H0_H0 ;  /* 0x2000000eff0c7230 */ /* 0x008fc40000004100 */
[----:B------:R-:W-:Y:S02]  /*0190*/  HADD2.F32 R14, -RZ, R14.H1_H1 ;  /* 0x3000000eff0e7230 */ /* 0x000fe40000004100 */
[--C-:B----4-:R-:W-:Y:S02]  /*01a0*/  HADD2.F32 R18, -RZ, R19.reuse.H0_H0 ;  /* 0x20000013ff127230 */ /* 0x110fe40000004100 */
[----:B------:R-:W-:Y:S01]  /*01b0*/  FMUL.FTZ R20, |R12|, -1.4426950216293334961 ;  /* 0xbfb8aa3b0c147820 */ /* 0x000fe20000410200 */
[----:B------:R-:W-:Y:S02]  /*01c0*/  HADD2.F32 R19, -RZ, R19.H1_H1 ;  /* 0x30000013ff137230 */ /* 0x000fe40000004100 */
[----:B------:R-:W-:Y:S01]  /*01d0*/  FMUL.FTZ R17, |R14|, -1.4426950216293334961 ;  /* 0xbfb8aa3b0e117820 */ /* 0x000fe20000410200 */
[--C-:B-----5:R-:W-:Y:S02]  /*01e0*/  HADD2.F32 R7, -RZ, R9.reuse.H0_H0 ;  /* 0x20000009ff077230 */ /* 0x120fe40000004100 */
[----:B------:R-:W-:Y:S01]  /*01f0*/  FMUL.FTZ R2, |R18|, -1.4426950216293334961 ;  /* 0xbfb8aa3b12027820 */ /* 0x000fe20000410200 */
[C---:B------:R-:W-:Y:S01]  /*0200*/  FSETP.GEU.FTZ.AND P0, PT, R12.reuse, RZ, PT ;  /* 0x000000ff0c00720b */ /* 0x040fe20003f1e000 */
[----:B------:R-:W0:Y:S01]  /*0210*/  MUFU.EX2 R20, R20 ;  /* 0x0000001400147308 */ /* 0x000e220000000800 */
[----:B------:R-:W-:Y:S01]  /*0220*/  FMUL.FTZ R3, |R19|, -1.4426950216293334961 ;  /* 0xbfb8aa3b13037820 */ /* 0x000fe20000410200 */
[----:B------:R-:W-:Y:S01]  /*0230*/  FMUL.FTZ R8, |R7|, -1.4426950216293334961 ;  /* 0xbfb8aa3b07087820 */ /* 0x000fe20000410200 */
[----:B------:R-:W-:Y:S01]  /*0240*/  HADD2.F32 R9, -RZ, R9.H1_H1 ;  /* 0x30000009ff097230 */ /* 0x000fe20000004100 */
[----:B------:R-:W-:Y:S01]  /*0250*/  FSET.BF.LT.FTZ.AND R23, R12, RZ, PT ;  /* 0x000000ff0c17720a */ /* 0x000fe20003811000 */
[--C-:B------:R-:W-:Y:S01]  /*0260*/  HADD2.F32 R12, -RZ, R13.reuse.H1_H1 ;  /* 0x3000000dff0c7230 */ /* 0x100fe20000004100 */
[----:B------:R-:W-:Y:S01]  /*0270*/  FSEL R24, R11, -1, !P0 ;  /* 0xbf8000000b187808 */ /* 0x000fe20004000000 */
[----:B------:R-:W-:Y:S01]  /*0280*/  HADD2.F32 R13, -RZ, R13.H0_H0 ;  /* 0x2000000dff0d7230 */ /* 0x000fe20000004100 */
[----:B------:R-:W1:Y:S01]  /*0290*/  MUFU.EX2 R17, R17 ;  /* 0x0000001100117308 */ /* 0x000e620000000800 */
[----:B------:R-:W-:Y:S01]  /*02a0*/  FSETP.GEU.FTZ.AND P0, PT, R14, RZ, PT ;  /* 0x000000ff0e00720b */ /* 0x000fe20003f1e000 */
[C---:B------:R-:W-:Y:S01]  /*02b0*/  FMUL.FTZ R10, |R9|.reuse, -1.4426950216293334961 ;  /* 0xbfb8aa3b090a7820 */ /* 0x040fe20000410200 */
[----:B------:R-:W-:Y:S01]  /*02c0*/  FSETP.GEU.FTZ.AND P1, PT, R9, RZ, PT ;  /* 0x000000ff0900720b */ /* 0x000fe20003f3e000 */
[----:B------:R-:W-:Y:S01]  /*02d0*/  FMUL.FTZ R27, |R13|, -1.4426950216293334961 ;  /* 0xbfb8aa3b0d1b7820 */ /* 0x000fe20000410200 */
[----:B------:R-:W-:-:S03]  /*02e0*/  FSET.BF.LT.FTZ.AND R9, R9, RZ, PT ;  /* 0x000000ff0909720a */ /* 0x000fc60003811000 */
[----:B------:R-:W3:Y:S01]  /*02f0*/  MUFU.EX2 R2, R2 ;  /* 0x0000000200027308 */ /* 0x000ee20000000800 */
[----:B0-----:R-:W-:-:S07]  /*0300*/  FADD.FTZ R22, R20, 1 ;  /* 0x3f80000014167421 */ /* 0x001fce0000010000 */
[----:B------:R-:W0:Y:S01]  /*0310*/  MUFU.EX2 R3, R3 ;  /* 0x0000000300037308 */ /* 0x000e220000000800 */
[----:B-1----:R-:W-:-:S07]  /*0320*/  FADD.FTZ R26, R17, 1 ;  /* 0x3f800000111a7421 */ /* 0x002fce0000010000 */
[----:B------:R0:W1:Y:S01]  /*0330*/  MUFU.RCP R25, R22 ;  /* 0x0000001600197308 */ /* 0x0000620000001000 */
[----:B---3--:R-:W-:-:S07]  /*0340*/  FADD.FTZ R21, R2, 1 ;  /* 0x3f80000002157421 */ /* 0x008fce0000010000 */
[----:B------:R-:W3:Y:S01]  /*0350*/  MUFU.RCP R26, R26 ;  /* 0x0000001a001a7308 */ /* 0x000ee20000001000 */
[----:B0-----:R-:W-:-:S07]  /*0360*/  FADD.FTZ R22, R3, 1 ;  /* 0x3f80000003167421 */ /* 0x001fce0000010000 */
[----:B------:R-:W0:Y:S01]  /*0370*/  MUFU.RCP R21, R21 ;  /* 0x0000001500157308 */ /* 0x000e220000001000 */
[----:B-1----:R-:W-:-:S07]  /*0380*/  FMUL.FTZ R25, R20, R25 ;  /* 0x0000001914197220 */ /* 0x002fce0000410000 */
[----:B------:R-:W1:Y:S01]  /*0390*/  MUFU.RCP R22, R22 ;  /* 0x0000001600167308 */ /* 0x000e620000001000 */
[----:B---3--:R-:W-:Y:S01]  /*03a0*/  FMUL.FTZ R20, R17, R26 ;  /* 0x0000001a11147220 */ /* 0x008fe20000410000 */
[----:B------:R-:W-:Y:S01]  /*03b0*/  FFMA.FTZ R17, -R24, R25, R23 ;  /* 0x0000001918117223 */ /* 0x000fe20000010117 */
[----:B------:R-:W-:Y:S01]  /*03c0*/  FSET.BF.LT.FTZ.AND R23, R14, RZ, PT ;  /* 0x000000ff0e17720a */ /* 0x000fe20003811000 */
[----:B------:R-:W-:Y:S01]  /*03d0*/  FMUL.FTZ R14, |R12|, -1.4426950216293334961 ;  /* 0xbfb8aa3b0c0e7820 */ /* 0x000fe20000410200 */
[----:B------:R-:W-:Y:S02]  /*03e0*/  FSEL R24, R11, -1, !P0 ;  /* 0xbf8000000b187808 */ /* 0x000fe40004000000 */
[----:B------:R-:W-:Y:S01]  /*03f0*/  FSETP.GEU.FTZ.AND P0, PT, R18, RZ, PT ;  /* 0x000000ff1200720b */ /* 0x000fe20003f1e000 */
[----:B------:R-:W3:Y:S01]  /*0400*/  MUFU.EX2 R8, R8 ;  /* 0x0000000800087308 */ /* 0x000ee20000000800 */
[----:B0-----:R-:W-:Y:S01]  /*0410*/  FMUL.FTZ R21, R2, R21 ;  /* 0x0000001502157220 */ /* 0x001fe20000410000 */
[----:B------:R-:W-:Y:S01]  /*0420*/  FFMA.FTZ R20, -R24, R20, R23 ;  /* 0x0000001418147223 */ /* 0x000fe20000010117 */
[----:B------:R-:W-:-:S02]  /*0430*/  FSET.BF.LT.FTZ.AND R24, R18, RZ, PT ;  /* 0x000000ff1218720a */ /* 0x000fc40003811000 */
[----:B------:R-:W-:Y:S02]  /*0440*/  FSEL R25, R11, -1, !P0 ;  /* 0xbf8000000b197808 */ /* 0x000fe40004000000 */
[----:B------:R-:W-:Y:S01]  /*0450*/  FSETP.GEU.FTZ.AND P0, PT, R19, RZ, PT ;  /* 0x000000ff1300720b */ /* 0x000fe20003f1e000 */
[----:B------:R-:W0:Y:S01]  /*0460*/  MUFU.EX2 R10, R10 ;  /* 0x0000000a000a7308 */ /* 0x000e220000000800 */
[----:B-1----:R-:W-:Y:S01]  /*0470*/  FMUL.FTZ R23, R3, R22 ;  /* 0x0000001603177220 */ /* 0x002fe20000410000 */
[----:B------:R-:W-:Y:S01]  /*0480*/  FFMA.FTZ R22, -R25, R21, R24 ;  /* 0x0000001519167223 */ /* 0x000fe20000010118 */
[----:B------:R-:W1:Y:S01]  /*0490*/  LDC.64 R2, c[0x0][0x218] ;  /* 0x00008600ff027b82 */ /* 0x000e620000000a00 */
[----:B------:R-:W-:Y:S01]  /*04a0*/  FSET.BF.LT.FTZ.AND R24, R19, RZ, PT ;  /* 0x000000ff1318720a */ /* 0x000fe20003811000 */
[--C-:B--2---:R-:W-:Y:S01]  /*04b0*/  HADD2.F32 R25, -RZ, R16.reuse.H1_H1 ;  /* 0x30000010ff197230 */ /* 0x104fe20000004100 */
[----:B------:R-:W-:Y:S02]  /*04c0*/  FSEL R19, R11, -1, !P0 ;  /* 0xbf8000000b137808 */ /* 0x000fe40004000000 */
[----:B------:R-:W2:Y:S01]  /*04d0*/  MUFU.EX2 R14, R14 ;  /* 0x0000000e000e7308 */ /* 0x000ea20000000800 */
[----:B---3--:R-:W-:Y:S01]  /*04e0*/  FADD.FTZ R26, R8, 1 ;  /* 0x3f800000081a7421 */ /* 0x008fe20000010000 */
[----:B------:R-:W-:Y:S01]  /*04f0*/  FMUL.FTZ R20, R25, R20 ;  /* 0x0000001419147220 */ /* 0x000fe20000410000 */
[----:B------:R-:W-:Y:S01]  /*0500*/  FFMA.FTZ R23, -R19, R23, R24 ;  /* 0x0000001713177223 */ /* 0x000fe20000010118 */
[----:B------:R-:W-:Y:S01]  /*0510*/  HADD2.F32 R24, -RZ, R16.H0_H0 ;  /* 0x20000010ff187230 */ /* 0x000fe20000004100 */
[----:B------:R-:W-:Y:S01]  /*0520*/  FSETP.GEU.FTZ.AND P0, PT, R7, RZ, PT ;  /* 0x000000ff0700720b */ /* 0x000fe20003f1e000 */
[----:B------:R-:W-:-:S02]  /*0530*/  HADD2.F32 R16, -RZ, R15.H1_H1 ;  /* 0x3000000fff107230 */ /* 0x000fc40000004100 */
[----:B------:R3:W4:Y:S01]  /*0540*/  MUFU.EX2 R18, R27 ;  /* 0x0000001b00127308 */ /* 0x0007220000000800 */
[----:B0-----:R-:W-:Y:S01]  /*0550*/  FADD.FTZ R28, R10, 1 ;  /* 0x3f8000000a1c7421 */ /* 0x001fe20000010000 */
[----:B------:R-:W-:Y:S01]  /*0560*/  FMUL.FTZ R17, R24, R17 ;  /* 0x0000001118117220 */ /* 0x000fe20000410000 */
[----:B------:R-:W-:-:S04]  /*0570*/  FMUL.FTZ R23, R16, R23 ;  /* 0x0000001710177220 */ /* 0x000fc80000410000 */
[----:B------:R-:W-:Y:S01]  /*0580*/  F2FP.F16.F32.PACK_AB R17, R20, R17 ;  /* 0x000000111411723e */ /* 0x000fe200000000ff */
[----:B------:R-:W0:Y:S01]  /*0590*/  MUFU.RCP R21, R26 ;  /* 0x0000001a00157308 */ /* 0x000e220000001000 */
[----:B--2---:R-:W-:Y:S01]  /*05a0*/  FADD.FTZ R29, R14, 1 ;  /* 0x3f8000000e1d7421 */ /* 0x004fe20000010000 */
[----:B---3--:R-:W-:Y:S02]  /*05b0*/  HADD2.F32 R27, -RZ, R15.H0_H0 ;  /* 0x2000000fff1b7230 */ /* 0x008fe40000004100 */
[----:B-1----:R-:W-:Y:S01]  /*05c0*/  IMAD.WIDE.U32 R2, R0, 0x2, R2 ;  /* 0x0000000200027825 */ /* 0x002fe200078e0002 */
[----:B------:R-:W-:Y:S02]  /*05d0*/  FSET.BF.LT.FTZ.AND R0, R7, RZ, PT ;  /* 0x000000ff0700720a */ /* 0x000fe40003811000 */
[----:B------:R-:W-:Y:S01]  /*05e0*/  FSEL R7, R11, -1, !P0 ;  /* 0xbf8000000b077808 */ /* 0x000fe20004000000 */
[----:B------:R-:W1:Y:S01]  /*05f0*/  MUFU.RCP R19, R28 ;  /* 0x0000001c00137308 */ /* 0x000e620000001000 */
[----:B----4-:R-:W-:Y:S01]  /*0600*/  FADD.FTZ R15, R18, 1 ;  /* 0x3f800000120f7421 */ /* 0x010fe20000010000 */
[C---:B------:R-:W-:Y:S01]  /*0610*/  FSETP.GEU.FTZ.AND P0, PT, R12.reuse, RZ, PT ;  /* 0x000000ff0c00720b */ /* 0x040fe20003f1e000 */
[----:B------:R-:W-:Y:S01]  /*0620*/  FMUL.FTZ R22, R27, R22 ;  /* 0x000000161b167220 */ /* 0x000fe20000410000 */
[----:B------:R-:W-:Y:S01]  /*0630*/  FSET.BF.LT.FTZ.AND R12, R12, RZ, PT ;  /* 0x000000ff0c0c720a */ /* 0x000fe20003811000 */
[----:B------:R-:W-:-:S03]  /*0640*/  IMAD.WIDE R2, R5, 0x4, R2 ;  /* 0x0000000405027825 */ /* 0x000fc600078e0202 */
[----:B------:R-:W2:Y:S01]  /*0650*/  MUFU.RCP R25, R29 ;  /* 0x0000001d00197308 */ /* 0x000ea20000001000 */
[----:B0-----:R-:W-:Y:S01]  /*0660*/  FMUL.FTZ R21, R8, R21 ;  /* 0x0000001508157220 */ /* 0x001fe20000410000 */
[----:B------:R-:W-:Y:S01]  /*0670*/  FSEL R8, R11, -1, !P1 ;  /* 0xbf8000000b087808 */ /* 0x000fe20004800000 */
[----:B------:R-:W-:Y:S01]  /*0680*/  STG.E desc[UR4][R2.64], R17 ;  /* 0x0000001102007986 */ /* 0x000fe2000c101904 */
[----:B------:R-:W-:Y:S01]  /*0690*/  F2FP.F16.F32.PACK_AB R23, R23, R22 ;  /* 0x000000161717723e */ /* 0x000fe200000000ff */
[----:B------:R-:W-:Y:S01]  /*06a0*/  FFMA.FTZ R0, -R7, R21, R0 ;  /* 0x0000001507007223 */ /* 0x000fe20000010100 */
[----:B------:R-:W-:Y:S02]  /*06b0*/  FSEL R7, R11, -1, !P0 ;  /* 0xbf8000000b077808 */ /* 0x000fe40004000000 */
[----:B------:R-:W0:Y:S01]  /*06c0*/  MUFU.RCP R15, R15 ;  /* 0x0000000f000f7308 */ /* 0x000e220000001000 */
[----:B-1----:R-:W-:Y:S01]  /*06d0*/  FMUL.FTZ R19, R10, R19 ;  /* 0x000000130a137220 */ /* 0x002fe20000410000 */
[C---:B------:R-:W-:Y:S01]  /*06e0*/  FSETP.GEU.FTZ.AND P0, PT, R13.reuse, RZ, PT ;  /* 0x000000ff0d00720b */ /* 0x040fe20003f1e000 */
[--C-:B------:R-:W-:Y:S01]  /*06f0*/  HADD2.F32 R10, -RZ, R4.reuse.H1_H1 ;  /* 0x30000004ff0a7230 */ /* 0x100fe20000004100 */
[----:B------:R-:W-:Y:S01]  /*0700*/  FSET.BF.LT.FTZ.AND R13, R13, RZ, PT ;  /* 0x000000ff0d0d720a */ /* 0x000fe20003811000 */
[----:B------:R-:W-:Y:S01]  /*0710*/  FFMA.FTZ R9, -R8, R19, R9 ;  /* 0x0000001308097223 */ /* 0x000fe20000010109 */
[----:B------:R-:W-:Y:S01]  /*0720*/  FSEL R8, R11, -1, !P0 ;  /* 0xbf8000000b087808 */ /* 0x000fe20004000000 */
[----:B------:R-:W-:Y:S01]  /*0730*/  HADD2.F32 R4, -RZ, R4.H0_H0 ;  /* 0x20000004ff047230 */ /* 0x000fe20000004100 */
[----:B------:R-:W-:Y:S01]  /*0740*/  STG.E desc[UR4][R2.64+0x200], R23 ;  /* 0x0002001702007986 */ /* 0x000fe2000c101904 */
[----:B--2---:R-:W-:-:S04]  /*0750*/  FMUL.FTZ R25, R14, R25 ;  /* 0x000000190e197220 */ /* 0x004fc80000410000 */
[----:B------:R-:W-:Y:S01]  /*0760*/  FFMA.FTZ R25, -R7, R25, R12 ;  /* 0x0000001907197223 */ /* 0x000fe2000001010c */
[--C-:B------:R-:W-:Y:S02]  /*0770*/  HADD2.F32 R7, -RZ, R6.reuse.H0_H0 ;  /* 0x20000006ff077230 */ /* 0x100fe40000004100 */
[----:B------:R-:W-:Y:S02]  /*0780*/  HADD2.F32 R6, -RZ, R6.H1_H1 ;  /* 0x30000006ff067230 */ /* 0x000fe40000004100 */
[----:B0-----:R-:W-:Y:S01]  /*0790*/  FMUL.FTZ R15, R18, R15 ;  /* 0x0000000f120f7220 */ /* 0x001fe20000410000 */
[----:B------:R-:W-:Y:S01]  /*07a0*/  FMUL.FTZ R25, R10, R25 ;  /* 0x000000190a197220 */ /* 0x000fe20000410000 */
[----:B------:R-:W-:Y:S02]  /*07b0*/  FMUL.FTZ R0, R7, R0 ;  /* 0x0000000007007220 */ /* 0x000fe40000410000 */
[----:B------:R-:W-:Y:S01]  /*07c0*/  FFMA.FTZ R13, -R8, R15, R13 ;  /* 0x0000000f080d7223 */ /* 0x000fe2000001010d */
[----:B------:R-:W-:-:S03]  /*07d0*/  FMUL.FTZ R9, R6, R9 ;  /* 0x0000000906097220 */ /* 0x000fc60000410000 */
[----:B------:R-:W-:Y:S02]  /*07e0*/  FMUL.FTZ R4, R4, R13 ;  /* 0x0000000d04047220 */ /* 0x000fe40000410000 */
[----:B------:R-:W-:-:S03]  /*07f0*/  F2FP.F16.F32.PACK_AB R9, R9, R0 ;  /* 0x000000000909723e */ /* 0x000fc600000000ff */
[----:B------:R-:W-:Y:S02]  /*0800*/  F2FP.F16.F32.PACK_AB R25, R25, R4 ;  /* 0x000000041919723e */ /* 0x000fe400000000ff */
[----:B------:R-:W-:Y:S04]  /*0810*/  STG.E desc[UR4][R2.64+0x400], R9 ;  /* 0x0004000902007986 */ /* 0x000fe8000c101904 */
[----:B------:R-:W-:Y:S01]  /*0820*/  STG.E desc[UR4][R2.64+0x600], R25 ;  /* 0x0006001902007986 */ /* 0x000fe2000c101904 */
[----:B------:R-:W-:Y:S05]  /*0830*/  EXIT ;  /* 0x000000000000794d */ /* 0x000fea0003800000 */
.L_x_1771:
[----:B------:R-:W0:Y:S02]  /*0840*/  S2R R3, SR_TID.X ;  /* 0x0000000000037919 */ /* 0x000e240000002100 */
[----:B0-----:R-:W-:Y:S02]  /*0850*/  ISETP.GE.AND P0, PT, R3, R2, PT ;  /* 0x000000020300720c */ /* 0x001fe40003f06270 */
[----:B------:R-:W-:-:S11]  /*0860*/  MOV R23, R3 ;  /* 0x0000000300177202 */ /* 0x000fd60000000f00 */
[----:B------:R-:W-:Y:S02]  /*0870*/  @!P0 IADD3 R22, R0, R23, RZ ;  /* 0x0000001700168210 */ /* 0x000fe40007ffe0ff */
[----:B------:R-:W-:-:S04]  /*0880*/  @!P0 IADD3 R23, R23, 0x80, RZ ;  /* 0x0000008017178810 */ /* 0x000fc80007ffe0ff */
[----:B------:R-:W-:-:S13]  /*0890*/  ISETP.GE.AND P1, PT, R23, R2, PT ;  /* 0x000000021700720c */ /* 0x000fda0003f26270 */
[----:B------:R-:W-:Y:S01]  /*08a0*/  @!P1 IADD3 R25, R0, R23, RZ ;  /* 0x0000001700199210 */ /* 0x000fe20007ffe0ff */
[----:B------:R-:W0:Y:S01]  /*08b0*/  @!P1 LDC.64 R20, c[0x0][0x220] ;  /* 0x00008800ff149b82 */ /* 0x000e220000000a00 */
[----:B------:R-:W-:-:S04]  /*08c0*/  @!P1 IADD3 R23, R23, 0x80, RZ ;  /* 0x0000008017179810 */ /* 0x000fc80007ffe0ff */
[----:B------:R-:W-:-:S03]  /*08d0*/  ISETP.GE.AND P2, PT, R23, R2, PT ;  /* 0x000000021700720c */ /* 0x000fc60003f46270 */
[----:B------:R-:W1:Y:S10]  /*08e0*/  @!P1 LDC.64 R4, c[0x0][0x228] ;  /* 0x00008a00ff049b82 */ /* 0x000e740000000a00 */
[----:B------:R-:W-:Y:S01]  /*08f0*/  @!P2 IADD3 R7, R0, R23, RZ ;  /* 0x000000170007a210 */ /* 0x000fe20007ffe0ff */
[----:B------:R-:W2:Y:S01]  /*0900*/  @!P2 LDC.64 R18, c[0x0][0x220] ;  /* 0x00008800ff12ab82 */ /* 0x000ea20000000a00 */
[----:B------:R-:W-:-:S04]  /*0910*/  @!P2 IADD3 R23, R23, 0x80, RZ ;  /* 0x000000801717a810 */ /* 0x000fc80007ffe0ff */
[----:B------:R-:W-:Y:S01]  /*0920*/  ISETP.GE.AND P3, PT, R23, R2, PT ;  /* 0x000000021700720c */ /* 0x000fe20003f66270 */
[C---:B0-----:R-:W-:Y:S02]  /*0930*/  @!P1 IMAD.WIDE.U32 R20, R25.reuse, 0x2, R20 ;  /* 0x0000000219149825 */ /* 0x041fe400078e0014 */
[----:B------:R-:W0:Y:S02]  /*0940*/  @!P2 LDC.64 R16, c[0x0][0x228] ;  /* 0x00008a00ff10ab82 */ /* 0x000e240000000a00 */
[--C-:B-1----:R-:W-:Y:S01]  /*0950*/  @!P1 IMAD.WIDE.U32 R24, R25, 0x2, R4.reuse ;  /* 0x0000000219189825 */ /* 0x102fe200078e0004 */
[----:B------:R-:W-:Y:S02]  /*0960*/  PRMT R4, RZ, 0x7610, R4 ;  /* 0x00007610ff047816 */ /* 0x000fe40000000004 */
[----:B------:R-:W-:-:S05]  /*0970*/  PRMT R5, RZ, 0x7610, R5 ;  /* 0x00007610ff057816 */ /* 0x000fca0000000005 */
[----:B------:R-:W-:Y:S01]  /*0980*/  @!P3 IADD3 R9, R0, R23, RZ ;  /* 0x000000170009b210 */ /* 0x000fe20007ffe0ff */
[----:B------:R-:W1:Y:S01]  /*0990*/  @!P3 LDC.64 R26, c[0x0][0x220] ;  /* 0x00008800ff1abb82 */ /* 0x000e620000000a00 */
[----:B------:R-:W-:Y:S01]  /*09a0*/  @!P3 IADD3 R23, R23, 0x80, RZ ;  /* 0x000000801717b810 */ /* 0x000fe20007ffe0ff */
[----:B------:R-:W5:Y:S03]  /*09b0*/  @!P1 LDG.E.U16 R4, desc[UR4][R20.64] ;  /* 0x0000000414049981 */ /* 0x000f66000c1e1500 */
[----:B------:R-:W-:Y:S01]  /*09c0*/  ISETP.GE.AND P4, PT, R23, R2, PT ;  /* 0x000000021700720c */ /* 0x000fe20003f86270 */
[----:B------:R3:W5:Y:S01]  /*09d0*/  @!P1 LDG.E.U16 R5, desc[UR4][R24.64] ;  /* 0x0000000418059981 */ /* 0x000762000c1e1500 */
[----:B------:R-:W-:Y:S01]  /*09e0*/  PRMT R6, RZ, 0x7610, R6 ;  /* 0x00007610ff067816 */ /* 0x000fe20000000006 */
[C---:B--2---:R-:W-:Y:S01]  /*09f0*/  @!P2 IMAD.WIDE.U32 R18, R7.reuse, 0x2, R18 ;  /* 0x000000020712a825 */ /* 0x044fe200078e0012 */
[----:B------:R-:W2:Y:S03]  /*0a00*/  @!P3 LDC.64 R14, c[0x0][0x228] ;  /* 0x00008a00ff0ebb82 */ /* 0x000ea60000000a00 */
[----:B0-----:R-:W-:-:S06]  /*0a10*/  @!P2 IMAD.WIDE.U32 R16, R7, 0x2, R16 ;  /* 0x000000020710a825 */ /* 0x001fcc00078e0010 */
[C---:B------:R-:W-:Y:S01]  /*0a20*/  @!P4 IADD3 R11, R0.reuse, R23, RZ ;  /* 0x00000017000bc210 */ /* 0x040fe20007ffe0ff */
[----:B------:R-:W0:Y:S01]  /*0a30*/  @!P4 LDC.64 R12, c[0x0][0x220] ;  /* 0x00008800ff0ccb82 */ /* 0x000e220000000a00 */
[----:B------:R-:W-:Y:S01]  /*0a40*/  @!P4 IADD3 R23, R23, 0x80, RZ ;  /* 0x000000801717c810 */ /* 0x000fe20007ffe0ff */
[----:B------:R4:W5:Y:S03]  /*0a50*/  @!P2 LDG.E.U16 R6, desc[UR4][R18.64] ;  /* 0x000000041206a981 */ /* 0x000966000c1e1500 */
[C---:B------:R-:W-:Y:S02]  /*0a60*/  ISETP.GE.AND P1, PT, R23.reuse, R2, PT ;  /* 0x000000021700720c */ /* 0x040fe40003f26270 */
[----:B------:R-:W-:Y:S01]  /*0a70*/  PRMT R7, RZ, 0x7610, R7 ;  /* 0x00007610ff077816 */ /* 0x000fe20000000007 */
[----:B---3--:R-:W3:Y:S05]  /*0a80*/  @!P4 LDC.64 R24, c[0x0][0x228] ;  /* 0x00008a00ff18cb82 */ /* 0x008eea0000000a00 */
[----:B------:R1:W5:Y:S05]  /*0a90*/  @!P2 LDG.E.U16 R7, desc[UR4][R16.64] ;  /* 0x000000041007a981 */ /* 0x00036a000c1e1500 */
[----:B----4-:R-:W-:Y:S01]  /*0aa0*/  @!P1 IADD3 R19, R0, R23, RZ ;  /* 0x0000001700139210 */ /* 0x010fe20007ffe0ff */
[----:B------:R-:W4:Y:S01]  /*0ab0*/  @!P1 LDC.64 R20, c[0x0][0x220] ;  /* 0x00008800ff149b82 */ /* 0x000f220000000a00 */
[----:B------:R-:W-:-:S04]  /*0ac0*/  @!P1 IADD3 R23, R23, 0x80, RZ ;  /* 0x0000008017179810 */ /* 0x000fc80007ffe0ff */
[----:B------:R-:W-:Y:S01]  /*0ad0*/  ISETP.GE.AND P2, PT, R23, R2, PT ;  /* 0x000000021700720c */ /* 0x000fe20003f46270 */
[----:B0-----:R-:W-:Y:S01]  /*0ae0*/  @!P4 IMAD.WIDE.U32 R12, R11, 0x2, R12 ;  /* 0x000000020b0cc825 */ /* 0x001fe200078e000c */
[----:B------:R-:W-:Y:S01]  /*0af0*/  PRMT R10, RZ, 0x7610, R10 ;  /* 0x00007610ff0a7816 */ /* 0x000fe2000000000a */
[----:B-1----:R-:W0:Y:S05]  /*0b00*/  @!P1 LDC.64 R16, c[0x0][0x228] ;  /* 0x00008a00ff109b82 */ /* 0x002e2a0000000a00 */
[----:B------:R1:W5:Y:S05]  /*0b10*/  @!P4 LDG.E.U16 R10, desc[UR4][R12.64] ;  /* 0x000000040c0ac981 */ /* 0x00036a000c1e1500 */
[----:B-1----:R-:W1:Y:S01]  /*0b20*/  @!P2 LDC.64 R12, c[0x0][0x220] ;  /* 0x00008800ff0cab82 */ /* 0x002e620000000a00 */
[----:B------:R-:W-:Y:S01]  /*0b30*/  PRMT R8, RZ, 0x7610, R8 ;  /* 0x00007610ff087816 */ /* 0x000fe20000000008 */
[----:B------:R-:W-:-:S04]  /*0b40*/  @!P3 IMAD.WIDE.U32 R26, R9, 0x2, R26 ;  /* 0x00000002091ab825 */ /* 0x000fc800078e001a */
[----:B---3--:R-:W-:Y:S01]  /*0b50*/  @!P4 IMAD.WIDE.U32 R24, R11, 0x2, R24 ;  /* 0x000000020b18c825 */ /* 0x008fe200078e0018 */
[----:B------:R-:W-:Y:S01]  /*0b60*/  PRMT R11, RZ, 0x7610, R11 ;  /* 0x00007610ff0b7816 */ /* 0x000fe2000000000b */
[----:B------:R3:W5:Y:S02]  /*0b70*/  @!P3 LDG.E.U16 R8, desc[UR4][R26.64] ;  /* 0x000000041a08b981 */ /* 0x000764000c1e1500 */
[----:B--2---:R-:W-:Y:S01]  /*0b80*/  @!P3 IMAD.WIDE.U32 R14, R9, 0x2, R14 ;  /* 0x00000002090eb825 */ /* 0x004fe200078e000e */
[----:B------:R-:W-:Y:S02]  /*0b90*/  PRMT R9, RZ, 0x7610, R9 ;  /* 0x00007610ff097816 */ /* 0x000fe40000000009 */
[----:B------:R2:W5:Y:S04]  /*0ba0*/  @!P4 LDG.E.U16 R11, desc[UR4][R24.64] ;  /* 0x00000004180bc981 */ /* 0x000568000c1e1500 */
[----:B------:R4:W5:Y:S01]  /*0bb0*/  @!P3 LDG.E.U16 R9, desc[UR4][R14.64] ;  /* 0x000000040e09b981 */ /* 0x000962000c1e1500 */
[----:B---3--:R-:W-:Y:S01]  /*0bc0*/  @!P2 IMAD.IADD R27, R0, 0x1, R23 ;  /* 0x00000001001ba824 */ /* 0x008fe200078e0217 */
[----:B--2---:R-:W-:-:S03]  /*0bd0*/  PRMT R24, RZ, 0x7610, R24 ;  /* 0x00007610ff187816 */ /* 0x004fc60000000018 */
        /* <DEDUP_REMOVED lines=19> */
[----:B------:R-:W-:Y:S02]  /*0d10*/  @!P1 IADD3 R23, R0, R23, RZ ;  /* 0x0000001700179210 */ /* 0x000fe40007ffe0ff */
        /* <DEDUP_REMOVED lines=13> */
[----:B-----5:R-:W-:Y:S01]  /*0df0*/  HADD2.F32 R27, -RZ, R27.H0_H0 ;  /* 0x2000001bff1b7230 */ /* 0x020fe20000004100 */
[----:B-1----:R-:W-:Y:S01]  /*0e00*/  HFMA2.MMA R12, -RZ, RZ, 1.875, 0 ;  /* 0x3f800000ff0c7435 */ /* 0x002fe200000001ff */
        /* <DEDUP_REMOVED lines=12> */
.L_x_1773:
[----:B------:R-:W-:Y:S05]  /*0ed0*/  BSYNC B0 ;  /* 0x0000000000007941 */ /* 0x000fea0003800000 */
.L_x_1772:
[----:B-1----:R-:W-:Y:S01]  /*0ee0*/  IADD3 R13, R3, 0x80, RZ ;  /* 0x00000080030d7810 */ /* 0x002fe20007ffe0ff */
[----:B------:R-:W-:Y:S03]  /*0ef0*/  BSSY B0, `(.L_x_1774) ;  /* 0x0000011000007945 */ /* 0x000fe60003800000 */
[----:B------:R-:W-:-:S13]  /*0f00*/  ISETP.GE.AND P1, PT, R13, R2, PT ;  /* 0x000000020d00720c */ /* 0x000fda0003f26270 */
        /* <DEDUP_REMOVED lines=15> */
.L_x_1775:
[----:B------:R-:W-:Y:S05]  /*1000*/  BSYNC B0 ;  /* 0x0000000000007941 */ /* 0x000fea0003800000 */
.L_x_1774:
[----:B-----5:R-:W0:Y:S01]  /*1010*/  @!P0 LDC.64 R4, c[0x0][0x218] ;  /* 0x00008600ff048b82 */ /* 0x020e220000000a00 */
[C---:B------:R-:W-:Y:S01]  /*1020*/  IADD3 R15, R3.reuse, 0x100, RZ ;  /* 0x00000100030f7810 */ /* 0x040fe20007ffe0ff */
[----:B------:R-:W-:Y:S01]  /*1030*/  BSSY B0, `(.L_x_1776) ;  /* 0x000001d000007945 */ /* 0x000fe20003800000 */
[----:B------:R-:W-:Y:S02]  /*1040*/  IADD3 R17, R3, 0x180, RZ ;  /* 0x0000018003117810 */ /* 0x000fe40007ffe0ff */
[-C--:B------:R-:W-:Y:S02]  /*1050*/  ISETP.GE.AND P6, PT, R15, R2.reuse, PT ;  /* 0x000000020f00720c */ /* 0x080fe40003fc6270 */
[----:B------:R-:W-:Y:S02]  /*1060*/  IADD3 R15, R3, 0x200, RZ ;  /* 0x00000200030f7810 */ /* 0x000fe40007ffe0ff */
[-C--:B------:R-:W-:Y:S02]  /*1070*/  ISETP.GE.AND P1, PT, R17, R2.reuse, PT ;  /* 0x000000021100720c */ /* 0x080fe40003f26270 */
[----:B------:R-:W-:-:S02]  /*1080*/  ISETP.GE.AND P2, PT, R15, R2, PT ;  /* 0x000000020f00720c */ /* 0x000fc40003f46270 */
[C---:B------:R-:W-:Y:S02]  /*1090*/  IADD3 R17, R3.reuse, 0x280, RZ ;  /* 0x0000028003117810 */ /* 0x040fe40007ffe0ff */
[----:B------:R-:W-:Y:S02]  /*10a0*/  IADD3 R15, R3, 0x300, RZ ;  /* 0x00000300030f7810 */ /* 0x000fe40007ffe0ff */
[-C--:B------:R-:W-:Y:S01]  /*10b0*/  ISETP.GE.AND P3, PT, R17, R2.reuse, PT ;  /* 0x000000021100720c */ /* 0x080fe20003f66270 */
[----:B------:R-:W-:Y:S01]  /*10c0*/  VIADD R17, R3, 0x380 ;  /* 0x0000038003117836 */ /* 0x000fe20000000000 */
[-C--:B------:R-:W-:Y:S02]  /*10d0*/  ISETP.GE.AND P4, PT, R15, R2.reuse, PT ;  /* 0x000000020f00720c */ /* 0x080fe40003f86270 */
[----:B------:R-:W-:Y:S02]  /*10e0*/  @!P0 IADD3 R15, R0, R3, RZ ;  /* 0x00000003000f8210 */ /* 0x000fe40007ffe0ff */
[----:B------:R-:W-:-:S03]  /*10f0*/  ISETP.GE.AND P5, PT, R17, R2, PT ;  /* 0x000000021100720c */ /* 0x000fc60003fa6270 */
[----:B0-----:R-:W-:Y:S01]  /*1100*/  @!P0 IMAD.WIDE.U32 R4, R15, 0x2, R4 ;  /* 0x000000020f048825 */ /* 0x001fe200078e0004 */
[----:B------:R-:W-:Y:S09]  /*1110*/  @P6 BRA `(.L_x_1777) ;  /* 0x0000000000386947 */ /* 0x000ff20003800000 */
[----:B------:R-:W-:Y:S01]  /*1120*/  HADD2.F32 R6, -RZ, R6.H0_H0 ;  /* 0x20000006ff067230 */ /* 0x000fe20000004100 */
        /* <DEDUP_REMOVED lines=13> */
.L_x_1777:
[----:B------:R-:W-:Y:S05]  /*1200*/  BSYNC B0 ;  /* 0x0000000000007941 */ /* 0x000fea0003800000 */
.L_x_1776:
[----:B------:R-:W-:Y:S04]  /*1210*/  BSSY B0, `(.L_x_1778) ;  /* 0x0000010000007945 */ /* 0x000fe80003800000 */
[----:B------:R-:W-:Y:S05]  /*1220*/  @P1 BRA `(.L_x_1779) ;  /* 0x0000000000381947 */ /* 0x000fea0003800000 */
[----:B------:R-:W-:Y:S01]  /*1230*/  HADD2.F32 R8, -RZ, R8.H0_H0 ;  /* 0x20000008ff087230 */ /* 0x000fe20000004100 */
        /* <DEDUP_REMOVED lines=13> */
.L_x_1779:
[----:B------:R-:W-:Y:S05]  /*1310*/  BSYNC B0 ;  /* 0x0000000000007941 */ /* 0x000fea0003800000 */
.L_x_1778:
[----:B------:R-:W-:Y:S04]  /*1320*/  BSSY B0, `(.L_x_1780) ;  /* 0x0000010000007945 */ /* 0x000fe80003800000 */
[----:B------:R-:W-:Y:S05]  /*1330*/  @P2 BRA `(.L_x_1781) ;  /* 0x0000000000382947 */ /* 0x000fea0003800000 */
        /* <DEDUP_REMOVED lines=14> */
.L_x_1781:
[----:B------:R-:W-:Y:S05]  /*1420*/  BSYNC B0 ;  /* 0x0000000000007941 */ /* 0x000fea0003800000 */
.L_x_1780:
        /* <DEDUP_REMOVED lines=16> */
.L_x_1783:
[----:B------:R-:W-:Y:S05]  /*1530*/  BSYNC B0 ;  /* 0x0000000000007941 */ /* 0x000fea0003800000 */
.L_x_1782:
        /* <DEDUP_REMOVED lines=16> */
.L_x_1785:
[----:B------:R-:W-:Y:S05]  /*1640*/  BSYNC B0 ;  /* 0x0000000000007941 */ /* 0x000fea0003800000 */
.L_x_1784:
        /* <DEDUP_REMOVED lines=16> */
.L_x_1787:
[----:B------:R-:W-:Y:S05]  /*1750*/  BSYNC B0 ;  /* 0x0000000000007941 */ /* 0x000fea0003800000 */
.L_x_1786:
[----:B------:R-:W-:Y:S01]  /*1760*/  @!P0 MOV R3, R13 ;  /* 0x0000000d00038202 */ /* 0x000fe20000000f00 */
[----:B------:R0:W-:Y:S01]  /*1770*/  @!P0 STG.E.U16 desc[UR4][R4.64], R12 ;  /* 0x0000000c04008986 */ /* 0x0001e2000c101504 */
[----:B------:R-:W-:Y:S04]  /*1780*/  BSSY B0, `(.L_x_1788) ;  /* 0x000002d000007945 */ /* 0x000fe80003800000 */
[----:B------:R-:W-:Y:S01]  /*1790*/  BSSY B1, `(.L_x_1789) ;  /* 0x0000025000017945 */ /* 0x000fe20003800000 */
[----:B------:R-:W-:-:S13]  /*17a0*/  ISETP.GE.AND P0, PT, R3, R2, PT ;  /* 0x000000020300720c */ /* 0x000fda0003f06270 */
[----:B0-----:R-:W-:Y:S05]  /*17b0*/  @P0 BRA `(.L_x_1790) ;  /* 0x0000000000300947 */ /* 0x001fea0003800000 */
[----:B------:R-:W0:Y:S01]  /*17c0*/  LDC.64 R4, c[0x0][0x218] ;  /* 0x00008600ff047b82 */ /* 0x000e220000000a00 */
[----:B------:R-:W-:Y:S02]  /*17d0*/  IADD3 R13, R0, R3, RZ ;  /* 0x00000003000d7210 */ /* 0x000fe40007ffe0ff */
        /* <DEDUP_REMOVED lines=10> */
.L_x_1790:
[----:B------:R-:W-:-:S13]  /*1880*/  ISETP.GE.AND P0, PT, R3, R2, PT ;  /* 0x000000020300720c */ /* 0x000fda0003f06270 */
[----:B------:R-:W-:Y:S05]  /*1890*/  @P0 BRA `(.L_x_1792) ;  /* 0x0000000000300947 */ /* 0x000fea0003800000 */
[----:B0-----:R-:W0:Y:S01]  /*18a0*/  LDC.64 R4, c[0x0][0x218] ;  /* 0x00008600ff047b82 */ /* 0x001e220000000a00 */
[----:B------:R-:W-:Y:S02]  /*18b0*/  IADD3 R13, R0, R3, RZ ;  /* 0x00000003000d7210 */ /* 0x000fe40007ffe0ff */
[----:B------:R-:W-:-:S03]  /*18c0*/  IADD3 R3, R3, 0x80, RZ ;  /* 0x0000008003037810 */ /* 0x000fc60007ffe0ff */
[----:B0-----:R-:W-:-:S05]  /*18d0*/  IMAD.WIDE.U32 R4, R13, 0x2, R4 ;  /* 0x000000020d047825 */ /* 0x001fca00078e0004 */
[----:B------:R1:W-:Y:S02]  /*18e0*/  STG.E.U16 desc[UR4][R4.64], R7 ;  /* 0x0000000704007986 */ /* 0x0003e4000c101504 */
.L_x_1791:
[----:B------:R-:W-:-:S13]  /*18f0*/  ISETP.GE.AND P0, PT, R3, R2, PT ;  /* 0x000000020300720c */ /* 0x000fda0003f06270 */
[----:B------:R-:W-:Y:S05]  /*1900*/  @P0 BRA `(.L_x_1793) ;  /* 0x0000000000340947 */ /* 0x000fea0003800000 */
[----:B01----:R-:W0:Y:S01]  /*1910*/  LDC.64 R4, c[0x0][0x218] ;  /* 0x00008600ff047b82 */ /* 0x003e220000000a00 */
[----:B------:R-:W-:Y:S02]  /*1920*/  IADD3 R7, R0, R3, RZ ;  /* 0x0000000300077210 */ /* 0x000fe40007ffe0ff */
[----:B------:R-:W-:-:S03]  /*1930*/  IADD3 R3, R3, 0x80, RZ ;  /* 0x0000008003037810 */ /* 0x000fc60007ffe0ff */
[----:B0-----:R-:W-:-:S05]  /*1940*/  IMAD.WIDE.U32 R4, R7, 0x2, R4 ;  /* 0x0000000207047825 */ /* 0x001fca00078e0004 */
[----:B------:R1:W-:Y:S02]  /*1950*/  STG.E.U16 desc[UR4][R4.64], R8 ;  /* 0x0000000804007986 */ /* 0x0003e4000c101504 */
.L_x_1792:
[----:B------:R-:W-:-:S13]  /*1960*/  ISETP.GE.AND P0, PT, R3, R2, PT ;  /* 0x000000020300720c */ /* 0x000fda0003f06270 */
[----:B------:R-:W-:Y:S05]  /*1970*/  @P0 BREAK B1 ;  /* 0x0000000000010942 */ /* 0x000fea0003800000 */
[----:B------:R-:W-:Y:S05]  /*1980*/  @P0 BRA `(.L_x_1794) ;  /* 0x0000000000300947 */ /* 0x000fea0003800000 */
[----:B01----:R-:W0:Y:S01]  /*1990*/  LDC.64 R4, c[0x0][0x218] ;  /* 0x00008600ff047b82 */ /* 0x003e220000000a00 */
[----:B------:R-:W-:Y:S02]  /*19a0*/  IADD3 R7, R0, R3, RZ ;  /* 0x0000000300077210 */ /* 0x000fe40007ffe0ff */
[----:B------:R-:W-:-:S03]  /*19b0*/  IADD3 R3, R3, 0x80, RZ ;  /* 0x0000008003037810 */ /* 0x000fc60007ffe0ff */
[----:B0-----:R-:W-:-:S05]  /*19c0*/  IMAD.WIDE.U32 R4, R7, 0x2, R4 ;  /* 0x0000000207047825 */ /* 0x001fca00078e0004 */
[----:B------:R2:W-:Y:S02]  /*19d0*/  STG.E.U16 desc[UR4][R4.64], R9 ;  /* 0x0000000904007986 */ /* 0x0005e4000c101504 */
.L_x_1793:
[----:B------:R-:W-:Y:S05]  /*19e0*/  BSYNC B1 ;  /* 0x0000000000017941 */ /* 0x000fea0003800000 */
.L_x_1789:
[----:B------:R-:W-:-:S13]  /*19f0*/  ISETP.GE.AND P0, PT, R3, R2, PT ;  /* 0x000000020300720c */ /* 0x000fda0003f06270 */
[----:B012---:R-:W0:Y:S01]  /*1a00*/  @!P0 LDC.64 R4, c[0x0][0x218] ;  /* 0x00008600ff048b82 */ /* 0x007e220000000a00 */
[----:B------:R-:W-:Y:S02]  /*1a10*/  @!P0 IADD3 R7, R0, R3, RZ ;  /* 0x0000000300078210 */ /* 0x000fe40007ffe0ff */
[----:B------:R-:W-:-:S03]  /*1a20*/  @!P0 IADD3 R3, R3, 0x80, RZ ;  /* 0x0000008003038810 */ /* 0x000fc60007ffe0ff */
[----:B0-----:R-:W-:-:S05]  /*1a30*/  @!P0 IMAD.WIDE.U32 R4, R7, 0x2, R4 ;  /* 0x0000000207048825 */ /* 0x001fca00078e0004 */
[----:B------:R2:W-:Y:S02]  /*1a40*/  @!P0 STG.E.U16 desc[UR4][R4.64], R10 ;  /* 0x0000000a04008986 */ /* 0x0005e4000c101504 */
.L_x_1794:
[----:B------:R-:W-:Y:S05]  /*1a50*/  BSYNC B0 ;  /* 0x0000000000007941 */ /* 0x000fea0003800000 */
.L_x_1788:
        /* <DEDUP_REMOVED lines=8> */
.L_x_1795:
        /* <DEDUP_REMOVED lines=10> */
.L_x_7352:


//--------------------- .text._ZN2at6native29vectorized_elementwise_kernelILi4EZZZNS0_62_GLOBAL__N__e6aa1b1b_29_ActivationLogSigmoidKernel_cu_9d16a0dc27log_sigmoid_backward_kernelERNS_14TensorIteratorEENKUlvE_clEvENKUlvE1_clEvEUlN3c104HalfES8_E_St5arrayIPcLm3EEEEviT0_T1_ --------------------------
	.section	.text._ZN2at6native29vectorized_elementwise_kernelILi4EZZZNS0_62_GLOBAL__N__e6aa1b1b_29_ActivationLogSigmoidKernel_cu_9d16a0dc27log_sigmoid_backward_kernelERNS_14TensorIteratorEENKUlvE_clEvENKUlvE1_clEvEUlN3c104HalfES8_E_St5arrayIPcLm3EEEEviT0_T1_,"ax",@progbits
	.align	128
        .global         _ZN2at6native29vectorized_elementwise_kernelILi4EZZZNS0_62_GLOBAL__N__e6aa1b1b_29_ActivationLogSigmoidKernel_cu_9d16a0dc27log_sigmoid_backward_kernelERNS_14TensorIteratorEENKUlvE_clEvENKUlvE1_clEvEUlN3c104HalfES8_E_St5arrayIPcLm3EEEEviT0_T1_
        .type           _ZN2at6native29vectorized_elementwise_kernelILi4EZZZNS0_62_GLOBAL__N__e6aa1b1b_29_ActivationLogSigmoidKernel_cu_9d16a0dc27log_sigmoid_backward_kernelERNS_14TensorIteratorEENKUlvE_clEvENKUlvE1_clEvEUlN3c104HalfES8_E_St5arrayIPcLm3EEEEviT0_T1_,@function
        .size           _ZN2at6native29vectorized_elementwise_kernelILi4EZZZNS0_62_GLOBAL__N__e6aa1b1b_29_ActivationLogSigmoidKernel_cu_9d16a0dc27log_sigmoid_backward_kernelERNS_14TensorIteratorEENKUlvE_clEvENKUlvE1_clEvEUlN3c104HalfES8_E_St5arrayIPcLm3EEEEviT0_T1_,(.L_x_7353 - _ZN2at6native29vectorized_elementwise_kernelILi4EZZZNS0_62_GLOBAL__N__e6aa1b1b_29_ActivationLogSigmoidKernel_cu_9d16a0dc27log_sigmoid_backward_kernelERNS_14TensorIteratorEENKUlvE_clEvENKUlvE1_clEvEUlN3c104HalfES8_E_St5arrayIPcLm3EEEEviT0_T1_)
        .other          _ZN2at6native29vectorized_elementwise_kernelILi4EZZZNS0_62_GLOBAL__N__e6aa1b1b_29_ActivationLogSigmoidKernel_cu_9d16a0dc27log_sigmoid_backward_kernelERNS_14TensorIteratorEENKUlvE_clEvENKUlvE1_clEvEUlN3c104HalfES8_E_St5arrayIPcLm3EEEEviT0_T1_,@"STO_CUDA_ENTRY STV_DEFAULT"
_ZN2at6native29vectorized_elementwise_kernelILi4EZZZNS0_62_GLOBAL__N__e6aa1b1b_29_ActivationLogSigmoidKernel_cu_9d16a0dc27log_sigmoid_backward_kernelERNS_14TensorIteratorEENKUlvE_clEvENKUlvE1_clEvEUlN3c104HalfES8_E_St5arrayIPcLm3EEEEviT0_T1_:
.text._ZN2at6native29vectorized_elementwise_kernelILi4EZZZNS0_62_GLOBAL__N__e6aa1b1b_29_ActivationLogSigmoidKernel_cu_9d16a0dc27log_sigmoid_backward_kernelERNS_14TensorIteratorEENKUlvE_clEvENKUlvE1_clEvEUlN3c104HalfES8_E_St5arrayIPcLm3EEEEviT0_T1_:
        /* <DEDUP_REMOVED lines=14> */
[----:B------:R1:W3:Y:S01]  /*00e0*/  LDG.E.64 R6, desc[UR4][R12.64+0x400] ;  /* 0x000400040c067981 */ /* 0x0002e2000c1e1b00 */
[----:B0-----:R-:W-:-:S04]  /*00f0*/  IMAD.WIDE R2, R0, 0x2, R2 ;  /* 0x0000000200027825 */ /* 0x001fc800078e0202 */
[----:B------:R-:W-:-:S05]  /*0100*/  IMAD.WIDE.U32 R24, R8, 0x8, R2 ;  /* 0x0000000808187825 */ /* 0x000fca00078e0002 */
[----:B------:R-:W4:Y:S04]  /*0110*/  LDG.E.64 R4, desc[UR4][R24.64] ;  /* 0x0000000418047981 */ /* 0x000f28000c1e1b00 */
[----:B------:R0:W5:Y:S01]  /*0120*/  LDG.E.64 R2, desc[UR4][R24.64+0x400] ;  /* 0x0004000418027981 */ /* 0x000162000c1e1b00 */
[----:B-1----:R-:W-:Y:S01]  /*0130*/  HFMA2.MMA R12, -RZ, RZ, 1.875, 0 ;  /* 0x3f800000ff0c7435 */ /* 0x002fe200000001ff */
[--C-:B--2---:R-:W-:Y:S02]  /*0140*/  HADD2.F32 R14, -RZ, R10.reuse.H0_H0 ;  /* 0x2000000aff0e7230 */ /* 0x104fe40000004100 */
[----:B------:R-:W-:Y:S02]  /*0150*/  HADD2.F32 R23, -RZ, R10.H1_H1 ;  /* 0x3000000aff177230 */ /* 0x000fe40000004100 */
[----:B------:R-:W-:-:S02]  /*0160*/  HADD2.F32 R20, -RZ, R11.H0_H0 ;  /* 0x2000000bff147230 */ /* 0x000fc40000004100 */
[----:B------:R-:W-:Y:S01]  /*0170*/  FMUL.FTZ R16, |R14|, -1.4426950216293334961 ;  /* 0xbfb8aa3b0e107820 */ /* 0x000fe20000410200 */
[----:B------:R-:W-:Y:S02]  /*0180*/  HADD2.F32 R18, -RZ, R11.H1_H1 ;  /* 0x3000000bff127230 */ /* 0x000fe40000004100 */
[----:B------:R-:W-:Y:S01]  /*0190*/  FMUL.FTZ R21, |R23|, -1.4426950216293334961 ;  /* 0xbfb8aa3b17157820 */ /* 0x000fe20000410200 */
[--C-:B---3--:R-:W-:Y:S02]  /*01a0*/  HADD2.F32 R9, -RZ, R6.reuse.H0_H0 ;  /* 0x20000006ff097230 */ /* 0x108fe40000004100 */
[----:B------:R-:W-:Y:S01]  /*01b0*/  FMUL.FTZ R22, |R20|, -1.4426950216293334961 ;  /* 0xbfb8aa3b14167820 */ /* 0x000fe20000410200 */
[----:B------:R-:W-:Y:S01]  /*01c0*/  HADD2.F32 R10, -RZ, R6.H1_H1 ;  /* 0x30000006ff0a7230 */ /* 0x000fe20000004100 */
[----:B------:R-:W1:Y:S01]  /*01d0*/  MUFU.EX2 R16, R16 ;  /* 0x0000001000107308 */ /* 0x000e620000000800 */
[----:B------:R-:W-:Y:S01]  /*01e0*/  FMUL.FTZ R19, |R18|, -1.4426950216293334961 ;  /* 0xbfb8aa3b12137820 */ /* 0x000fe20000410200 */
[----:B------:R-:W-:Y:S01]  /*01f0*/  FMUL.FTZ R15, |R9|, -1.4426950216293334961 ;  /* 0xbfb8aa3b090f7820 */ /* 0x000fe20000410200 */
[----:B------:R-:W-:Y:S01]  /*0200*/  FSETP.GEU.FTZ.AND P0, PT, R14, RZ, PT ;  /* 0x000000ff0e00720b */ /* 0x000fe20003f1e000 */
[C---:B------:R-:W-:Y:S01]  /*0210*/  FMUL.FTZ R6, |R10|.reuse, -1.4426950216293334961 ;  /* 0xbfb8aa3b0a067820 */ /* 0x040fe20000410200 */
[----:B------:R-:W-:Y:S01]  /*0220*/  HADD2.F32 R11, -RZ, R7.H1_H1 ;  /* 0x30000007ff0b7230 */ /* 0x000fe20000004100 */
[----:B------:R-:W-:-:S02]  /*0230*/  FSETP.GEU.FTZ.AND P1, PT, R10, RZ, PT ;  /* 0x000000ff0a00720b */ /* 0x000fc40003f3e000 */
[----:B------:R-:W0:Y:S01]  /*0240*/  MUFU.EX2 R21, R21 ;  /* 0x0000001500157308 */ /* 0x000e220000000800 */
[----:B------:R-:W-:Y:S01]  /*0250*/  FSET.BF.LT.FTZ.AND R28, R10, RZ, PT ;  /* 0x000000ff0a1c720a */ /* 0x000fe20003811000 */
[----:B------:R-:W-:-:S06]  /*0260*/  FMUL.FTZ R13, |R11|, -1.4426950216293334961 ;  /* 0xbfb8aa3b0b0d7820 */ /* 0x000fcc0000410200 */
[----:B------:R-:W2:Y:S01]  /*0270*/  MUFU.EX2 R22, R22 ;  /* 0x0000001600167308 */ /* 0x000ea20000000800 */
[----:B-1----:R-:W-:-:S07]  /*0280*/  FADD.FTZ R17, R16, 1 ;  /* 0x3f80000010117421 */ /* 0x002fce0000010000 */
[----:B------:R-:W1:Y:S01]  /*0290*/  MUFU.RCP R17, R17 ;  /* 0x0000001100117308 */ /* 0x000e620000001000 */
[----:B0-----:R-:W-:-:S07]  /*02a0*/  FADD.FTZ R24, R21, 1 ;  /* 0x3f80000015187421 */ /* 0x001fce0000010000 */
[----:B------:R-:W0:Y:S01]  /*02b0*/  MUFU.RCP R24, R24 ;  /* 0x0000001800187308 */ /* 0x000e220000001000 */
[----:B--2---:R-:W-:-:S07]  /*02c0*/  FADD.FTZ R27, R22, 1 ;  /* 0x3f800000161b7421 */ /* 0x004fce0000010000 */
[----:B------:R-:W2:Y:S01]  /*02d0*/  MUFU.EX2 R19, R19 ;  /* 0x0000001300137308 */ /* 0x000ea20000000800 */
[----:B-1----:R-:W-:Y:S01]  /*02e0*/  FMUL.FTZ R25, R16, R17 ;  /* 0x0000001110197220 */ /* 0x002fe20000410000 */
[----:B------:R-:W-:Y:S01]  /*02f0*/  FSET.BF.LT.FTZ.AND R16, R14, RZ, PT ;  /* 0x000000ff0e10720a */ /* 0x000fe20003811000 */
[----:B------:R-:W-:Y:S01]  /*0300*/  HADD2.F32 R14, -RZ, R7.H0_H0 ;  /* 0x20000007ff0e7230 */ /* 0x000fe20000004100 */
[----:B------:R-:W-:Y:S02]  /*0310*/  FSEL R17, R12, -1, !P0 ;  /* 0xbf8000000c117808 */ /* 0x000fe40004000000 */
[----:B------:R-:W-:Y:S02]  /*0320*/  FSETP.GEU.FTZ.AND P0, PT, R23, RZ, PT ;  /* 0x000000ff1700720b */ /* 0x000fe40003f1e000 */
[----:B------:R-:W1:Y:S01]  /*0330*/  MUFU.EX2 R15, R15 ;  /* 0x0000000f000f7308 */ /* 0x000e620000000800 */
[----:B------:R-:W-:Y:S01]  /*0340*/  FFMA.FTZ R16, -R17, R25, R16 ;  /* 0x0000001911107223 */ /* 0x000fe20000010110 */
[----:B0-----:R-:W-:Y:S01]  /*0350*/  FMUL.FTZ R25, R21, R24 ;  /* 0x0000001815197220 */ /* 0x001fe20000410000 */
[----:B------:R-:W-:Y:S01]  /*0360*/  FSET.BF.LT.FTZ.AND R21, R23, RZ, PT ;  /* 0x000000ff1715720a */ /* 0x000fe20003811000 */
[----:B------:R-:W-:Y:S01]  /*0370*/  FMUL.FTZ R17, |R14|, -1.4426950216293334961 ;  /* 0xbfb8aa3b0e117820 */ /* 0x000fe20000410200 */
[----:B------:R-:W-:-:S02]  /*0380*/  FSEL R26, R12, -1, !P0 ;  /* 0xbf8000000c1a7808 */ /* 0x000fc40004000000 */
[----:B------:R-:W-:Y:S01]  /*0390*/  FSETP.GEU.FTZ.AND P0, PT, R20, RZ, PT ;  /* 0x000000ff1400720b */ /* 0x000fe20003f1e000 */
[----:B------:R-:W0:Y:S01]  /*03a0*/  MUFU.RCP R7, R27 ;  /* 0x0000001b00077308 */ /* 0x000e220000001000 */
[----:B--2---:R-:W-:Y:S01]  /*03b0*/  FADD.FTZ R24, R19, 1 ;  /* 0x3f80000013187421 */ /* 0x004fe20000010000 */
[----:B------:R-:W-:Y:S01]  /*03c0*/  FFMA.FTZ R21, -R26, R25, R21 ;  /* 0x000000191a157223 */ /* 0x000fe20000010115 */
[----:B------:R-:W-:Y:S02]  /*03d0*/  FSET.BF.LT.FTZ.AND R20, R20, RZ, PT ;  /* 0x000000ff1414720a */ /* 0x000fe40003811000 */
[----:B------:R-:W-:Y:S02]  /*03e0*/  FSEL R23, R12, -1, !P0 ;  /* 0xbf8000000c177808 */ /* 0x000fe40004000000 */
[C---:B------:R-:W-:Y:S01]  /*03f0*/  FSETP.GEU.FTZ.AND P0, PT, R18.reuse, RZ, PT ;  /* 0x000000ff1200720b */ /* 0x040fe20003f1e000 */
[----:B------:R-:W2:Y:S01]  /*0400*/  MUFU.EX2 R6, R6 ;  /* 0x0000000600067308 */ /* 0x000ea20000000800 */
[----:B-1----:R-:W-:Y:S01]  /*0410*/  FADD.FTZ R26, R15, 1 ;  /* 0x3f8000000f1a7421 */ /* 0x002fe20000010000 */
[----:B------:R-:W-:-:S06]  /*0420*/  FSET.BF.LT.FTZ.AND R18, R18, RZ, PT ;  /* 0x000000ff1212720a */ /* 0x000fcc0003811000 */
[----:B------:R-:W1:Y:S01]  /*0430*/  MUFU.RCP R24, R24 ;  /* 0x0000001800187308 */ /* 0x000e620000001000 */
[----:B0-----:R-:W-:-:S04]  /*0440*/  FMUL.FTZ R22, R22, R7 ;  /* 0x0000000716167220 */ /* 0x001fc80000410000 */
[----:B------:R-:W-:-:S03]  /*0450*/  FFMA.FTZ R20, -R23, R22, R20 ;  /* 0x0000001617147223 */ /* 0x000fc60000010114 */
[----:B------:R-:W0:Y:S01]  /*0460*/  MUFU.EX2 R13, R13 ;  /* 0x0000000d000d7308 */ /* 0x000e220000000800 */
[----:B--2---:R-:W-:-:S07]  /*0470*/  FADD.FTZ R7, R6, 1 ;  /* 0x3f80000006077421 */ /* 0x004fce0000010000 */
[----:B------:R-:W2:Y:S01]  /*0480*/  MUFU.EX2 R17, R17 ;  /* 0x0000001100117308 */ /* 0x000ea20000000800 */
[----:B-1----:R-:W-:Y:S01]  /*0490*/  FMUL.FTZ R23, R19, R24 ;  /* 0x0000001813177220 */ /* 0x002fe20000410000 */
[C---:B------:R-:W-:Y:S02]  /*04a0*/  FSEL R19, R12.reuse, -1, !P0 ;  /* 0xbf8000000c137808 */ /* 0x040fe40004000000 */
[C---:B------:R-:W-:Y:S02]  /*04b0*/  FSETP.GEU.FTZ.AND P0, PT, R9.reuse, RZ, PT ;  /* 0x000000ff0900720b */ /* 0x040fe40003f1e000 */
[----:B------:R-:W-:Y:S01]  /*04c0*/  FSET.BF.LT.FTZ.AND R9, R9, RZ, PT ;  /* 0x000000ff0909720a */ /* 0x000fe20003811000 */
[----:B------:R-:W-:Y:S01]  /*04d0*/  FFMA.FTZ R18, -R19, R23, R18 ;  /* 0x0000001713127223 */ /* 0x000fe20000010112 */
[----:B------:R-:W1:Y:S01]  /*04e0*/  MUFU.RCP R26, R26 ;  /* 0x0000001a001a7308 */ /* 0x000e620000001000 */
[----:B0-----:R-:W-:Y:S01]  /*04f0*/  FADD.FTZ R22, R13, 1 ;  /* 0x3f8000000d167421 */ /* 0x001fe20000010000 */
[----:B------:R-:W-:-:S02]  /*0500*/  FSEL R10, R12, -1, !P0 ;  /* 0xbf8000000c0a7808 */ /* 0x000fc40004000000 */
[----:B------:R-:W-:Y:S02]  /*0510*/  FSEL R19, R12, -1, !P1 ;  /* 0xbf8000000c137808 */ /* 0x000fe40004800000 */
[----:B------:R-:W-:Y:S02]  /*0520*/  FSETP.GEU.FTZ.AND P1, PT, R11, RZ, PT ;  /* 0x000000ff0b00720b */ /* 0x000fe40003f3e000 */
[----:B------:R-:W0:Y:S01]  /*0530*/  MUFU.RCP R7, R7 ;  /* 0x0000000700077308 */ /* 0x000e220000001000 */
[----:B--2---:R-:W-:Y:S01]  /*0540*/  FADD.FTZ R24, R17, 1 ;  /* 0x3f80000011187421 */ /* 0x004fe20000010000 */
[----:B------:R-:W-:-:S06]  /*0550*/  FSETP.GEU.FTZ.AND P0, PT, R14, RZ, PT ;  /* 0x000000ff0e00720b */ /* 0x000fcc0003f1e000 */
[----:B------:R-:W2:Y:S01]  /*0560*/  MUFU.RCP R22, R22 ;  /* 0x0000001600167308 */ /* 0x000ea20000001000 */
[----:B-1----:R-:W-:-:S04]  /*0570*/  FMUL.FTZ R26, R15, R26 ;  /* 0x0000001a0f1a7220 */ /* 0x002fc80000410000 */
[----:B------:R-:W-:Y:S01]  /*0580*/  FFMA.FTZ R9, -R10, R26, R9 ;  /* 0x0000001a0a097223 */ /* 0x000fe20000010109 */
[----:B------:R-:W-:Y:S02]  /*0590*/  FSEL R26, R12, -1, !P1 ;  /* 0xbf8000000c1a7808 */ /* 0x000fe40004800000 */
[----:B------:R-:W1:Y:S01]  /*05a0*/  MUFU.RCP R24, R24 ;  /* 0x0000001800187308 */ /* 0x000e620000001000 */
[----:B0-----:R-:W-:Y:S02]  /*05b0*/  FMUL.FTZ R15, R6, R7 ;  /* 0x00000007060f7220 */ /* 0x001fe40000410000 */
[----:B------:R-:W0:Y:S02]  /*05c0*/  LDC.64 R6, c[0x0][0x218] ;  /* 0x00008600ff067b82 */ /* 0x000e240000000a00 */
[----:B------:R-:W-:Y:S01]  /*05d0*/  FFMA.FTZ R10, -R19, R15, R28 ;  /* 0x0000000f130a7223 */ /* 0x000fe2000001011c */
[----:B------:R-:W-:Y:S02]  /*05e0*/  FSET.BF.LT.FTZ.AND R15, R14, RZ, PT ;  /* 0x000000ff0e0f720a */ /* 0x000fe40003811000 */
[----:B------:R-:W-:Y:S01]  /*05f0*/  FSEL R14, R12, -1, !P0 ;  /* 0xbf8000000c0e7808 */ /* 0x000fe20004000000 */
[----:B--2---:R-:W-:Y:S01]  /*0600*/  FMUL.FTZ R22, R13, R22 ;  /* 0x000000160d167220 */ /* 0x004fe20000410000 */
[----:B----4-:R-:W-:-:S02]  /*0610*/  HADD2.F32 R13, -RZ, R5.H0_H0 ;  /* 0x20000005ff0d7230 */ /* 0x010fc40000004100 */
[--C-:B------:R-:W-:Y:S02]  /*0620*/  HADD2.F32 R12, -RZ, R4.reuse.H1_H1 ;  /* 0x30000004ff0c7230 */ /* 0x100fe40000004100 */
[----:B------:R-:W-:Y:S02]  /*0630*/  HADD2.F32 R5, -RZ, R5.H1_H1 ;  /* 0x30000005ff057230 */ /* 0x000fe40000004100 */
[----:B------:R-:W-:Y:S01]  /*0640*/  FMUL.FTZ R20, R13, R20 ;  /* 0x000000140d147220 */ /* 0x000fe20000410000 */
[--C-:B-----5:R-:W-:Y:S02]  /*0650*/  HADD2.F32 R13, -RZ, R3.reuse.H1_H1 ;  /* 0x30000003ff0d7230 */ /* 0x120fe40000004100 */
[----:B-1----:R-:W-:Y:S01]  /*0660*/  FMUL.FTZ R24, R17, R24 ;  /* 0x0000001811187220 */ /* 0x002fe20000410000 */
[----:B------:R-:W-:Y:S01]  /*0670*/  FSET.BF.LT.FTZ.AND R17, R11, RZ, PT ;  /* 0x000000ff0b11720a */ /* 0x000fe20003811000 */
[----:B------:R-:W-:Y:S02]  /*0680*/  HADD2.F32 R11, -RZ, R4.H0_H0 ;  /* 0x20000004ff0b7230 */ /* 0x000fe40000004100 */
[----:B------:R-:W-:Y:S01]  /*0690*/  FMUL.FTZ R21, R12, R21 ;  /* 0x000000150c157220 */ /* 0x000fe20000410000 */
[----:B------:R-:W-:-:S02]  /*06a0*/  HADD2.F32 R3, -RZ, R3.H0_H0 ;  /* 0x20000003ff037230 */ /* 0x000fc40000004100 */
[----:B------:R-:W-:Y:S01]  /*06b0*/  FFMA.FTZ R4, -R14, R24, R15 ;  /* 0x000000180e047223 */ /* 0x000fe2000001010f */
[----:B------:R-:W-:Y:S01]  /*06c0*/  FFMA.FTZ R22, -R26, R22, R17 ;  /* 0x000000161a167223 */ /* 0x000fe20000010111 */
[----:B------:R-:W-:Y:S01]  /*06d0*/  FMUL.FTZ R16, R11, R16 ;  /* 0x000000100b107220 */ /* 0x000fe20000410000 */
[----:B------:R-:W-:Y:S02]  /*06e0*/  HADD2.F32 R11, -RZ, R2.H1_H1 ;  /* 0x30000002ff0b7230 */ /* 0x000fe40000004100 */
[----:B------:R-:W-:Y:S01]  /*06f0*/  FMUL.FTZ R5, R5, R18 ;  /* 0x0000001205057220 */ /* 0x000fe20000410000 */
[----:B0-----:R-:W-:-:S04]  /*0700*/  IMAD.WIDE.U32 R6, R0, 0x2, R6 ;  /* 0x0000000200067825 */ /* 0x001fc800078e0006 */
[----:B------:R-:W-:Y:S01]  /*0710*/  FMUL.FTZ R22, R13, R22 ;  /* 0x000000160d167220 */ /* 0x000fe20000410000 */
[----:B------:R-:W-:Y:S01]  /*0720*/  FMUL.FTZ R3, R3, R4 ;  /* 0x0000000403037220 */ /* 0x000fe20000410000 */
[----:B------:R-:W-:Y:S01]  /*0730*/  FMUL.FTZ R11, R11, R10 ;  /* 0x0000000a0b0b7220 */ /* 0x000fe20000410000 */
[----:B------:R-:W-:Y:S01]  /*0740*/  HADD2.F32 R0, -RZ, R2.H0_H0 ;  /* 0x20000002ff007230 */ /* 0x000fe20000004100 */
[----:B------:R-:W-:Y:S01]  /*0750*/  F2FP.F16.F32.PACK_AB R4, R21, R16 ;  /* 0x000000101504723e */ /* 0x000fe200000000ff */
[----:B------:R-:W-:Y:S01]  /*0760*/  IMAD.WIDE R6, R8, 0x8, R6 ;  /* 0x0000000808067825 */ /* 0x000fe200078e0206 */
[----:B------:R-:W-:-:S03]  /*0770*/  F2FP.F16.F32.PACK_AB R5, R5, R20 ;  /* 0x000000140505723e */ /* 0x000fc600000000ff */
[----:B------:R-:W-:Y:S01]  /*0780*/  FMUL.FTZ R0, R0, R9 ;  /* 0x0000000900007220 */ /* 0x000fe20000410000 */
[----:B------:R-:W-:Y:S01]  /*0790*/  F2FP.F16.F32.PACK_AB R3, R22, R3 ;  /* 0x000000031603723e */ /* 0x000fe200000000ff */
[----:B------:R-:W-:Y:S03]  /*07a0*/  STG.E.64 desc[UR4][R6.64], R4 ;  /* 0x0000000406007986 */ /* 0x000fe6000c101b04 */
[----:B------:R-:W-:-:S05]  /*07b0*/  F2FP.F16.F32.PACK_AB R2, R11, R0 ;  /* 0x000000000b02723e */ /* 0x000fca00000000ff */
[----:B------:R-:W-:Y:S01]  /*07c0*/  STG.E.64 desc[UR4][R6.64+0x400], R2 ;  /* 0x0004000206007986 */ /* 0x000fe2000c101b04 */
[----:B------:R-:W-:Y:S05]  /*07d0*/  EXIT ;  /* 0x000000000000794d */ /* 0x000fea0003800000 */
.L_x_1796:
        /* <DEDUP_REMOVED lines=105> */
.L_x_1798:
[----:B------:R-:W-:Y:S05]  /*0e70*/  BSYNC B0 ;  /* 0x0000000000007941 */ /* 0x000fea0003800000 */
.L_x_1797:
        /* <DEDUP_REMOVED lines=18> */
.L_x_1800:
[----:B------:R-:W-:Y:S05]  /*0fa0*/  BSYNC B0 ;  /* 0x0000000000007941 */ /* 0x000fea0003800000 */
.L_x_1799:
        /* <DEDUP_REMOVED lines=31> */
.L_x_1802:
[----:B------:R-:W-:Y:S05]  /*11a0*/  BSYNC B0 ;  /* 0x0000000000007941 */ /* 0x000fea0003800000 */
.L_x_1801:
        /* <DEDUP_REMOVED lines=16> */
.L_x_1804:
[----:B------:R-:W-:Y:S05]  /*12b0*/  BSYNC B0 ;  /* 0x0000000000007941 */ /* 0x000fea0003800000 */
.L_x_1803:
        /* <DEDUP_REMOVED lines=16> */
.L_x_1806:
[----:B------:R-:W-:Y:S05]  /*13c0*/  BSYNC B0 ;  /* 0x0000000000007941 */ /* 0x000fea0003800000 */
.L_x_1805:
        /* <DEDUP_REMOVED lines=16> */
.L_x_1808:
[----:B------:R-:W-:Y:S05]  /*14d0*/  BSYNC B0 ;  /* 0x0000000000007941 */ /* 0x000fea0003800000 */
.L_x_1807:
        /* <DEDUP_REMOVED lines=16> */
.L_x_1810:
[----:B------:R-:W-:Y:S05]  /*15e0*/  BSYNC B0 ;  /* 0x0000000000007941 */ /* 0x000fea0003800000 */
.L_x_1809:
        /* <DEDUP_REMOVED lines=16> */
.L_x_1812:
[----:B------:R-:W-:Y:S05]  /*16f0*/  BSYNC B0 ;  /* 0x0000000000007941 */ /* 0x000fea0003800000 */
.L_x_1811:
        /* <DEDUP_REMOVED lines=18> */
.L_x_1815:
[----:B------:R-:W-:-:S13]  /*1820*/  ISETP.GE.AND P0, PT, R3, R2, PT ;  /* 0x000000020300720c */ /* 0x000fda0003f06270 */
[----:B------:R-:W-:Y:S05]  /*1830*/  @P0 BRA `(.L_x_1817) ;  /* 0x0000000000300947 */ /* 0x000fea0003800000 */
[----:B0-----:R-:W0:Y:S01]  /*1840*/  LDC.64 R4, c[0x0][0x218] ;  /* 0x00008600ff047b82 */ /* 0x001e220000000a00 */
[----:B------:R-:W-:Y:S02]  /*1850*/  IADD3 R13, R0, R3, RZ ;  /* 0x00000003000d7210 */ /* 0x000fe40007ffe0ff */
[----:B------:R-:W-:-:S03]  /*1860*/  IADD3 R3, R3, 0x80, RZ ;  /* 0x0000008003037810 */ /* 0x000fc60007ffe0ff */
[----:B0-----:R-:W-:-:S05]  /*1870*/  IMAD.WIDE.U32 R4, R13, 0x2, R4 ;  /* 0x000000020d047825 */ /* 0x001fca00078e0004 */
[----:B------:R1:W-:Y:S02]  /*1880*/  STG.E.U16 desc[UR4][R4.64], R7 ;  /* 0x0000000704007986 */ /* 0x0003e4000c101504 */
.L_x_1816:
[----:B------:R-:W-:-:S13]  /*1890*/  ISETP.GE.AND P0, PT, R3, R2, PT ;  /* 0x000000020300720c */ /* 0x000fda0003f06270 */
[----:B------:R-:W-:Y:S05]  /*18a0*/  @P0 BRA `(.L_x_1818) ;  /* 0x0000000000340947 */ /* 0x000fea0003800000 */
[----:B01----:R-:W0:Y:S01]  /*18b0*/  LDC.64 R4, c[0x0][0x218] ;  /* 0x00008600ff047b82 */ /* 0x003e220000000a00 */
[----:B------:R-:W-:Y:S02]  /*18c0*/  IADD3 R7, R0, R3, RZ ;  /* 0x0000000300077210 */ /* 0x000fe40007ffe0ff */
[----:B------:R-:W-:-:S03]  /*18d0*/  IADD3 R3, R3, 0x80, RZ ;  /* 0x0000008003037810 */ /* 0x000fc60007ffe0ff */
[----:B0-----:R-:W-:-:S05]  /*18e0*/  IMAD.WIDE.U32 R4, R7, 0x2, R4 ;  /* 0x0000000207047825 */ /* 0x001fca00078e0004 */
[----:B------:R1:W-:Y:S02]  /*18f0*/  STG.E.U16 desc[UR4][R4.64], R8 ;  /* 0x0000000804007986 */ /* 0x0003e4000c101504 */
.L_x_1817:
        /* <DEDUP_REMOVED lines=8> */
.L_x_1818:
[----:B------:R-:W-:Y:S05]  /*1980*/  BSYNC B1 ;  /* 0x0000000000017941 */ /* 0x000fea0003800000 */
.L_x_1814:
[----:B------:R-:W-:-:S13]  /*1990*/  ISETP.GE.AND P0, PT, R3, R2, PT ;  /* 0x000000020300720c */ /* 0x000fda0003f06270 */
[----:B012---:R-:W0:Y:S01]  /*19a0*/  @!P0 LDC.64 R4, c[0x0][0x218] ;  /* 0x00008600ff048b82 */ /* 0x007e220000000a00 */
[----:B------:R-:W-:Y:S02]  /*19b0*/  @!P0 IADD3 R7, R0, R3, RZ ;  /* 0x0000000300078210 */ /* 0x000fe40007ffe0ff */
[----:B------:R-:W-:-:S03]  /*19c0*/  @!P0 IADD3 R3, R3, 0x80, RZ ;  /* 0x0000008003038810 */ /* 0x000fc60007ffe0ff */
[----:B0-----:R-:W-:-:S05]  /*19d0*/  @!P0 IMAD.WIDE.U32 R4, R7, 0x2, R4 ;  /* 0x0000000207048825 */ /* 0x001fca00078e0004 */
[----:B------:R2:W-:Y:S02]  /*19e0*/  @!P0 STG.E.U16 desc[UR4][R4.64], R10 ;  /* 0x0000000a04008986 */ /* 0x0005e4000c101504 */
.L_x_1819:
[----:B------:R-:W-:Y:S05]  /*19f0*/  BSYNC B0 ;  /* 0x0000000000007941 */ /* 0x000fea0003800000 */
.L_x_1813:
        /* <DEDUP_REMOVED lines=8> */
.L_x_1820:
        /* <DEDUP_REMOVED lines=16> */
.L_x_7353:


//--------------------- .text._ZN2at6native29vectorized_elementwise_kernelILi8EZZZNS0_62_GLOBAL__N__e6aa1b1b_29_ActivationLogSigmoidKernel_cu_9d16a0dc27log_sigmoid_backward_kernelERNS_14TensorIteratorEENKUlvE_clEvENKUlvE1_clEvEUlN3c104HalfES8_E_St5arrayIPcLm3EEEEviT0_T1_ --------------------------
	.section	.text._ZN2at6native29vectorized_elementwise_kernelILi8EZZZNS0_62_GLOBAL__N__e6aa1b1b_29_ActivationLogSigmoidKernel_cu_9d16a0dc27log_sigmoid_backward_kernelERNS_14TensorIteratorEENKUlvE_clEvENKUlvE1_clEvEUlN3c104HalfES8_E_St5arrayIPcLm3EEEEviT0_T1_,"ax",@progbits
	.align	128
        .global         _ZN2at6native29vectorized_elementwise_kernelILi8EZZZNS0_62_GLOBAL__N__e6aa1b1b_29_ActivationLogSigmoidKernel_cu_9d16a0dc27log_sigmoid_backward_kernelERNS_14TensorIteratorEENKUlvE_clEvENKUlvE1_clEvEUlN3c104HalfES8_E_St5arrayIPcLm3EEEEviT0_T1_
        .type           _ZN2at6native29vectorized_elementwise_kernelILi8EZZZNS0_62_GLOBAL__N__e6aa1b1b_29_ActivationLogSigmoidKernel_cu_9d16a0dc27log_sigmoid_backward_kernelERNS_14TensorIteratorEENKUlvE_clEvENKUlvE1_clEvEUlN3c104HalfES8_E_St5arrayIPcLm3EEEEviT0_T1_,@function
        .size           _ZN2at6native29vectorized_elementwise_kernelILi8EZZZNS0_62_GLOBAL__N__e6aa1b1b_29_ActivationLogSigmoidKernel_cu_9d16a0dc27log_sigmoid_backward_kernelERNS_14TensorIteratorEENKUlvE_clEvENKUlvE1_clEvEUlN3c104HalfES8_E_St5arrayIPcLm3EEEEviT0_T1_,(.L_x_7354 - _ZN2at6native29vectorized_elementwise_kernelILi8EZZZNS0_62_GLOBAL__N__e6aa1b1b_29_ActivationLogSigmoidKernel_cu_9d16a0dc27log_sigmoid_backward_kernelERNS_14TensorIteratorEENKUlvE_clEvENKUlvE1_clEvEUlN3c104HalfES8_E_St5arrayIPcLm3EEEEviT0_T1_)
        .other          _ZN2at6native29vectorized_elementwise_kernelILi8EZZZNS0_62_GLOBAL__N__e6aa1b1b_29_ActivationLogSigmoidKernel_cu_9d16a0dc27log_sigmoid_backward_kernelERNS_14TensorIteratorEENKUlvE_clEvENKUlvE1_clEvEUlN3c104HalfES8_E_St5arrayIPcLm3EEEEviT0_T1_,@"STO_CUDA_ENTRY STV_DEFAULT"
_ZN2at6native29vectorized_elementwise_kernelILi8EZZZNS0_62_GLOBAL__N__e6aa1b1b_29_ActivationLogSigmoidKernel_cu_9d16a0dc27log_sigmoid_backward_kernelERNS_14TensorIteratorEENKUlvE_clEvENKUlvE1_clEvEUlN3c104HalfES8_E_St5arrayIPcLm3EEEEviT0_T1_:
.text._ZN2at6native29vectorized_elementwise_kernelILi8EZZZNS0_62_GLOBAL__N__e6aa1b1b_29_ActivationLogSigmoidKernel_cu_9d16a0dc27log_sigmoid_backward_kernelERNS_14TensorIteratorEENKUlvE_clEvENKUlvE1_clEvEUlN3c104HalfES8_E_St5arrayIPcLm3EEEEviT0_T1_:
        /* <DEDUP_REMOVED lines=12> */
[----:B0-----:R-:W-:-:S06]  /*00c0*/  IMAD.WIDE.U32 R4, R2, 0x10, R4 ;  /* 0x0000001002047825 */ /* 0x001fcc00078e0004 */
[----:B------:R-:W3:Y:S01]  /*00d0*/  LDG.E.128 R4, desc[UR4][R4.64] ;  /* 0x0000000404047981 */ /* 0x000ee2000c1e1d00 */
[----:B--2---:R-:W-:-:S04]  /*00e0*/  IMAD.WIDE R8, R0, 0x2, R8 ;  /* 0x0000000200087825 */ /* 0x004fc800078e0208 */
[----:B------:R-:W-:-:S06]  /*00f0*/  IMAD.WIDE.U32 R8, R2, 0x10, R8 ;  /* 0x0000001002087825 */ /* 0x000fcc00078e0008 */
[----:B------:R-:W2:Y:S01]  /*0100*/  LDG.E.128 R8, desc[UR4][R8.64] ;  /* 0x0000000408087981 */ /* 0x000ea2000c1e1d00 */
[----:B------:R-:W-:Y:S01]  /*0110*/  HFMA2.MMA R15, -RZ, RZ, 1.875, 0 ;  /* 0x3f800000ff0f7435 */ /* 0x000fe200000001ff */
[--C-:B---3--:R-:W-:Y:S02]  /*0120*/  HADD2.F32 R13, -RZ, R4.reuse.H0_H0 ;  /* 0x20000004ff0d7230 */ /* 0x108fe40000004100 */
[----:B------:R-:W-:Y:S02]  /*0130*/  HADD2.F32 R23, -RZ, R4.H1_H1 ;  /* 0x30000004ff177230 */ /* 0x000fe40000004100 */
[--C-:B------:R-:W-:Y:S02]  /*0140*/  HADD2.F32 R12, -RZ, R5.reuse.H0_H0 ;  /* 0x20000005ff0c7230 */ /* 0x100fe40000004100 */
[----:B------:R-:W-:Y:S01]  /*0150*/  FMUL.FTZ R19, |R13|, -1.4426950216293334961 ;  /* 0xbfb8aa3b0d137820 */ /* 0x000fe20000410200 */
[----:B------:R-:W-:Y:S02]  /*0160*/  HADD2.F32 R14, -RZ, R5.H1_H1 ;  /* 0x30000005ff0e7230 */ /* 0x000fe40000004100 */
[----:B------:R-:W-:Y:S01]  /*0170*/  FMUL.FTZ R22, |R23|, -1.4426950216293334961 ;  /* 0xbfb8aa3b17167820 */ /* 0x000fe20000410200 */
[----:B------:R-:W-:-:S02]  /*0180*/  HADD2.F32 R3, -RZ, R6.H0_H0 ;  /* 0x20000006ff037230 */ /* 0x000fc40000004100 */
[----:B------:R-:W-:Y:S01]  /*0190*/  FMUL.FTZ R21, |R12|, -1.4426950216293334961 ;  /* 0xbfb8aa3b0c157820 */ /* 0x000fe20000410200 */
[----:B------:R-:W-:Y:S01]  /*01a0*/  HADD2.F32 R6, -RZ, R6.H1_H1 ;  /* 0x30000006ff067230 */ /* 0x000fe20000004100 */
[----:B------:R-:W0:Y:S01]  /*01b0*/  MUFU.EX2 R19, R19 ;  /* 0x0000001300137308 */ /* 0x000e220000000800 */
[----:B------:R-:W-:Y:S01]  /*01c0*/  FMUL.FTZ R20, |R14|, -1.4426950216293334961 ;  /* 0xbfb8aa3b0e147820 */ /* 0x000fe20000410200 */
[----:B------:R-:W-:Y:S01]  /*01d0*/  FMUL.FTZ R16, |R3|, -1.4426950216293334961 ;  /* 0xbfb8aa3b03107820 */ /* 0x000fe20000410200 */
[C---:B------:R-:W-:Y:S01]  /*01e0*/  FSETP.GEU.FTZ.AND P0, PT, R13.reuse, RZ, PT ;  /* 0x000000ff0d00720b */ /* 0x040fe20003f1e000 */
[----:B------:R-:W-:Y:S01]  /*01f0*/  FMUL.FTZ R17, |R6|, -1.4426950216293334961 ;  /* 0xbfb8aa3b06117820 */ /* 0x000fe20000410200 */
[----:B------:R-:W-:Y:S01]  /*0200*/  FSET.BF.LT.FTZ.AND R13, R13, RZ, PT ;  /* 0x000000ff0d0d720a */ /* 0x000fe20003811000 */
[--C-:B------:R-:W-:Y:S01]  /*0210*/  HADD2.F32 R4, -RZ, R7.reuse.H0_H0 ;  /* 0x20000007ff047230 */ /* 0x100fe20000004100 */
[C---:B------:R-:W-:Y:S01]  /*0220*/  FSETP.GEU.FTZ.AND P1, PT, R14.reuse, RZ, PT ;  /* 0x000000ff0e00720b */ /* 0x040fe20003f3e000 */
[----:B------:R-:W1:Y:S01]  /*0230*/  MUFU.EX2 R22, R22 ;  /* 0x0000001600167308 */ /* 0x000e620000000800 */
[----:B------:R-:W-:Y:S01]  /*0240*/  HADD2.F32 R7, -RZ, R7.H1_H1 ;  /* 0x30000007ff077230 */ /* 0x000fe20000004100 */
[----:B------:R-:W-:Y:S01]  /*0250*/  FSET.BF.LT.FTZ.AND R14, R14, RZ, PT ;  /* 0x000000ff0e0e720a */ /* 0x000fe20003811000 */
[C---:B------:R-:W-:Y:S01]  /*0260*/  FMUL.FTZ R18, |R4|.reuse, -1.4426950216293334961 ;  /* 0xbfb8aa3b04127820 */ /* 0x040fe20000410200 */
[----:B------:R-:W-:-:S02]  /*0270*/  FSETP.GEU.FTZ.AND P2, PT, R4, RZ, PT ;  /* 0x000000ff0400720b */ /* 0x000fc40003f5e000 */
[----:B------:R-:W-:Y:S02]  /*0280*/  FSETP.GEU.FTZ.AND P3, PT, R7, RZ, PT ;  /* 0x000000ff0700720b */ /* 0x000fe40003f7e000 */
[----:B------:R-:W-:Y:S01]  /*0290*/  MUFU.EX2 R21, R21 ;  /* 0x0000001500157308 */ /* 0x000fe20000000800 */
[----:B0-----:R-:W-:-:S07]  /*02a0*/  FADD.FTZ R24, R19, 1 ;  /* 0x3f80000013187421 */ /* 0x001fce0000010000 */
[----:B------:R-:W0:Y:S01]  /*02b0*/  MUFU.RCP R24, R24 ;  /* 0x0000001800187308 */ /* 0x000e220000001000 */
[----:B-1----:R-:W-:-:S07]  /*02c0*/  FADD.FTZ R5, R22, 1 ;  /* 0x3f80000016057421 */ /* 0x002fce0000010000 */
[----:B------:R-:W1:Y:S08]  /*02d0*/  MUFU.RCP R5, R5 ;  /* 0x0000000500057308 */ /* 0x000e700000001000 */
[----:B------:R-:W3:Y:S01]  /*02e0*/  MUFU.EX2 R17, R17 ;  /* 0x0000001100117308 */ /* 0x000ee20000000800 */
[----:B0-----:R-:W-:Y:S01]  /*02f0*/  FMUL.FTZ R25, R19, R24 ;  /* 0x0000001813197220 */ /* 0x001fe20000410000 */
[----:B------:R-:W-:Y:S01]  /*0300*/  FSEL R24, R15, -1, !P0 ;  /* 0xbf8000000f187808 */ /* 0x000fe20004000000 */
[----:B------:R-:W-:Y:S01]  /*0310*/  FMUL.FTZ R19, |R7|, -1.4426950216293334961 ;  /* 0xbfb8aa3b07137820 */ /* 0x000fe20000410200 */
[----:B------:R-:W-:-:S03]  /*0320*/  FSETP.GEU.FTZ.AND P0, PT, R23, RZ, PT ;  /* 0x000000ff1700720b */ /* 0x000fc60003f1e000 */
[----:B------:R-:W-:Y:S01]  /*0330*/  FFMA.FTZ R13, -R24, R25, R13 ;  /* 0x00000019180d7223 */ /* 0x000fe2000001010d */
[----:B------:R-:W0:Y:S01]  /*0340*/  MUFU.EX2 R20, R20 ;  /* 0x0000001400147308 */ /* 0x000e220000000800 */
[----:B------:R-:W-:Y:S01]  /*0350*/  FADD.FTZ R24, R21, 1 ;  /* 0x3f80000015187421 */ /* 0x000fe20000010000 */
[----:B-1----:R-:W-:Y:S01]  /*0360*/  FMUL.FTZ R26, R22, R5 ;  /* 0x00000005161a7220 */ /* 0x002fe20000410000 */
[----:B------:R-:W-:Y:S02]  /*0370*/  FSET.BF.LT.FTZ.AND R5, R23, RZ, PT ;  /* 0x000000ff1705720a */ /* 0x000fe40003811000 */
[----:B------:R-:W-:Y:S02]  /*0380*/  FSEL R22, R15, -1, !P0 ;  /* 0xbf8000000f167808 */ /* 0x000fe40004000000 */
[C---:B------:R-:W-:Y:S01]  /*0390*/  FSETP.GEU.FTZ.AND P0, PT, R12.reuse, RZ, PT ;  /* 0x000000ff0c00720b */ /* 0x040fe20003f1e000 */
[----:B------:R-:W1:Y:S01]  /*03a0*/  MUFU.EX2 R16, R16 ;  /* 0x0000001000107308 */ /* 0x000e620000000800 */
[----:B------:R-:W-:Y:S01]  /*03b0*/  FSET.BF.LT.FTZ.AND R12, R12, RZ, PT ;  /* 0x000000ff0c0c720a */ /* 0x000fe20003811000 */
[----:B------:R-:W-:Y:S01]  /*03c0*/  FFMA.FTZ R5, -R22, R26, R5 ;  /* 0x0000001a16057223 */ /* 0x000fe20000010105 */
[----:B---3--:R-:W-:-:S05]  /*03d0*/  FADD.FTZ R26, R17, 1 ;  /* 0x3f800000111a7421 */ /* 0x008fca0000010000 */
[----:B------:R-:W3:Y:S01]  /*03e0*/  MUFU.RCP R24, R24 ;  /* 0x0000001800187308 */ /* 0x000ee20000001000 */
[----:B0-----:R-:W-:-:S07]  /*03f0*/  FADD.FTZ R25, R20, 1 ;  /* 0x3f80000014197421 */ /* 0x001fce0000010000 */
[----:B------:R-:W0:Y:S01]  /*0400*/  MUFU.EX2 R19, R19 ;  /* 0x0000001300137308 */ /* 0x000e220000000800 */
[----:B-1----:R-:W-:-:S07]  /*0410*/  FADD.FTZ R27, R16, 1 ;  /* 0x3f800000101b7421 */ /* 0x002fce0000010000 */
[----:B------:R-:W1:Y:S01]  /*0420*/  MUFU.EX2 R18, R18 ;  /* 0x0000001200127308 */ /* 0x000e620000000800 */
[----:B---3--:R-:W-:-:S07]  /*0430*/  FMUL.FTZ R21, R21, R24 ;  /* 0x0000001815157220 */ /* 0x008fce0000410000 */
[----:B------:R-:W3:Y:S01]  /*0440*/  MUFU.RCP R22, R26 ;  /* 0x0000001a00167308 */ /* 0x000ee20000001000 */
[----:B0-----:R-:W-:-:S07]  /*0450*/  FADD.FTZ R24, R19, 1 ;  /* 0x3f80000013187421 */ /* 0x001fce0000010000 */
[----:B------:R-:W0:Y:S01]  /*0460*/  MUFU.RCP R25, R25 ;  /* 0x0000001900197308 */ /* 0x000e220000001000 */
[----:B-1----:R-:W-:-:S07]  /*0470*/  FADD.FTZ R23, R18, 1 ;  /* 0x3f80000012177421 */ /* 0x002fce0000010000 */
[----:B------:R-:W1:Y:S01]  /*0480*/  MUFU.RCP R27, R27 ;  /* 0x0000001b001b7308 */ /* 0x000e620000001000 */
[----:B---3--:R-:W-:Y:S01]  /*0490*/  FMUL.FTZ R22, R17, R22 ;  /* 0x0000001611167220 */ /* 0x008fe20000410000 */
[----:B------:R-:W-:Y:S02]  /*04a0*/  FSEL R17, R15, -1, !P0 ;  /* 0xbf8000000f117808 */ /* 0x000fe40004000000 */
[C---:B------:R-:W-:Y:S02]  /*04b0*/  FSETP.GEU.FTZ.AND P0, PT, R3.reuse, RZ, PT ;  /* 0x000000ff0300720b */ /* 0x040fe40003f1e000 */
[----:B------:R-:W-:Y:S01]  /*04c0*/  FSET.BF.LT.FTZ.AND R3, R3, RZ, PT ;  /* 0x000000ff0303720a */ /* 0x000fe20003811000 */
[----:B------:R-:W-:Y:S01]  /*04d0*/  FFMA.FTZ R21, -R17, R21, R12 ;  /* 0x0000001511157223 */ /* 0x000fe2000001010c */
[----:B------:R-:W3:Y:S01]  /*04e0*/  MUFU.RCP R24, R24 ;  /* 0x0000001800187308 */ /* 0x000ee20000001000 */
[----:B0-----:R-:W-:Y:S01]  /*04f0*/  FMUL.FTZ R25, R20, R25 ;  /* 0x0000001914197220 */ /* 0x001fe20000410000 */
[----:B------:R-:W-:-:S02]  /*0500*/  FSET.BF.LT.FTZ.AND R12, R4, RZ, PT ;  /* 0x000000ff040c720a */ /* 0x000fc40003811000 */
[----:B------:R-:W-:-:S04]  /*0510*/  FSEL R4, R15, -1, !P0 ;  /* 0xbf8000000f047808 */ /* 0x000fc80004000000 */
[----:B------:R-:W0:Y:S01]  /*0520*/  MUFU.RCP R23, R23 ;  /* 0x0000001700177308 */ /* 0x000e220000001000 */
[----:B-1----:R-:W-:Y:S01]  /*0530*/  FMUL.FTZ R20, R16, R27 ;  /* 0x0000001b10147220 */ /* 0x002fe20000410000 */
[----:B------:R-:W-:Y:S01]  /*0540*/  FSEL R27, R15, -1, !P1 ;  /* 0xbf8000000f1b7808 */ /* 0x000fe20004800000 */
[----:B------:R-:W1:Y:S01]  /*0550*/  LDC.64 R16, c[0x0][0x218] ;  /* 0x00008600ff107b82 */ /* 0x000e620000000a00 */
[----:B------:R-:W-:Y:S01]  /*0560*/  FSETP.GEU.FTZ.AND P1, PT, R6, RZ, PT ;  /* 0x000000ff0600720b */ /* 0x000fe20003f3e000 */
[----:B------:R-:W-:Y:S01]  /*0570*/  FFMA.FTZ R20, -R4, R20, R3 ;  /* 0x0000001404147223 */ /* 0x000fe20000010103 */
[--C-:B--2---:R-:W-:Y:S02]  /*0580*/  HADD2.F32 R4, -RZ, R8.reuse.H0_H0 ;  /* 0x20000008ff047230 */ /* 0x104fe40000004100 */
[----:B------:R-:W-:Y:S01]  /*0590*/  FFMA.FTZ R25, -R27, R25, R14 ;  /* 0x000000191b197223 */ /* 0x000fe2000001010e */
[----:B------:R-:W-:Y:S01]  /*05a0*/  FSET.BF.LT.FTZ.AND R27, R7, RZ, PT ;  /* 0x000000ff071b720a */ /* 0x000fe20003811000 */
[----:B---3--:R-:W-:Y:S01]  /*05b0*/  FMUL.FTZ R24, R19, R24 ;  /* 0x0000001813187220 */ /* 0x008fe20000410000 */
[----:B------:R-:W-:Y:S01]  /*05c0*/  FSET.BF.LT.FTZ.AND R19, R6, RZ, PT ;  /* 0x000000ff0613720a */ /* 0x000fe20003811000 */
[----:B------:R-:W-:Y:S01]  /*05d0*/  HADD2.F32 R8, -RZ, R8.H1_H1 ;  /* 0x30000008ff087230 */ /* 0x000fe20000004100 */
[C---:B------:R-:W-:Y:S01]  /*05e0*/  FSEL R7, R15.reuse, -1, !P2 ;  /* 0xbf8000000f077808 */ /* 0x040fe20005000000 */
[----:B------:R-:W-:Y:S01]  /*05f0*/  HADD2.F32 R3, -RZ, R10.H0_H0 ;  /* 0x2000000aff037230 */ /* 0x000fe20000004100 */
[C---:B------:R-:W-:Y:S01]  /*0600*/  FSEL R6, R15.reuse, -1, !P1 ;  /* 0xbf8000000f067808 */ /* 0x040fe20004800000 */
[----:B------:R-:W-:Y:S01]  /*0610*/  FMUL.FTZ R4, R4, R13 ;  /* 0x0000000d04047220 */ /* 0x000fe20000410000 */
[----:B------:R-:W-:Y:S01]  /*0620*/  FSEL R14, R15, -1, !P3 ;  /* 0xbf8000000f0e7808 */ /* 0x000fe20005800000 */
[----:B0-----:R-:W-:Y:S01]  /*0630*/  FMUL.FTZ R23, R18, R23 ;  /* 0x0000001712177220 */ /* 0x001fe20000410000 */
[----:B------:R-:W-:Y:S01]  /*0640*/  FMUL.FTZ R5, R8, R5 ;  /* 0x0000000508057220 */ /* 0x000fe20000410000 */
[----:B------:R-:W-:Y:S01]  /*0650*/  FFMA.FTZ R22, -R6, R22, R19 ;  /* 0x0000001606167223 */ /* 0x000fe20000010113 */
[----:B------:R-:W-:-:S02]  /*0660*/  HADD2.F32 R6, -RZ, R9.H0_H0 ;  /* 0x20000009ff067230 */ /* 0x000fc40000004100 */
[----:B------:R-:W-:Y:S01]  /*0670*/  FFMA.FTZ R23, -R7, R23, R12 ;  /* 0x0000001707177223 */ /* 0x000fe2000001010c */
[----:B------:R-:W-:Y:S02]  /*0680*/  HADD2.F32 R7, -RZ, R10.H1_H1 ;  /* 0x3000000aff077230 */ /* 0x000fe40000004100 */
[----:B------:R-:W-:Y:S01]  /*0690*/  FFMA.FTZ R24, -R14, R24, R27 ;  /* 0x000000180e187223 */ /* 0x000fe2000001011b */
[----:B------:R-:W-:Y:S02]  /*06a0*/  HADD2.F32 R12, -RZ, R9.H1_H1 ;  /* 0x30000009ff0c7230 */ /* 0x000fe40000004100 */
[----:B------:R-:W-:Y:S01]  /*06b0*/  FMUL.FTZ R6, R6, R21 ;  /* 0x0000001506067220 */ /* 0x000fe20000410000 */
[--C-:B------:R-:W-:Y:S02]  /*06c0*/  HADD2.F32 R10, -RZ, R11.reuse.H0_H0 ;  /* 0x2000000bff0a7230 */ /* 0x100fe40000004100 */
[----:B------:R-:W-:Y:S01]  /*06d0*/  FMUL.FTZ R22, R7, R22 ;  /* 0x0000001607167220 */ /* 0x000fe20000410000 */
[----:B------:R-:W-:-:S02]  /*06e0*/  HADD2.F32 R11, -RZ, R11.H1_H1 ;  /* 0x3000000bff0b7230 */ /* 0x000fc40000004100 */
[----:B------:R-:W-:Y:S01]  /*06f0*/  FMUL.FTZ R25, R12, R25 ;  /* 0x000000190c197220 */ /* 0x000fe20000410000 */
[----:B-1----:R-:W-:-:S04]  /*0700*/  IMAD.WIDE.U32 R16, R0, 0x2, R16 ;  /* 0x0000000200107825 */ /* 0x002fc800078e0010 */
[----:B------:R-:W-:Y:S01]  /*0710*/  FMUL.FTZ R3, R3, R20 ;  /* 0x0000001403037220 */ /* 0x000fe20000410000 */
[----:B------:R-:W-:Y:S01]  /*0720*/  FMUL.FTZ R7, R10, R23 ;  /* 0x000000170a077220 */ /* 0x000fe20000410000 */
[----:B------:R-:W-:Y:S01]  /*0730*/  FMUL.FTZ R24, R11, R24 ;  /* 0x000000180b187220 */ /* 0x000fe20000410000 */
[----:B------:R-:W-:Y:S02]  /*0740*/  F2FP.F16.F32.PACK_AB R4, R5, R4 ;  /* 0x000000040504723e */ /* 0x000fe400000000ff */
[----:B------:R-:W-:Y:S01]  /*0750*/  F2FP.F16.F32.PACK_AB R5, R25, R6 ;  /* 0x000000061905723e */ /* 0x000fe200000000ff */
[----:B------:R-:W-:Y:S01]  /*0760*/  IMAD.WIDE R16, R2, 0x10, R16 ;  /* 0x0000001002107825 */ /* 0x000fe200078e0210 */
[----:B------:R-:W-:Y:S02]  /*0770*/  F2FP.F16.F32.PACK_AB R6, R22, R3 ;  /* 0x000000031606723e */ /* 0x000fe400000000ff */
[----:B------:R-:W-:-:S05]  /*0780*/  F2FP.F16.F32.PACK_AB R7, R24, R7 ;  /* 0x000000071807723e */ /* 0x000fca00000000ff */
[----:B------:R-:W-:Y:S01]  /*0790*/  STG.E.128 desc[UR4][R16.64], R4 ;  /* 0x0000000410007986 */ /* 0x000fe2000c101d04 */
[----:B------:R-:W-:Y:S05]  /*07a0*/  EXIT ;  /* 0x000000000000794d */ /* 0x000fea0003800000 */
.L_x_1821:
        /* <DEDUP_REMOVED lines=105> */
.L_x_1823:
[----:B------:R-:W-:Y:S05]  /*0e40*/  BSYNC B0 ;  /* 0x0000000000007941 */ /* 0x000fea0003800000 */
.L_x_1822:
        /* <DEDUP_REMOVED lines=18> */
.L_x_1825:
[----:B------:R-:W-:Y:S05]  /*0f70*/  BSYNC B0 ;  /* 0x0000000000007941 */ /* 0x000fea0003800000 */
.L_x_1824:
        /* <DEDUP_REMOVED lines=31> */
.L_x_1827:
[----:B------:R-:W-:Y:S05]  /*1170*/  BSYNC B0 ;  /* 0x0000000000007941 */ /* 0x000fea0003800000 */
.L_x_1826:
        /* <DEDUP_REMOVED lines=16> */
.L_x_1829:
[----:B------:R-:W-:Y:S05]  /*1280*/  BSYNC B0 ;  /* 0x0000000000007941 */ /* 0x000fea0003800000 */
.L_x_1828:
        /* <DEDUP_REMOVED lines=16> */
.L_x_1831:
[----:B------:R-:W-:Y:S05]  /*1390*/  BSYNC B0 ;  /* 0x0000000000007941 */ /* 0x000fea0003800000 */
.L_x_1830:
        /* <DEDUP_REMOVED lines=16> */
.L_x_1833:
[----:B------:R-:W-:Y:S05]  /*14a0*/  BSYNC B0 ;  /* 0x0000000000007941 */ /* 0x000fea0003800000 */
.L_x_1832:
        /* <DEDUP_REMOVED lines=16> */
.L_x_1835:
[----:B------:R-:W-:Y:S05]  /*15b0*/  BSYNC B0 ;  /* 0x0000000000007941 */ /* 0x000fea0003800000 */
.L_x_1834:
        /* <DEDUP_REMOVED lines=16> */
.L_x_1837:
[----:B------:R-:W-:Y:S05]  /*16c0*/  BSYNC B0 ;  /* 0x0000000000007941 */ /* 0x000fea0003800000 */
.L_x_1836:
        /* <DEDUP_REMOVED lines=18> */
.L_x_1840:
[----:B------:R-:W-:-:S13]  /*17f0*/  ISETP.GE.AND P0, PT, R3, R2, PT ;  /* 0x000000020300720c */ /* 0x000fda0003f06270 */
[----:B------:R-:W-:Y:S05]  /*1800*/  @P0 BRA `(.L_x_1842) ;  /* 0x0000000000300947 */ /* 0x000fea0003800000 */
[----:B0-----:R-:W0:Y:S01]  /*1810*/  LDC.64 R4, c[0x0][0x218] ;  /* 0x00008600ff047b82 */ /* 0x001e220000000a00 */
[----:B------:R-:W-:Y:S02]  /*1820*/  IADD3 R13, R0, R3, RZ ;  /* 0x00000003000d7210 */ /* 0x000fe40007ffe0ff */
[----:B------:R-:W-:-:S03]  /*1830*/  IADD3 R3, R3, 0x80, RZ ;  /* 0x0000008003037810 */ /* 0x000fc60007ffe0ff */
[----:B0-----:R-:W-:-:S05]  /*1840*/  IMAD.WIDE.U32 R4, R13, 0x2, R4 ;  /* 0x000000020d047825 */ /* 0x001fca00078e0004 */
[----:B------:R1:W-:Y:S02]  /*1850*/  STG.E.U16 desc[UR4][R4.64], R7 ;  /* 0x0000000704007986 */ /* 0x0003e4000c101504 */
.L_x_1841:
[----:B------:R-:W-:-:S13]  /*1860*/  ISETP.GE.AND P0, PT, R3, R2, PT ;  /* 0x000000020300720c */ /* 0x000fda0003f06270 */
[----:B------:R-:W-:Y:S05]  /*1870*/  @P0 BRA `(.L_x_1843) ;  /* 0x0000000000340947 */ /* 0x000fea0003800000 */
[----:B01----:R-:W0:Y:S01]  /*1880*/  LDC.64 R4, c[0x0][0x218] ;  /* 0x00008600ff047b82 */ /* 0x003e220000000a00 */
[----:B------:R-:W-:Y:S02]  /*1890*/  IADD3 R7, R0, R3, RZ ;  /* 0x0000000300077210 */ /* 0x000fe40007ffe0ff */
[----:B------:R-:W-:-:S03]  /*18a0*/  IADD3 R3, R3, 0x80, RZ ;  /* 0x0000008003037810 */ /* 0x000fc60007ffe0ff */
[----:B0-----:R-:W-:-:S05]  /*18b0*/  IMAD.WIDE.U32 R4, R7, 0x2, R4 ;  /* 0x0000000207047825 */ /* 0x001fca00078e0004 */
[----:B------:R1:W-:Y:S02]  /*18c0*/  STG.E.U16 desc[UR4][R4.64], R8 ;  /* 0x0000000804007986 */ /* 0x0003e4000c101504 */
.L_x_1842:
        /* <DEDUP_REMOVED lines=8> */
.L_x_1843:
[----:B------:R-:W-:Y:S05]  /*1950*/  BSYNC B1 ;  /* 0x0000000000017941 */ /* 0x000fea0003800000 */
.L_x_1839:
[----:B------:R-:W-:-:S13]  /*1960*/  ISETP.GE.AND P0, PT, R3, R2, PT ;  /* 0x000000020300720c */ /* 0x000fda0003f06270 */
[----:B012---:R-:W0:Y:S01]  /*1970*/  @!P0 LDC.64 R4, c[0x0][0x218] ;  /* 0x00008600ff048b82 */ /* 0x007e220000000a00 */
[----:B------:R-:W-:Y:S02]  /*1980*/  @!P0 IADD3 R7, R0, R3, RZ ;  /* 0x0000000300078210 */ /* 0x000fe40007ffe0ff */
[----:B------:R-:W-:-:S03]  /*1990*/  @!P0 IADD3 R3, R3, 0x80, RZ ;  /* 0x0000008003038810 */ /* 0x000fc60007ffe0ff */
[----:B0-----:R-:W-:-:S05]  /*19a0*/  @!P0 IMAD.WIDE.U32 R4, R7, 0x2, R4 ;  /* 0x0000000207048825 */ /* 0x001fca00078e0004 */
[----:B------:R2:W-:Y:S02]  /*19b0*/  @!P0 STG.E.U16 desc[UR4][R4.64], R10 ;  /* 0x0000000a04008986 */ /* 0x0005e4000c101504 */
.L_x_1844:
[----:B------:R-:W-:Y:S05]  /*19c0*/  BSYNC B0 ;  /* 0x0000000000007941 */ /* 0x000fea0003800000 */
.L_x_1838:
        /* <DEDUP_REMOVED lines=8> */
.L_x_1845:
        /* <DEDUP_REMOVED lines=11> */
.L_x_7354:


//--------------------- .text._ZN2at6native18elementwise_kernelILi128ELi4EZNS0_15gpu_kernel_implIZZZNS0_62_GLOBAL__N__e6aa1b1b_29_ActivationLogSigmoidKernel_cu_9d16a0dc27log_sigmoid_backward_kernelERNS_14TensorIteratorEENKUlvE_clEvENKUlvE0_clEvEUlffE_EEvRNS_18TensorIteratorBaseERKT_EUliE_EEviT1_ --------------------------
	.section	.text._ZN2at6native18elementwise_kernelILi128ELi4EZNS0_15gpu_kernel_implIZZZNS0_62_GLOBAL__N__e6aa1b1b_29_ActivationLogSigmoidKernel_cu_9d16a0dc27log_sigmoid_backward_kernelERNS_14TensorIteratorEENKUlvE_clEvENKUlvE0_clEvEUlffE_EEvRNS_18TensorIteratorBaseERKT_EUliE_EEviT1_,"ax",@progbits
	.align	128
        .global         _ZN2at6native18elementwise_kernelILi128ELi4EZNS0_15gpu_kernel_implIZZZNS0_62_GLOBAL__N__e6aa1b1b_29_ActivationLogSigmoidKernel_cu_9d16a0dc27log_sigmoid_backward_kernelERNS_14TensorIteratorEENKUlvE_clEvENKUlvE0_clEvEUlffE_EEvRNS_18TensorIteratorBaseERKT_EUliE_EEviT1_
        .type           _ZN2at6native18elementwise_kernelILi128ELi4EZNS0_15gpu_kernel_implIZZZNS0_62_GLOBAL__N__e6aa1b1b_29_ActivationLogSigmoidKernel_cu_9d16a0dc27log_sigmoid_backward_kernelERNS_14TensorIteratorEENKUlvE_clEvENKUlvE0_clEvEUlffE_EEvRNS_18TensorIteratorBaseERKT_EUliE_EEviT1_,@function
        .size           _ZN2at6native18elementwise_kernelILi128ELi4EZNS0_15gpu_kernel_implIZZZNS0_62_GLOBAL__N__e6aa1b1b_29_ActivationLogSigmoidKernel_cu_9d16a0dc27log_sigmoid_backward_kernelERNS_14TensorIteratorEENKUlvE_clEvENKUlvE0_clEvEUlffE_EEvRNS_18TensorIteratorBaseERKT_EUliE_EEviT1_,(.L_x_7355 - _ZN2at6native18elementwise_kernelILi128ELi4EZNS0_15gpu_kernel_implIZZZNS0_62_GLOBAL__N__e6aa1b1b_29_ActivationLogSigmoidKernel_cu_9d16a0dc27log_sigmoid_backward_kernelERNS_14TensorIteratorEENKUlvE_clEvENKUlvE0_clEvEUlffE_EEvRNS_18TensorIteratorBaseERKT_EUliE_EEviT1_)
        .other          _ZN2at6native18elementwise_kernelILi128ELi4EZNS0_15gpu_kernel_implIZZZNS0_62_GLOBAL__N__e6aa1b1b_29_ActivationLogSigmoidKernel_cu_9d16a0dc27log_sigmoid_backward_kernelERNS_14TensorIteratorEENKUlvE_clEvENKUlvE0_clEvEUlffE_EEvRNS_18TensorIteratorBaseERKT_EUliE_EEviT1_,@"STO_CUDA_ENTRY STV_DEFAULT"
_ZN2at6native18elementwise_kernelILi128ELi4EZNS0_15gpu_kernel_implIZZZNS0_62_GLOBAL__N__e6aa1b1b_29_ActivationLogSigmoidKernel_cu_9d16a0dc27log_sigmoid_backward_kernelERNS_14TensorIteratorEENKUlvE_clEvENKUlvE0_clEvEUlffE_EEvRNS_18TensorIteratorBaseERKT_EUliE_EEviT1_:
.text._ZN2at6native18elementwise_kernelILi128ELi4EZNS0_15gpu_kernel_implIZZZNS0_62_GLOBAL__N__e6aa1b1b_29_ActivationLogSigmoidKernel_cu_9d16a0dc27log_sigmoid_backward_kernelERNS_14TensorIteratorEENKUlvE_clEvENKUlvE0_clEvEUlffE_EEvRNS_18TensorIteratorBaseERKT_EUliE_EEviT1_:
        /* <DEDUP_REMOVED lines=365> */
.L_x_1848:
[----:B------:R-:W0:Y:S01]  /*16d0*/  LDC.U8 R5, c[0x0][0x492] ;  /* 0x00012480ff057b82 */ /* 0x000e220000000000 */
[----:B------:R-:W-:Y:S01]  /*16e0*/  ULDC.64 UR4, c[0x0][0x478] ;  /* 0x00011e0000047ab9 */ /* 0x000fe20000000a00 */
[----:B------:R-:W-:Y:S01]  /*16f0*/  ULDC.64 UR6, c[0x0][0x480] ;  /* 0x0001200000067ab9 */ /* 0x000fe20000000a00 */
[----:B------:R-:W-:Y:S01]  /*1700*/  IADD3 R16, P1, R16, UR4, RZ ;  /* 0x0000000410107c10 */ /* 0x000fe2000ff3e0ff */
[----:B------:R-:W-:Y:S01]  /*1710*/  BSSY B6, `(.L_x_1849) ;  /* 0x00000e0000067945 */ /* 0x000fe20003800000 */
        /* <DEDUP_REMOVED lines=15> */
[----:B--2---:R0:W1:Y:S01]  /*1810*/  I2F.S16 R19, R2 ;  /* 0x0000000200137306 */ /* 0x0040620000101400 */
[----:B------:R-:W-:Y:S05]  /*1820*/  BRA `(.L_x_1855) ;  /* 0x0000000c00387947 */ /* 0x000fea0003800000 */
.L_x_1853:
[----:B------:R-:W2:Y:S02]  /*1830*/  LDG.E.U8 R2, desc[UR36][R2.64] ;  /* 0x0000002402027981 */ /* 0x000ea4000c1e1100 */
[----:B--2---:R-:W-:Y:S01]  /*1840*/  I2FP.F32.U32 R19, R2 ;  /* 0x0000000200137245 */ /* 0x004fe20000201000 */
[----:B------:R-:W-:Y:S06]  /*1850*/  BRA `(.L_x_1855) ;  /* 0x0000000c002c7947 */ /* 0x000fec0003800000 */
.L_x_1852:
[----:B------:R-:W-:-:S13]  /*1860*/  ISETP.NE.AND P0, PT, R4, 0x2, PT ;  /* 0x000000020400780c */ /* 0x000fda0003f05270 */
[----:B------:R-:W-:Y:S05]  /*1870*/  @!P0 BRA `(.L_x_1856) ;  /* 0x0000000000288947 */ /* 0x000fea0003800000 */
[----:B------:R-:W-:-:S13]  /*1880*/  ISETP.NE.AND P0, PT, R4, 0x3, PT ;  /* 0x000000030400780c */ /* 0x000fda0003f05270 */
[----:B------:R-:W-:Y:S05]  /*1890*/  @!P0 BRA `(.L_x_1857) ;  /* 0x0000000000148947 */ /* 0x000fea0003800000 */
[----:B------:R-:W-:-:S13]  /*18a0*/  ISETP.NE.AND P0, PT, R4, 0x4, PT ;  /* 0x000000040400780c */ /* 0x000fda0003f05270 */
[----:B------:R-:W-:Y:S05]  /*18b0*/  @P0 BRA `(.L_x_1854) ;  /* 0x0000000800b80947 */ /* 0x000fea0003800000 */
[----:B------:R-:W2:Y:S02]  /*18c0*/  LDG.E.64 R2, desc[UR36][R2.64] ;  /* 0x0000002402027981 */ /* 0x000ea4000c1e1b00 */
[----:B--2---:R4:W0:Y:S01]  /*18d0*/  I2F.S64 R19, R2 ;  /* 0x0000000200137312 */ /* 0x0048220000301400 */
[----:B------:R-:W-:Y:S05]  /*18e0*/  BRA `(.L_x_1855) ;  /* 0x0000000c00087947 */ /* 0x000fea0003800000 */
.L_x_1857:
[----:B------:R-:W2:Y:S02]  /*18f0*/  LDG.E R2, desc[UR36][R2.64] ;  /* 0x0000002402027981 */ /* 0x000ea4000c1e1900 */
[----:B--2---:R-:W-:Y:S01]  /*1900*/  I2FP.F32.S32 R19, R2 ;  /* 0x0000000200137245 */ /* 0x004fe20000201400 */
[----:B------:R-:W-:Y:S06]  /*1910*/  BRA `(.L_x_1855) ;  /* 0x0000000800fc7947 */ /* 0x000fec0003800000 */
.L_x_1856:
[----:B------:R-:W2:Y:S02]  /*1920*/  LDG.E.U16 R2, desc[UR36][R2.64] ;  /* 0x0000002402027981 */ /* 0x000ea4000c1e1500 */
[----:B--2---:R0:W1:Y:S01]  /*1930*/  I2F.S16 R19, R2 ;  /* 0x0000000200137306 */ /* 0x0040620000101400 */
[----:B------:R-:W-:Y:S05]  /*1940*/  BRA `(.L_x_1855) ;  /* 0x0000000800f07947 */ /* 0x000fea0003800000 */
.L_x_1851:
[----:B------:R-:W-:-:S13]  /*1950*/  ISETP.GT.AND P0, PT, R4, 0x6, PT ;  /* 0x000000060400780c */ /* 0x000fda0003f04270 */
[----:B------:R-:W-:Y:S05]  /*1960*/  @P0 BRA `(.L_x_1858) ;  /* 0x0000000000240947 */ /* 0x000fea0003800000 */
[----:B------:R-:W-:-:S13]  /*1970*/  ISETP.NE.AND P0, PT, R4, 0x5, PT ;  /* 0x000000050400780c */ /* 0x000fda0003f05270 */
[----:B------:R-:W-:Y:S05]  /*1980*/  @!P0 BRA `(.L_x_1859) ;  /* 0x0000000000108947 */ /* 0x000fea0003800000 */
[----:B------:R-:W-:-:S13]  /*1990*/  ISETP.NE.AND P0, PT, R4, 0x6, PT ;  /* 0x000000060400780c */ /* 0x000fda0003f05270 */
[----:B------:R-:W-:Y:S05]  /*19a0*/  @P0 BRA `(.L_x_1854) ;  /* 0x00000008007c0947 */ /* 0x000fea0003800000 */
[----:B------:R2:W5:Y:S01]  /*19b0*/  LDG.E R19, desc[UR36][R2.64] ;  /* 0x0000002402137981 */ /* 0x000562000c1e1900 */
[----:B------:R-:W-:Y:S05]  /*19c0*/  BRA `(.L_x_1855) ;  /* 0x0000000800d07947 */ /* 0x000fea0003800000 */
.L_x_1859:
[----:B------:R-:W2:Y:S02]  /*19d0*/  LDG.E.U16 R2, desc[UR36][R2.64] ;  /* 0x0000002402027981 */ /* 0x000ea4000c1e1500 */
[----:B--2---:R-:W-:Y:S01]  /*19e0*/  HADD2.F32 R19, -RZ, R2.H0_H0 ;  /* 0x20000002ff137230 */ /* 0x004fe20000004100 */
[----:B------:R-:W-:Y:S06]  /*19f0*/  BRA `(.L_x_1855) ;  /* 0x0000000800c47947 */ /* 0x000fec0003800000 */
.L_x_1858:
[----:B------:R-:W-:-:S13]  /*1a00*/  ISETP.NE.AND P0, PT, R4, 0x7, PT ;  /* 0x000000070400780c */ /* 0x000fda0003f05270 */
[----:B------:R-:W-:Y:S05]  /*1a10*/  @!P0 BRA `(.L_x_1860) ;  /* 0x0000000000248947 */ /* 0x000fea0003800000 */
[----:B------:R-:W-:-:S13]  /*1a20*/  ISETP.NE.AND P0, PT, R4, 0x8, PT ;  /* 0x000000080400780c */ /* 0x000fda0003f05270 */
[----:B------:R-:W-:Y:S05]  /*1a30*/  @!P0 BRA `(.L_x_1861) ;  /* 0x0000000000108947 */ /* 0x000fea0003800000 */
[----:B------:R-:W-:-:S13]  /*1a40*/  ISETP.NE.AND P0, PT, R4, 0x9, PT ;  /* 0x000000090400780c */ /* 0x000fda0003f05270 */
[----:B------:R-:W-:Y:S05]  /*1a50*/  @P0 BRA `(.L_x_1854) ;  /* 0x0000000800500947 */ /* 0x000fea0003800000 */
[----:B------:R3:W5:Y:S01]  /*1a60*/  LDG.E R19, desc[UR36][R2.64] ;  /* 0x0000002402137981 */ /* 0x000762000c1e1900 */
[----:B------:R-:W-:Y:S05]  /*1a70*/  BRA `(.L_x_1855) ;  /* 0x0000000800a47947 */ /* 0x000fea0003800000 */
.L_x_1861:
[----:B------:R-:W2:Y:S02]  /*1a80*/  LDG.E.U16 R2, desc[UR36][R2.64] ;  /* 0x0000002402027981 */ /* 0x000ea4000c1e1500 */
[----:B--2---:R-:W-:Y:S01]  /*1a90*/  HADD2.F32 R19, -RZ, R2.H0_H0 ;  /* 0x20000002ff137230 */ /* 0x004fe20000004100 */
[----:B------:R-:W-:Y:S06]  /*1aa0*/  BRA `(.L_x_1855) ;  /* 0x0000000800987947 */ /* 0x000fec0003800000 */
.L_x_1860:
[----:B------:R-:W2:Y:S01]  /*1ab0*/  LDG.E.64 R2, desc[UR36][R2.64] ;  /* 0x0000002402027981 */ /* 0x000ea2000c1e1b00 */
[----:B------:R-:W-:Y:S01]  /*1ac0*/  UMOV UR4, 0xf0000000 ;  /* 0xf000000000047882 */ /* 0x000fe20000000000 */
[----:B------:R-:W-:Y:S01]  /*1ad0*/  UMOV UR5, 0x380fffff ;  /* 0x380fffff00057882 */ /* 0x000fe20000000000 */
[----:B--2---:R-:W0:Y:S01]  /*1ae0*/  F2F.F32.F64 R19, R2 ;  /* 0x0000000200137310 */ /* 0x004e220000301000 */
[----:B------:R-:W-:-:S14]  /*1af0*/  DSETP.GEU.AND P0, PT, |R2|, UR4, PT ;  /* 0x0000000402007e2a */ /* 0x000fdc000bf0e200 */
[----:B0-----:R-:W-:Y:S01]  /*1b00*/  @!P0 FMUL R19, R19, 1.175494350822287508e-38 ;  /* 0x0080000013138820 */ /* 0x001fe20000400000 */
[----:B------:R-:W-:Y:S06]  /*1b10*/  BRA `(.L_x_1855) ;  /* 0x00000008007c7947 */ /* 0x000fec0003800000 */
.L_x_1850:
        /* <DEDUP_REMOVED lines=10> */
[----:B------:R-:W-:Y:S01]  /*1bc0*/  FSEL R19, RZ, 1, !P0 ;  /* 0x3f800000ff137808 */ /* 0x000fe20004000000 */
[----:B------:R-:W-:Y:S08]  /*1bd0*/  BRA `(.L_x_1855) ;  /* 0x00000008004c7947 */ /* 0x000ff00003800000 */
.L_x_1864:
[----:B------:R-:W2:Y:S01]  /*1be0*/  LDG.E.64 R2, desc[UR36][R2.64] ;  /* 0x0000002402027981 */ /* 0x000ea2000c1e1b00 */
[----:B------:R-:W-:Y:S01]  /*1bf0*/  UMOV UR4, 0xf0000000 ;  /* 0xf000000000047882 */ /* 0x000fe20000000000 */
[----:B------:R-:W-:Y:S01]  /*1c00*/  UMOV UR5, 0x380fffff ;  /* 0x380fffff00057882 */ /* 0x000fe20000000000 */
[----:B--2---:R-:W0:Y:S01]  /*1c10*/  F2F.F32.F64 R19, R2 ;  /* 0x0000000200137310 */ /* 0x004e220000301000 */
[----:B------:R-:W-:-:S14]  /*1c20*/  DSETP.GEU.AND P0, PT, |R2|, UR4, PT ;  /* 0x0000000402007e2a */ /* 0x000fdc000bf0e200 */
[----:B0-----:R-:W-:Y:S01]  /*1c30*/  @!P0 FMUL R19, R19, 1.175494350822287508e-38 ;  /* 0x0080000013138820 */ /* 0x001fe20000400000 */
[----:B------:R-:W-:Y:S06]  /*1c40*/  BRA `(.L_x_1855) ;  /* 0x0000000800307947 */ /* 0x000fec0003800000 */
.L_x_1863:
        /* <DEDUP_REMOVED lines=11> */
[----:B------:R-:W-:-:S05]  /*1d00*/  VIADD R2, R0, 0xffffffff ;  /* 0xffffffff00027836 */ /* 0x000fca0000000000 */
[----:B------:R-:W-:Y:S02]  /*1d10*/  SHF.R.S32.HI R2, RZ, 0x1f, R2 ;  /* 0x0000001fff027819 */ /* 0x000fe40000011402 */
[----:B0-----:R-:W-:-:S04]  /*1d20*/  IADD3 R4, -R4, 0x1f, RZ ;  /* 0x0000001f04047810 */ /* 0x001fc80007ffe1ff */
[C---:B------:R-:W-:Y:S01]  /*1d30*/  ISETP.GT.U32.AND P0, PT, R4.reuse, 0x4, PT ;  /* 0x000000040400780c */ /* 0x040fe20003f04070 */
[----:B------:R-:W-:-:S05]  /*1d40*/  VIADD R4, R4, 0xfffffffc ;  /* 0xfffffffc04047836 */ /* 0x000fca0000000000 */
[----:B------:R-:W-:Y:S01]  /*1d50*/  SEL R5, R4, RZ, P0 ;  /* 0x000000ff04057207 */ /* 0x000fe20000000000 */
[----:B------:R-:W-:-:S04]  /*1d60*/  VIADD R4, R0, 0x1000000 ;  /* 0x0100000000047836 */ /* 0x000fc80000000000 */
[----:B------:R-:W-:Y:S01]  /*1d70*/  IMAD R6, R5, R6, 0x3c000000 ;  /* 0x3c00000005067424 */ /* 0x000fe200078e0206 */
[----:B------:R-:W-:Y:S02]  /*1d80*/  SHF.L.U32 R5, R0, R5, RZ ;  /* 0x0000000500057219 */ /* 0x000fe400000006ff */
[----:B------:R-:W-:Y:S02]  /*1d90*/  SHF.R.S32.HI R4, RZ, 0x8, R4 ;  /* 0x00000008ff047819 */ /* 0x000fe40000011404 */
[----:B------:R-:W-:-:S04]  /*1da0*/  LEA.HI R5, R5, R6, RZ, 0x1c ;  /* 0x0000000605057211 */ /* 0x000fc800078fe0ff */
[----:B------:R-:W-:-:S04]  /*1db0*/  LOP3.LUT R5, R5, 0x7f800000, R4, 0xf8, !PT ;  /* 0x7f80000005057812 */ /* 0x000fc800078ef804 */
[----:B------:R-:W-:-:S04]  /*1dc0*/  LOP3.LUT R2, R5, R2, RZ, 0x30, !PT ;  /* 0x0000000205027212 */ /* 0x000fc800078e30ff */
[----:B------:R-:W-:Y:S01]  /*1dd0*/  LOP3.LUT R19, R2, 0x80000000, R19, 0xf8, !PT ;  /* 0x8000000002137812 */ /* 0x000fe200078ef813 */
[----:B------:R-:W-:Y:S06]  /*1de0*/  BRA `(.L_x_1855) ;  /* 0x0000000400c87947 */ /* 0x000fec0003800000 */
.L_x_1866:
        /* <DEDUP_REMOVED lines=11> */
[----:B------:R-:W-:Y:S01]  /*1ea0*/  LOP3.LUT R19, R19, 0x80000000, R0, 0xf8, !PT ;  /* 0x8000000013137812 */ /* 0x000fe200078ef800 */
[----:B------:R-:W-:Y:S06]  /*1eb0*/  BRA `(.L_x_1855) ;  /* 0x0000000400947947 */ /* 0x000fec0003800000 */
.L_x_1865:
[----:B------:R-:W2:Y:S02]  /*1ec0*/  LDG.E.U16 R2, desc[UR36][R2.64] ;  /* 0x0000002402027981 */ /* 0x000ea4000c1e1500 */
[----:B--2---:R-:W-:Y:S01]  /*1ed0*/  IMAD.U32 R19, R2, 0x10000, RZ ;  /* 0x0001000002137824 */ /* 0x004fe200078e00ff */
[----:B------:R-:W-:Y:S06]  /*1ee0*/  BRA `(.L_x_1855) ;  /* 0x0000000400887947 */ /* 0x000fec0003800000 */
.L_x_1862:
        /* <DEDUP_REMOVED lines=9> */
[----:B--2---:R-:W-:Y:S01]  /*1f80*/  I2FP.F32.U32 R19, R2 ;  /* 0x0000000200137245 */ /* 0x004fe20000201000 */
[----:B------:R-:W-:Y:S06]  /*1f90*/  BRA `(.L_x_1855) ;  /* 0x00000004005c7947 */ /* 0x000fec0003800000 */
.L_x_1869:
[----:B------:R-:W2:Y:S01]  /*1fa0*/  LDG.E.U8 R2, desc[UR36][R2.64] ;  /* 0x0000002402027981 */ /* 0x000ea2000c1e1100 */
        /* <DEDUP_REMOVED lines=19> */
.L_x_1871:
[----:B------:R-:W-:Y:S05]  /*20e0*/  BSYNC B0 ;  /* 0x0000000000007941 */ /* 0x000fea0003800000 */
.L_x_1870:
[----:B------:R-:W-:Y:S01]  /*20f0*/  IMAD.SHL.U32 R2, R2, 0x100000, RZ ;  /* 0x0010000002027824 */ /* 0x000fe200078e00ff */
[----:B------:R-:W-:-:S04]  /*2100*/  LEA R0, R0, 0x3b800000, 0x17 ;  /* 0x3b80000000007811 */ /* 0x000fc800078eb8ff */
[----:B------:R-:W-:Y:S01]  /*2110*/  LOP3.LUT R19, R0, R2, R19, 0xfe, !PT ;  /* 0x0000000200137212 */ /* 0x000fe200078efe13 */
[----:B------:R-:W-:Y:S06]  /*2120*/  BRA `(.L_x_1855) ;  /* 0x0000000000f87947 */ /* 0x000fec0003800000 */
.L_x_1868:
        /* <DEDUP_REMOVED lines=20> */
.L_x_1873:
[----:B------:R-:W-:Y:S05]  /*2270*/  BSYNC B0 ;  /* 0x0000000000007941 */ /* 0x000fea0003800000 */
.L_x_1872:
[----:B------:R-:W-:Y:S01]  /*2280*/  IMAD.SHL.U32 R2, R2, 0x200000, RZ ;  /* 0x0020000002027824 */ /* 0x000fe200078e00ff */
[----:B------:R-:W-:-:S04]  /*2290*/  LEA R0, R0, 0x37800000, 0x17 ;  /* 0x3780000000007811 */ /* 0x000fc800078eb8ff */
[----:B------:R-:W-:Y:S01]  /*22a0*/  LOP3.LUT R19, R0, R2, R19, 0xfe, !PT ;  /* 0x0000000200137212 */ /* 0x000fe200078efe13 */
[----:B------:R-:W-:Y:S06]  /*22b0*/  BRA `(.L_x_1855) ;  /* 0x0000000000947947 */ /* 0x000fec0003800000 */
.L_x_1867:
[----:B------:R-:W-:-:S13]  /*22c0*/  ISETP.NE.AND P0, PT, R4, 0x1c, PT ;  /* 0x0000001c0400780c */ /* 0x000fda0003f05270 */
[----:B------:R-:W-:Y:S05]  /*22d0*/  @!P0 BRA `(.L_x_1874) ;  /* 0x0000000000848947 */ /* 0x000fea0003800000 */
[----:B------:R-:W-:-:S13]  /*22e0*/  ISETP.NE.AND P0, PT, R4, 0x1d, PT ;  /* 0x0000001d0400780c */ /* 0x000fda0003f05270 */
[----:B------:R-:W-:Y:S05]  /*22f0*/  @!P0 BRA `(.L_x_1875) ;  /* 0x0000000000708947 */ /* 0x000fea0003800000 */
[----:B------:R-:W-:-:S13]  /*2300*/  ISETP.NE.AND P0, PT, R4, 0x2c, PT ;  /* 0x0000002c0400780c */ /* 0x000fda0003f05270 */
[----:B------:R-:W-:Y:S05]  /*2310*/  @P0 BRA `(.L_x_1854) ;  /* 0x0000000000200947 */ /* 0x000fea0003800000 */
[----:B------:R-:W2:Y:S01]  /*2320*/  LDG.E.U8 R2, desc[UR36][R2.64] ;  /* 0x0000002402027981 */ /* 0x000ea2000c1e1100 */
[----:B------:R-:W-:Y:S01]  /*2330*/  IMAD.MOV.U32 R19, RZ, RZ, 0x400000 ;  /* 0x00400000ff137424 */ /* 0x000fe200078e00ff */
[----:B--2---:R-:W-:-:S13]  /*2340*/  ISETP.NE.AND P0, PT, R2, RZ, PT ;  /* 0x000000ff0200720c */ /* 0x004fda0003f05270 */
[----:B------:R-:W-:Y:S05]  /*2350*/  @!P0 BRA `(.L_x_1855) ;  /* 0x00000000006c8947 */ /* 0x000fea0003800000 */
[----:B------:R-:W-:-:S13]  /*2360*/  ISETP.NE.AND P0, PT, R2, 0xff, PT ;  /* 0x000000ff0200780c */ /* 0x000fda0003f05270 */
[----:B------:R-:W-:Y:S02]  /*2370*/  @!P0 IMAD.MOV.U32 R19, RZ, RZ, 0x7f800001 ;  /* 0x7f800001ff138424 */ /* 0x000fe400078e00ff */
[----:B------:R-:W-:Y:S01]  /*2380*/  @P0 IMAD.SHL.U32 R19, R2, 0x800000, RZ ;  /* 0x0080000002130824 */ /* 0x000fe200078e00ff */
[----:B------:R-:W-:Y:S06]  /*2390*/  BRA `(.L_x_1855) ;  /* 0x00000000005c7947 */ /* 0x000fec0003800000 */
.L_x_1854:
        /* <DEDUP_REMOVED lines=16> */
.L_x_1876:
[----:B------:R-:W-:Y:S01]  /*24a0*/  IMAD.MOV.U32 R19, RZ, RZ, RZ ;  /* 0x000000ffff137224 */ /* 0x000fe200078e00ff */
[----:B------:R-:W-:Y:S06]  /*24b0*/  BRA `(.L_x_1855) ;  /* 0x0000000000147947 */ /* 0x000fec0003800000 */
.L_x_1875:
[----:B------:R-:W2:Y:S02]  /*24c0*/  LDG.E.64 R2, desc[UR36][R2.64] ;  /* 0x0000002402027981 */ /* 0x000ea4000c1e1b00 */
[----:B--2---:R0:W1:Y:S01]  /*24d0*/  I2F.U64 R19, R2 ;  /* 0x0000000200137312 */ /* 0x0040620000301000 */
[----:B------:R-:W-:Y:S05]  /*24e0*/  BRA `(.L_x_1855) ;  /* 0x0000000000087947 */ /* 0x000fea0003800000 */
.L_x_1874:
[----:B------:R-:W2:Y:S02]  /*24f0*/  LDG.E R2, desc[UR36][R2.64] ;  /* 0x0000002402027981 */ /* 0x000ea4000c1e1900 */
[----:B--2---:R-:W-:-:S07]  /*2500*/  I2FP.F32.U32 R19, R2 ;  /* 0x0000000200137245 */ /* 0x004fce0000201000 */
.L_x_1855:
[----:B------:R-:W-:Y:S05]  /*2510*/  BSYNC B6 ;  /* 0x0000000000067941 */ /* 0x000fea0003800000 */
.L_x_1849:
[----:B------:R-:W1:Y:S01]  /*2520*/  LDC.U8 R4, c[0x0][0x493] ;  /* 0x000124c0ff047b82 */ /* 0x000e620000000000 */
[----:B------:R-:W-:Y:S01]  /*2530*/  ULDC.64 UR4, c[0x0][0x488] ;  /* 0x0001220000047ab9 */ /* 0x000fe20000000a00 */
[----:B------:R-:W-:Y:S01]  /*2540*/  BSSY B6, `(.L_x_1877) ;  /* 0x00000df000067945 */ /* 0x000fe20003800000 */
[----:B0-234-:R-:W-:-:S05]  /*2550*/  IADD3 R2, P1, R22, UR4, RZ ;  /* 0x0000000416027c10 */ /* 0x01dfca000ff3e0ff */
        /* <DEDUP_REMOVED lines=13> */
[----:B--2---:R-:W0:Y:S01]  /*2630*/  I2F.S16 R0, R0 ;  /* 0x0000000000007306 */ /* 0x004e220000101400 */
[----:B------:R-:W-:Y:S05]  /*2640*/  BRA `(.L_x_1883) ;  /* 0x0000000c00387947 */ /* 0x000fea0003800000 */
.L_x_1881:
[----:B------:R-:W2:Y:S02]  /*2650*/  LDG.E.U8 R0, desc[UR36][R2.64] ;  /* 0x0000002402007981 */ /* 0x000ea4000c1e1100 */
[----:B--2---:R-:W-:Y:S01]  /*2660*/  I2FP.F32.U32 R0, R0 ;  /* 0x0000000000007245 */ /* 0x004fe20000201000 */
[----:B------:R-:W-:Y:S06]  /*2670*/  BRA `(.L_x_1883) ;  /* 0x0000000c002c7947 */ /* 0x000fec0003800000 */
.L_x_1880:
[----:B------:R-:W-:-:S13]  /*2680*/  ISETP.NE.AND P0, PT, R0, 0x2, PT ;  /* 0x000000020000780c */ /* 0x000fda0003f05270 */
[----:B------:R-:W-:Y:S05]  /*2690*/  @!P0 BRA `(.L_x_1884) ;  /* 0x0000000000288947 */ /* 0x000fea0003800000 */
[----:B------:R-:W-:-:S13]  /*26a0*/  ISETP.NE.AND P0, PT, R0, 0x3, PT ;  /* 0x000000030000780c */ /* 0x000fda0003f05270 */
[----:B------:R-:W-:Y:S05]  /*26b0*/  @!P0 BRA `(.L_x_1885) ;  /* 0x0000000000148947 */ /* 0x000fea0003800000 */
[----:B------:R-:W-:-:S13]  /*26c0*/  ISETP.NE.AND P0, PT, R0, 0x4, PT ;  /* 0x000000040000780c */ /* 0x000fda0003f05270 */
[----:B------:R-:W-:Y:S05]  /*26d0*/  @P0 BRA `(.L_x_1882) ;  /* 0x0000000800b80947 */ /* 0x000fea0003800000 */
[----:B------:R-:W2:Y:S02]  /*26e0*/  LDG.E.64 R2, desc[UR36][R2.64] ;  /* 0x0000002402027981 */ /* 0x000ea4000c1e1b00 */
[----:B--2---:R0:W1:Y:S01]  /*26f0*/  I2F.S64 R0, R2 ;  /* 0x0000000200007312 */ /* 0x0040620000301400 */
[----:B------:R-:W-:Y:S05]  /*2700*/  BRA `(.L_x_1883) ;  /* 0x0000000c00087947 */ /* 0x000fea0003800000 */
.L_x_1885:
[----:B------:R-:W2:Y:S02]  /*2710*/  LDG.E R0, desc[UR36][R2.64] ;  /* 0x0000002402007981 */ /* 0x000ea4000c1e1900 */
[----:B--2---:R-:W-:Y:S01]  /*2720*/  I2FP.F32.S32 R0, R0 ;  /* 0x0000000000007245 */ /* 0x004fe20000201400 */
[----:B------:R-:W-:Y:S06]  /*2730*/  BRA `(.L_x_1883) ;  /* 0x0000000800fc7947 */ /* 0x000fec0003800000 */
.L_x_1884:
[----:B------:R-:W2:Y:S02]  /*2740*/  LDG.E.U16 R0, desc[UR36][R2.64] ;  /* 0x0000002402007981 */ /* 0x000ea4000c1e1500 */
[----:B--2---:R-:W4:Y:S01]  /*2750*/  I2F.S16 R0, R0 ;  /* 0x0000000000007306 */ /* 0x004f220000101400 */
[----:B------:R-:W-:Y:S05]  /*2760*/  BRA `(.L_x_1883) ;  /* 0x0000000800f07947 */ /* 0x000fea0003800000 */
.L_x_1879:
        /* <DEDUP_REMOVED lines=8> */
.L_x_1887:
[----:B------:R-:W2:Y:S02]  /*27f0*/  LDG.E.U16 R0, desc[UR36][R2.64] ;  /* 0x0000002402007981 */ /* 0x000ea4000c1e1500 */
[----:B--2---:R-:W-:Y:S01]  /*2800*/  HADD2.F32 R0, -RZ, R0.H0_H0 ;  /* 0x20000000ff007230 */ /* 0x004fe20000004100 */
[----:B------:R-:W-:Y:S06]  /*2810*/  BRA `(.L_x_1883) ;  /* 0x0000000800c47947 */ /* 0x000fec0003800000 */
.L_x_1886:
        /* <DEDUP_REMOVED lines=8> */
.L_x_1889:
[----:B------:R-:W2:Y:S02]  /*28a0*/  LDG.E.U16 R0, desc[UR36][R2.64] ;  /* 0x0000002402007981 */ /* 0x000ea4000c1e1500 */
[----:B--2---:R-:W-:Y:S01]  /*28b0*/  HADD2.F32 R0, -RZ, R0.H0_H0 ;  /* 0x20000000ff007230 */ /* 0x004fe20000004100 */
[----:B------:R-:W-:Y:S06]  /*28c0*/  BRA `(.L_x_1883) ;  /* 0x0000000800987947 */ /* 0x000fec0003800000 */
.L_x_1888:
[----:B------:R-:W2:Y:S01]  /*28d0*/  LDG.E.64 R2, desc[UR36][R2.64] ;  /* 0x0000002402027981 */ /* 0x000ea2000c1e1b00 */
[----:B------:R-:W-:Y:S01]  /*28e0*/  UMOV UR4, 0xf0000000 ;  /* 0xf000000000047882 */ /* 0x000fe20000000000 */
[----:B------:R-:W-:Y:S01]  /*28f0*/  UMOV UR5, 0x380fffff ;  /* 0x380fffff00057882 */ /* 0x000fe20000000000 */
[----:B--2---:R-:W0:Y:S01]  /*2900*/  F2F.F32.F64 R0, R2 ;  /* 0x0000000200007310 */ /* 0x004e220000301000 */
[----:B------:R-:W-:-:S14]  /*2910*/  DSETP.GEU.AND P0, PT, |R2|, UR4, PT ;  /* 0x0000000402007e2a */ /* 0x000fdc000bf0e200 */
[----:B0-----:R-:W-:Y:S01]  /*2920*/  @!P0 FMUL R0, R0, 1.175494350822287508e-38 ;  /* 0x0080000000008820 */ /* 0x001fe20000400000 */
[----:B------:R-:W-:Y:S06]  /*2930*/  BRA `(.L_x_1883) ;  /* 0x00000008007c7947 */ /* 0x000fec0003800000 */
.L_x_1878:
        /* <DEDUP_REMOVED lines=12> */
.L_x_1892:
[----:B------:R-:W2:Y:S01]  /*2a00*/  LDG.E.64 R2, desc[UR36][R2.64] ;  /* 0x0000002402027981 */ /* 0x000ea2000c1e1b00 */
[----:B------:R-:W-:Y:S01]  /*2a10*/  UMOV UR4, 0xf0000000 ;  /* 0xf000000000047882 */ /* 0x000fe20000000000 */
[----:B------:R-:W-:Y:S01]  /*2a20*/  UMOV UR5, 0x380fffff ;  /* 0x380fffff00057882 */ /* 0x000fe20000000000 */
[----:B--2---:R-:W0:Y:S01]  /*2a30*/  F2F.F32.F64 R0, R2 ;  /* 0x0000000200007310 */ /* 0x004e220000301000 */
[----:B------:R-:W-:-:S14]  /*2a40*/  DSETP.GEU.AND P0, PT, |R2|, UR4, PT ;  /* 0x0000000402007e2a */ /* 0x000fdc000bf0e200 */
[----:B0-----:R-:W-:Y:S01]  /*2a50*/  @!P0 FMUL R0, R0, 1.175494350822287508e-38 ;  /* 0x0080000000008820 */ /* 0x001fe20000400000 */
[----:B------:R-:W-:Y:S06]  /*2a60*/  BRA `(.L_x_1883) ;  /* 0x0000000800307947 */ /* 0x000fec0003800000 */
.L_x_1891:
        /* <DEDUP_REMOVED lines=24> */
[----:B------:R-:W-:Y:S01]  /*2bf0*/  LOP3.LUT R0, R5, 0x80000000, R0, 0xf8, !PT ;  /* 0x8000000005007812 */ /* 0x000fe200078ef800 */
[----:B------:R-:W-:Y:S06]  /*2c00*/  BRA `(.L_x_1883) ;  /* 0x0000000400c87947 */ /* 0x000fec0003800000 */
.L_x_1894:
        /* <DEDUP_REMOVED lines=11> */
[----:B------:R-:W-:Y:S01]  /*2cc0*/  LOP3.LUT R0, R4, 0x80000000, R5, 0xf8, !PT ;  /* 0x8000000004007812 */ /* 0x000fe200078ef805 */
[----:B------:R-:W-:Y:S06]  /*2cd0*/  BRA `(.L_x_1883) ;  /* 0x0000000400947947 */ /* 0x000fec0003800000 */
.L_x_1893:
[----:B------:R-:W2:Y:S02]  /*2ce0*/  LDG.E.U16 R0, desc[UR36][R2.64] ;  /* 0x0000002402007981 */ /* 0x000ea4000c1e1500 */
[----:B--2---:R-:W-:Y:S01]  /*2cf0*/  IMAD.U32 R0, R0, 0x10000, RZ ;  /* 0x0001000000007824 */ /* 0x004fe200078e00ff */
[----:B------:R-:W-:Y:S06]  /*2d00*/  BRA `(.L_x_1883) ;  /* 0x0000000400887947 */ /* 0x000fec0003800000 */
.L_x_1890:
        /* <DEDUP_REMOVED lines=11> */
.L_x_1897:
        /* <DEDUP_REMOVED lines=20> */
.L_x_1899:
[----:B------:R-:W-:Y:S05]  /*2f00*/  BSYNC B0 ;  /* 0x0000000000007941 */ /* 0x000fea0003800000 */
.L_x_1898:
[----:B------:R-:W-:Y:S01]  /*2f10*/  LEA R3, R0, 0x3b800000, 0x17 ;  /* 0x3b80000000037811 */ /* 0x000fe200078eb8ff */
[----:B------:R-:W-:-:S05]  /*2f20*/  IMAD.SHL.U32 R0, R2, 0x100000, RZ ;  /* 0x0010000002007824 */ /* 0x000fca00078e00ff */
[----:B------:R-:W-:Y:S01]  /*2f30*/  LOP3.LUT R0, R3, R0, R4, 0xfe, !PT ;  /* 0x0000000003007212 */ /* 0x000fe200078efe04 */
[----:B------:R-:W-:Y:S06]  /*2f40*/  BRA `(.L_x_1883) ;  /* 0x0000000000f87947 */ /* 0x000fec0003800000 */
.L_x_1896:
        /* <DEDUP_REMOVED lines=20> */
.L_x_1901:
[----:B------:R-:W-:Y:S05]  /*3090*/  BSYNC B0 ;  /* 0x0000000000007941 */ /* 0x000fea0003800000 */
.L_x_1900:
[----:B------:R-:W-:Y:S01]  /*30a0*/  LEA R3, R0, 0x37800000, 0x17 ;  /* 0x3780000000037811 */ /* 0x000fe200078eb8ff */
[----:B------:R-:W-:-:S05]  /*30b0*/  IMAD.SHL.U32 R0, R2, 0x200000, RZ ;  /* 0x0020000002007824 */ /* 0x000fca00078e00ff */
[----:B------:R-:W-:Y:S01]  /*30c0*/  LOP3.LUT R0, R3, R0, R4, 0xfe, !PT ;  /* 0x0000000003007212 */ /* 0x000fe200078efe04 */
[----:B------:R-:W-:Y:S06]  /*30d0*/  BRA `(.L_x_1883) ;  /* 0x0000000000947947 */ /* 0x000fec0003800000 */
.L_x_1895:
        /* <DEDUP_REMOVED lines=14> */
.L_x_1882:
        /* <DEDUP_REMOVED lines=16> */
.L_x_1904:
[----:B------:R-:W-:Y:S01]  /*32c0*/  IMAD.MOV.U32 R0, RZ, RZ, RZ ;  /* 0x000000ffff007224 */ /* 0x000fe200078e00ff */
[----:B------:R-:W-:Y:S06]  /*32d0*/  BRA `(.L_x_1883) ;  /* 0x0000000000147947 */ /* 0x000fec0003800000 */
.L_x_1903:
[----:B------:R-:W2:Y:S02]  /*32e0*/  LDG.E.64 R2, desc[UR36][R2.64] ;  /* 0x0000002402027981 */ /* 0x000ea4000c1e1b00 */
[----:B--2---:R0:W1:Y:S01]  /*32f0*/  I2F.U64 R0, R2 ;  /* 0x0000000200007312 */ /* 0x0040620000301000 */
[----:B------:R-:W-:Y:S05]  /*3300*/  BRA `(.L_x_1883) ;  /* 0x0000000000087947 */ /* 0x000fea0003800000 */
.L_x_1902:
[----:B------:R-:W2:Y:S02]  /*3310*/  LDG.E R0, desc[UR36][R2.64] ;  /* 0x0000002402007981 */ /* 0x000ea4000c1e1900 */
[----:B--2---:R-:W-:-:S07]  /*3320*/  I2FP.F32.U32 R0, R0 ;  /* 0x0000000000007245 */ /* 0x004fce0000201000 */
.L_x_1883:
[----:B------:R-:W-:Y:S05]  /*3330*/  BSYNC B6 ;  /* 0x0000000000067941 */ /* 0x000fea0003800000 */
.L_x_1877:
[C---:B0-23-5:R-:W-:Y:S01]  /*3340*/  FMUL.FTZ R3, |R19|.reuse, -1.4426950216293334961 ;  /* 0xbfb8aa3b13037820 */ /* 0x06dfe20000410200 */
[----:B------:R-:W0:Y:S01]  /*3350*/  LDC.U8 R7, c[0x0][0x491] ;  /* 0x00012440ff077b82 */ /* 0x000e220000000000 */
[----:B------:R-:W-:Y:S01]  /*3360*/  IMAD.MOV.U32 R2, RZ, RZ, 0x3f800000 ;  /* 0x3f800000ff027424 */ /* 0x000fe200078e00ff */
[C---:B------:R-:W-:Y:S02]  /*3370*/  FSETP.GEU.FTZ.AND P0, PT, R19.reuse, RZ, PT ;  /* 0x000000ff1300720b */ /* 0x040fe40003f1e000 */
[----:B------:R-:W-:Y:S01]  /*3380*/  FSET.BF.LT.FTZ.AND R19, R19, RZ, PT ;  /* 0x000000ff1313720a */ /* 0x000fe20003811000 */
[----:B------:R-:W2:Y:S01]  /*3390*/  MUFU.EX2 R3, R3 ;  /* 0x0000000300037308 */ /* 0x000ea20000000800 */
[----:B------:R-:W-:Y:S01]  /*33a0*/  FSEL R2, R2, -1, !P0 ;  /* 0xbf80000002027808 */ /* 0x000fe20004000000 */
[----:B--2---:R-:W-:Y:S01]  /*33b0*/  FADD.FTZ R4, R3, 1 ;  /* 0x3f80000003047421 */ /* 0x004fe20000010000 */
[----:B0-----:R-:W-:-:S05]  /*33c0*/  PRMT R6, R7, 0x9910, RZ ;  /* 0x0000991007067816 */ /* 0x001fca00000000ff */
[----:B------:R-:W0:Y:S01]  /*33d0*/  MUFU.RCP R4, R4 ;  /* 0x0000000400047308 */ /* 0x000e220000001000 */
[----:B------:R-:W-:Y:S01]  /*33e0*/  ISETP.GT.AND P0, PT, R6, 0x9, PT ;  /* 0x000000090600780c */ /* 0x000fe20003f04270 */
[----:B0-----:R-:W-:-:S04]  /*33f0*/  FMUL.FTZ R5, R3, R4 ;  /* 0x0000000403057220 */ /* 0x001fc80000410000 */
[----:B------:R-:W-:-:S04]  /*3400*/  FFMA.FTZ R5, -R2, R5, R19 ;  /* 0x0000000502057223 */ /* 0x000fc80000010113 */
[----:B-1--4-:R-:W-:-:S04]  /*3410*/  FMUL.FTZ R2, R5, R0 ;  /* 0x0000000005027220 */ /* 0x012fc80000410000 */
        /* <DEDUP_REMOVED lines=9> */
[----:B------:R-:W0:Y:S02]  /*34b0*/  F2I.FTZ.TRUNC.NTZ R3, R2 ;  /* 0x0000000200037305 */ /* 0x000e24000021f100 */
[----:B0-----:R0:W-:Y:S01]  /*34c0*/  STG.E.U8 desc[UR36][R16.64], R3 ;  /* 0x0000000310007986 */ /* 0x0011e2000c101124 */
[----:B------:R-:W-:Y:S05]  /*34d0*/  BRA `(.L_x_1910) ;  /* 0x0000000c00507947 */ /* 0x000fea0003800000 */
.L_x_1908:
[----:B------:R-:W0:Y:S02]  /*34e0*/  F2I.S64.TRUNC R2, R2 ;  /* 0x0000000200027311 */ /* 0x000e24000020d900 */
[----:B0-----:R-:W-:-:S05]  /*34f0*/  IMAD.MOV.U32 R5, RZ, RZ, R2 ;  /* 0x000000ffff057224 */ /* 0x001fca00078e0002 */
[----:B------:R0:W-:Y:S01]  /*3500*/  STG.E.U8 desc[UR36][R16.64], R5 ;  /* 0x0000000510007986 */ /* 0x0001e2000c101124 */
[----:B------:R-:W-:Y:S05]  /*3510*/  BRA `(.L_x_1910) ;  /* 0x0000000c00407947 */ /* 0x000fea0003800000 */
.L_x_1907:
[----:B------:R-:W-:-:S13]  /*3520*/  ISETP.NE.AND P0, PT, R6, 0x2, PT ;  /* 0x000000020600780c */ /* 0x000fda0003f05270 */
[----:B------:R-:W-:Y:S05]  /*3530*/  @!P0 BRA `(.L_x_1911) ;  /* 0x0000000000288947 */ /* 0x000fea0003800000 */
[----:B------:R-:W-:-:S13]  /*3540*/  ISETP.NE.AND P0, PT, R6, 0x3, PT ;  /* 0x000000030600780c */ /* 0x000fda0003f05270 */
[----:B------:R-:W-:Y:S05]  /*3550*/  @!P0 BRA `(.L_x_1912) ;  /* 0x0000000000148947 */ /* 0x000fea0003800000 */
[----:B------:R-:W-:-:S13]  /*3560*/  ISETP.NE.AND P0, PT, R6, 0x4, PT ;  /* 0x000000040600780c */ /* 0x000fda0003f05270 */
[----:B------:R-:W-:Y:S05]  /*3570*/  @P0 BRA `(.L_x_1909) ;  /* 0x0000000800d00947 */ /* 0x000fea0003800000 */
[----:B------:R-:W0:Y:S02]  /*3580*/  F2I.S64.TRUNC R2, R2 ;  /* 0x0000000200027311 */ /* 0x000e24000020d900 */
[----:B0-----:R0:W-:Y:S01]  /*3590*/  STG.E.64 desc[UR36][R16.64], R2 ;  /* 0x0000000210007986 */ /* 0x0011e2000c101b24 */
[----:B------:R-:W-:Y:S05]  /*35a0*/  BRA `(.L_x_1910) ;  /* 0x0000000c001c7947 */ /* 0x000fea0003800000 */
.L_x_1912:
[----:B------:R-:W0:Y:S02]  /*35b0*/  F2I.FTZ.TRUNC.NTZ R3, R2 ;  /* 0x0000000200037305 */ /* 0x000e24000021f100 */
[----:B0-----:R0:W-:Y:S01]  /*35c0*/  STG.E desc[UR36][R16.64], R3 ;  /* 0x0000000310007986 */ /* 0x0011e2000c101924 */
[----:B------:R-:W-:Y:S05]  /*35d0*/  BRA `(.L_x_1910) ;  /* 0x0000000c00107947 */ /* 0x000fea0003800000 */
.L_x_1911:
[----:B------:R-:W0:Y:S02]  /*35e0*/  F2I.FTZ.TRUNC.NTZ R3, R2 ;  /* 0x0000000200037305 */ /* 0x000e24000021f100 */
[----:B0-----:R0:W-:Y:S01]  /*35f0*/  STG.E.U16 desc[UR36][R16.64], R3 ;  /* 0x0000000310007986 */ /* 0x0011e2000c101524 */
[----:B------:R-:W-:Y:S05]  /*3600*/  BRA `(.L_x_1910) ;  /* 0x0000000c00047947 */ /* 0x000fea0003800000 */
.L_x_1906:
[----:B------:R-:W-:-:S13]  /*3610*/  ISETP.GT.AND P0, PT, R6, 0x6, PT ;  /* 0x000000060600780c */ /* 0x000fda0003f04270 */
[----:B------:R-:W-:Y:S05]  /*3620*/  @P0 BRA `(.L_x_1913) ;  /* 0x0000000000240947 */ /* 0x000fea0003800000 */
[----:B------:R-:W-:-:S13]  /*3630*/  ISETP.NE.AND P0, PT, R6, 0x5, PT ;  /* 0x000000050600780c */ /* 0x000fda0003f05270 */
[----:B------:R-:W-:Y:S05]  /*3640*/  @!P0 BRA `(.L_x_1914) ;  /* 0x0000000000108947 */ /* 0x000fea0003800000 */
[----:B------:R-:W-:-:S13]  /*3650*/  ISETP.NE.AND P0, PT, R6, 0x6, PT ;  /* 0x000000060600780c */ /* 0x000fda0003f05270 */
[----:B------:R-:W-:Y:S05]  /*3660*/  @P0 BRA `(.L_x_1909) ;  /* 0x0000000800940947 */ /* 0x000fea0003800000 */
[----:B------:R1:W-:Y:S01]  /*3670*/  STG.E desc[UR36][R16.64], R2 ;  /* 0x0000000210007986 */ /* 0x0003e2000c101924 */
[----:B------:R-:W-:Y:S05]  /*3680*/  BRA `(.L_x_1910) ;  /* 0x0000000800e47947 */ /* 0x000fea0003800000 */
.L_x_1914:
[----:B------:R-:W-:-:S05]  /*3690*/  F2FP.F16.F32.PACK_AB R2, RZ, R2 ;  /* 0x00000002ff02723e */ /* 0x000fca00000000ff */
[----:B------:R0:W-:Y:S01]  /*36a0*/  STG.E.U16 desc[UR36][R16.64], R2 ;  /* 0x0000000210007986 */ /* 0x0001e2000c101524 */
[----:B------:R-:W-:Y:S05]  /*36b0*/  BRA `(.L_x_1910) ;  /* 0x0000000800d87947 */ /* 0x000fea0003800000 */
.L_x_1913:
[----:B------:R-:W-:-:S13]  /*36c0*/  ISETP.NE.AND P0, PT, R6, 0x7, PT ;  /* 0x000000070600780c */ /* 0x000fda0003f05270 */
[----:B------:R-:W-:Y:S05]  /*36d0*/  @!P0 BRA `(.L_x_1915) ;  /* 0x00000000002c8947 */ /* 0x000fea0003800000 */
[----:B------:R-:W-:-:S13]  /*36e0*/  ISETP.NE.AND P0, PT, R6, 0x8, PT ;  /* 0x000000080600780c */ /* 0x000fda0003f05270 */
[----:B------:R-:W-:Y:S05]  /*36f0*/  @!P0 BRA `(.L_x_1916) ;  /* 0x0000000000148947 */ /* 0x000fea0003800000 */
[----:B------:R-:W-:-:S13]  /*3700*/  ISETP.NE.AND P0, PT, R6, 0x9, PT ;  /* 0x000000090600780c */ /* 0x000fda0003f05270 */
[----:B------:R-:W-:Y:S05]  /*3710*/  @P0 BRA `(.L_x_1909) ;  /* 0x0000000800680947 */ /* 0x000fea0003800000 */
[----:B------:R-:W-:-:S05]  /*3720*/  IMAD.MOV.U32 R3, RZ, RZ, RZ ;  /* 0x000000ffff037224 */ /* 0x000fca00078e00ff */
[----:B------:R3:W-:Y:S01]  /*3730*/  STG.E.64 desc[UR36][R16.64], R2 ;  /* 0x0000000210007986 */ /* 0x0007e2000c101b24 */
[----:B------:R-:W-:Y:S05]  /*3740*/  BRA `(.L_x_1910) ;  /* 0x0000000800b47947 */ /* 0x000fea0003800000 */
.L_x_1916:
[----:B------:R-:W-:-:S04]  /*3750*/  F2FP.F16.F32.PACK_AB R3, RZ, R2 ;  /* 0x00000002ff03723e */ /* 0x000fc800000000ff */
[----:B------:R-:W-:-:S05]  /*3760*/  PRMT R3, R3, 0x5410, RZ ;  /* 0x0000541003037816 */ /* 0x000fca00000000ff */
[----:B------:R2:W-:Y:S01]  /*3770*/  STG.E desc[UR36][R16.64], R3 ;  /* 0x0000000310007986 */ /* 0x0005e2000c101924 */
[----:B------:R-:W-:Y:S05]  /*3780*/  BRA `(.L_x_1910) ;  /* 0x0000000800a47947 */ /* 0x000fea0003800000 */
.L_x_1915:
[----:B------:R-:W-:-:S06]  /*3790*/  FMUL.FTZ R2, R2, 1 ;  /* 0x3f80000002027820 */ /* 0x000fcc0000410000 */
[----:B------:R-:W0:Y:S02]  /*37a0*/  F2F.F64.F32 R2, R2 ;  /* 0x0000000200027310 */ /* 0x000e240000201800 */
[----:B0-----:R4:W-:Y:S01]  /*37b0*/  STG.E.64 desc[UR36][R16.64], R2 ;  /* 0x0000000210007986 */ /* 0x0019e2000c101b24 */
[----:B------:R-:W-:Y:S05]  /*37c0*/  BRA `(.L_x_1910) ;  /* 0x0000000800947947 */ /* 0x000fea0003800000 */
.L_x_1905:
        /* <DEDUP_REMOVED lines=8> */
[----:B------:R-:W-:-:S04]  /*3850*/  FSETP.NEU.FTZ.AND P0, PT, R2, RZ, PT ;  /* 0x000000ff0200720b */ /* 0x000fc80003f1d000 */
[----:B------:R-:W-:-:S05]  /*3860*/  SEL R3, RZ, 0x1, !P0 ;  /* 0x00000001ff037807 */ /* 0x000fca0004000000 */
[----:B------:R0:W-:Y:S01]  /*3870*/  STG.E.U8 desc[UR36][R16.64], R3 ;  /* 0x0000000310007986 */ /* 0x0001e2000c101124 */
[----:B------:R-:W-:Y:S05]  /*3880*/  BRA `(.L_x_1910) ;  /* 0x0000000800647947 */ /* 0x000fea0003800000 */
.L_x_1919:
[----:B------:R-:W-:Y:S01]  /*3890*/  FMUL.FTZ R4, R2, 1 ;  /* 0x3f80000002047820 */ /* 0x000fe20000410000 */
[----:B------:R-:W-:-:S05]  /*38a0*/  CS2R R6, SRZ ;  /* 0x0000000000067805 */ /* 0x000fca000001ff00 */
[----:B------:R-:W0:Y:S02]  /*38b0*/  F2F.F64.F32 R4, R4 ;  /* 0x0000000400047310 */ /* 0x000e240000201800 */
[----:B0-----:R0:W-:Y:S01]  /*38c0*/  STG.E.128 desc[UR36][R16.64], R4 ;  /* 0x0000000410007986 */ /* 0x0011e2000c101d24 */
[----:B------:R-:W-:Y:S05]  /*38d0*/  BRA `(.L_x_1910) ;  /* 0x0000000800507947 */ /* 0x000fea0003800000 */
.L_x_1918:
[----:B------:R-:W-:-:S13]  /*38e0*/  ISETP.NE.AND P0, PT, R6, 0xf, PT ;  /* 0x0000000f0600780c */ /* 0x000fda0003f05270 */
[----:B------:R-:W-:Y:S05]  /*38f0*/  @!P0 BRA `(.L_x_1920) ;  /* 0x0000000000ac8947 */ /* 0x000fea0003800000 */
[----:B------:R-:W-:-:S13]  /*3900*/  ISETP.NE.AND P0, PT, R6, 0x17, PT ;  /* 0x000000170600780c */ /* 0x000fda0003f05270 */
[----:B------:R-:W-:Y:S05]  /*3910*/  @!P0 BRA `(.L_x_1921) ;  /* 0x0000000000508947 */ /* 0x000fea0003800000 */
[----:B------:R-:W-:-:S13]  /*3920*/  ISETP.NE.AND P0, PT, R6, 0x18, PT ;  /* 0x000000180600780c */ /* 0x000fda0003f05270 */
[----:B------:R-:W-:Y:S05]  /*3930*/  @P0 BRA `(.L_x_1909) ;  /* 0x0000000400e00947 */ /* 0x000fea0003800000 */
[C---:B------:R-:W-:Y:S01]  /*3940*/  LOP3.LUT R4, R2.reuse, 0x7fffffff, RZ, 0xc0, !PT ;  /* 0x7fffffff02047812 */ /* 0x040fe200078ec0ff */
[----:B------:R-:W-:Y:S01]  /*3950*/  BSSY B0, `(.L_x_1922) ;  /* 0x000000d000007945 */ /* 0x000fe20003800000 */
[----:B------:R-:W-:Y:S02]  /*3960*/  LOP3.LUT R0, R2, 0x80000000, RZ, 0xc0, !PT ;  /* 0x8000000002007812 */ /* 0x000fe400078ec0ff */
[----:B------:R-:W-:Y:S02]  /*3970*/  ISETP.GT.U32.AND P0, PT, R4, 0x43efffff, PT ;  /* 0x43efffff0400780c */ /* 0x000fe40003f04070 */
[----:B------:R-:W-:Y:S01]  /*3980*/  SHF.R.U32.HI R5, RZ, 0x18, R0 ;  /* 0x00000018ff057819 */ /* 0x000fe20000011600 */
[----:B------:R-:W-:-:S10]  /*3990*/  IMAD.MOV.U32 R0, RZ, RZ, 0x7f ;  /* 0x0000007fff007424 */ /* 0x000fd400078e00ff */
[----:B------:R-:W-:Y:S05]  /*39a0*/  @P0 BRA `(.L_x_1923) ;  /* 0x00000000001c0947 */ /* 0x000fea0003800000 */
[----:B------:R-:W-:-:S13]  /*39b0*/  ISETP.GE.U32.AND P0, PT, R4, 0x3c800000, PT ;  /* 0x3c8000000400780c */ /* 0x000fda0003f06070 */
[----:B------:R-:W-:-:S04]  /*39c0*/  @P0 SHF.R.U32.HI R0, RZ, 0x14, R2 ;  /* 0x00000014ff000819 */ /* 0x000fc80000011602 */
[----:B------:R-:W-:-:S04]  /*39d0*/  @P0 LOP3.LUT R3, R0, 0x1, RZ, 0xc0, !PT ;  /* 0x0000000100030812 */ /* 0x000fc800078ec0ff */
[----:B------:R-:W-:Y:S01]  /*39e0*/  @P0 IADD3 R3, R2, 0x407ffff, R3 ;  /* 0x0407ffff02030810 */ /* 0x000fe20007ffe003 */
[----:B------:R-:W-:-:S03]  /*39f0*/  @!P0 FADD.FTZ R2, R4, 16384 ;  /* 0x4680000004028421 */ /* 0x000fc60000010000 */
[----:B------:R-:W-:Y:S01]  /*3a00*/  @P0 SHF.R.U32.HI R0, RZ, 0x14, R3 ;  /* 0x00000014ff000819 */ /* 0x000fe20000011603 */
[----:B------:R-:W-:-:S07]  /*3a10*/  @!P0 VIADD R0, R2, 0xb9800000 ;  /* 0xb980000002008836 */ /* 0x000fce0000000000 */
.L_x_1923:
[----:B------:R-:W-:Y:S05]  /*3a20*/  BSYNC B0 ;  /* 0x0000000000007941 */ /* 0x000fea0003800000 */
.L_x_1922:
[----:B------:R-:W-:-:S05]  /*3a30*/  LOP3.LUT R5, R0, R5, RZ, 0xfc, !PT ;  /* 0x0000000500057212 */ /* 0x000fca00078efcff */
[----:B------:R0:W-:Y:S01]  /*3a40*/  STG.E.U8 desc[UR36][R16.64], R5 ;  /* 0x0000000510007986 */ /* 0x0001e2000c101124 */
[----:B------:R-:W-:Y:S05]  /*3a50*/  BRA `(.L_x_1910) ;  /* 0x0000000400f07947 */ /* 0x000fea0003800000 */
.L_x_1921:
[----:B------:R-:W-:Y:S01]  /*3a60*/  LOP3.LUT R4, R2, 0x7fffffff, RZ, 0xc0, !PT ;  /* 0x7fffffff02047812 */ /* 0x000fe200078ec0ff */
[----:B------:R-:W-:Y:S03]  /*3a70*/  BSSY B0, `(.L_x_1924) ;  /* 0x000000e000007945 */ /* 0x000fe60003800000 */
[----:B------:R-:W-:-:S13]  /*3a80*/  ISETP.GT.U32.AND P0, PT, R4, 0x477fffff, PT ;  /* 0x477fffff0400780c */ /* 0x000fda0003f04070 */
[----:B------:R-:W-:Y:S05]  /*3a90*/  @P0 BRA `(.L_x_1925) ;  /* 0x0000000000200947 */ /* 0x000fea0003800000 */
[----:B------:R-:W-:-:S13]  /*3aa0*/  ISETP.GE.U32.AND P0, PT, R4, 0x38800000, PT ;  /* 0x388000000400780c */ /* 0x000fda0003f06070 */
[----:B------:R-:W-:-:S04]  /*3ab0*/  @P0 SHF.R.U32.HI R0, RZ, 0x15, R2 ;  /* 0x00000015ff000819 */ /* 0x000fc80000011602 */
[----:B------:R-:W-:-:S04]  /*3ac0*/  @P0 LOP3.LUT R3, R0, 0x1, RZ, 0xc0, !PT ;  /* 0x0000000100030812 */ /* 0x000fc800078ec0ff */
[----:B------:R-:W-:Y:S01]  /*3ad0*/  @P0 IADD3 R0, R2, 0x80fffff, R3 ;  /* 0x080fffff02000810 */ /* 0x000fe20007ffe003 */
[----:B------:R-:W-:-:S03]  /*3ae0*/  @!P0 FADD.FTZ R3, R4, 128 ;  /* 0x4300000004038421 */ /* 0x000fc60000010000 */
[----:B------:R-:W-:Y:S01]  /*3af0*/  @P0 SHF.R.U32.HI R0, RZ, 0x15, R0 ;  /* 0x00000015ff000819 */ /* 0x000fe20000011600 */
[----:B------:R-:W-:Y:S01]  /*3b00*/  @!P0 VIADD R0, R3, 0xbd000000 ;  /* 0xbd00000003008836 */ /* 0x000fe20000000000 */
[----:B------:R-:W-:Y:S06]  /*3b10*/  BRA `(.L_x_1926) ;  /* 0x00000000000c7947 */ /* 0x000fec0003800000 */
.L_x_1925:
[----:B------:R-:W-:Y:S01]  /*3b20*/  IMAD.MOV.U32 R0, RZ, RZ, 0x7f ;  /* 0x0000007fff007424 */ /* 0x000fe200078e00ff */
[----:B------:R-:W-:-:S04]  /*3b30*/  ISETP.GT.U32.AND P0, PT, R4, 0x7f800000, PT ;  /* 0x7f8000000400780c */ /* 0x000fc80003f04070 */
[----:B------:R-:W-:-:S09]  /*3b40*/  SEL R0, R0, 0x7c, P0 ;  /* 0x0000007c00007807 */ /* 0x000fd20000000000 */
.L_x_1926:
[----:B------:R-:W-:Y:S05]  /*3b50*/  BSYNC B0 ;  /* 0x0000000000007941 */ /* 0x000fea0003800000 */
.L_x_1924:
[----:B------:R-:W-:-:S04]  /*3b60*/  LOP3.LUT R2, R2, 0x80000000, RZ, 0xc0, !PT ;  /* 0x8000000002027812 */ /* 0x000fc800078ec0ff */
[----:B------:R-:W-:-:S04]  /*3b70*/  SHF.R.U32.HI R3, RZ, 0x18, R2 ;  /* 0x00000018ff037819 */ /* 0x000fc80000011602 */
[----:B------:R-:W-:-:S05]  /*3b80*/  LOP3.LUT R3, R0, R3, RZ, 0xfc, !PT ;  /* 0x0000000300037212 */ /* 0x000fca00078efcff */
[----:B------:R0:W-:Y:S01]  /*3b90*/  STG.E.U8 desc[UR36][R16.64], R3 ;  /* 0x0000000310007986 */ /* 0x0001e2000c101124 */
[----:B------:R-:W-:Y:S05]  /*3ba0*/  BRA `(.L_x_1910) ;  /* 0x00000004009c7947 */ /* 0x000fea0003800000 */
.L_x_1920:
[----:B------:R-:W-:-:S05]  /*3bb0*/  F2FP.BF16.F32.PACK_AB R2, RZ, R2 ;  /* 0x00000002ff02723e */ /* 0x000fca00000010ff */
[----:B------:R0:W-:Y:S01]  /*3bc0*/  STG.E.U16 desc[UR36][R16.64], R2 ;  /* 0x0000000210007986 */ /* 0x0001e2000c101524 */
[----:B------:R-:W-:Y:S05]  /*3bd0*/  BRA `(.L_x_1910) ;  /* 0x0000000400907947 */ /* 0x000fea0003800000 */
.L_x_1917:
        /* <DEDUP_REMOVED lines=8> */
[----:B------:R-:W0:Y:S02]  /*3c60*/  F2I.FTZ.U32.TRUNC.NTZ R3, R2 ;  /* 0x0000000200037305 */ /* 0x000e24000021f000 */
[----:B0-----:R0:W-:Y:S01]  /*3c70*/  STG.E.U16 desc[UR36][R16.64], R3 ;  /* 0x0000000310007986 */ /* 0x0011e2000c101524 */
[----:B------:R-:W-:Y:S05]  /*3c80*/  BRA `(.L_x_1910) ;  /* 0x0000000400647947 */ /* 0x000fea0003800000 */
.L_x_1929:
[----:B------:R-:W-:Y:S01]  /*3c90*/  LOP3.LUT R3, R2, 0x7fffffff, RZ, 0xc0, !PT ;  /* 0x7fffffff02037812 */ /* 0x000fe200078ec0ff */
[----:B------:R-:W-:Y:S01]  /*3ca0*/  BSSY B0, `(.L_x_1930) ;  /* 0x0000013000007945 */ /* 0x000fe20003800000 */
[----:B------:R-:W-:Y:S02]  /*3cb0*/  IMAD.MOV.U32 R8, RZ, RZ, 0x80 ;  /* 0x00000080ff087424 */ /* 0x000fe400078e00ff */
        /* <DEDUP_REMOVED lines=13> */
.L_x_1932:
[----:B------:R-:W-:-:S04]  /*3d90*/  LOP3.LUT R2, R2, 0x80000000, RZ, 0xc0, !PT ;  /* 0x8000000002027812 */ /* 0x000fc800078ec0ff */
[----:B------:R-:W-:-:S04]  /*3da0*/  SHF.R.U32.HI R3, RZ, 0x18, R2 ;  /* 0x00000018ff037819 */ /* 0x000fc80000011602 */
[----:B------:R-:W-:-:S04]  /*3db0*/  LOP3.LUT R0, R0, R3, RZ, 0xfc, !PT ;  /* 0x0000000300007212 */ /* 0x000fc800078efcff */
[----:B------:R-:W-:-:S07]  /*3dc0*/  PRMT R8, R0, 0x7610, R8 ;  /* 0x0000761000087816 */ /* 0x000fce0000000008 */
.L_x_1931:
[----:B------:R-:W-:Y:S05]  /*3dd0*/  BSYNC B0 ;  /* 0x0000000000007941 */ /* 0x000fea0003800000 */
.L_x_1930:
[----:B------:R0:W-:Y:S01]  /*3de0*/  STG.E.U8 desc[UR36][R16.64], R8 ;  /* 0x0000000810007986 */ /* 0x0001e2000c101124 */
[----:B------:R-:W-:Y:S05]  /*3df0*/  BRA `(.L_x_1910) ;  /* 0x0000000400087947 */ /* 0x000fea0003800000 */
.L_x_1928:
        /* <DEDUP_REMOVED lines=16> */
.L_x_1935:
[----:B------:R-:W-:-:S04]  /*3f00*/  LOP3.LUT R2, R2, 0x80000000, RZ, 0xc0, !PT ;  /* 0x8000000002027812 */ /* 0x000fc800078ec0ff */
[----:B------:R-:W-:-:S04]  /*3f10*/  SHF.R.U32.HI R3, RZ, 0x18, R2 ;  /* 0x00000018ff037819 */ /* 0x000fc80000011602 */
[----:B------:R-:W-:-:S04]  /*3f20*/  LOP3.LUT R0, R0, R3, RZ, 0xfc, !PT ;  /* 0x0000000300007212 */ /* 0x000fc800078efcff */
[----:B------:R-:W-:-:S07]  /*3f30*/  PRMT R8, R0, 0x7610, R8 ;  /* 0x0000761000087816 */ /* 0x000fce0000000008 */
.L_x_1934:
[----:B------:R-:W-:Y:S05]  /*3f40*/  BSYNC B0 ;  /* 0x0000000000007941 */ /* 0x000fea0003800000 */
.L_x_1933:
[----:B------:R0:W-:Y:S01]  /*3f50*/  STG.E.U8 desc[UR36][R16.64], R8 ;  /* 0x0000000810007986 */ /* 0x0001e2000c101124 */
[----:B------:R-:W-:Y:S05]  /*3f60*/  BRA `(.L_x_1910) ;  /* 0x0000000000ac7947 */ /* 0x000fea0003800000 */
.L_x_1927:
[----:B------:R-:W-:-:S13]  /*3f70*/  ISETP.NE.AND P0, PT, R6, 0x1c, PT ;  /* 0x0000001c0600780c */ /* 0x000fda0003f05270 */
[----:B------:R-:W-:Y:S05]  /*3f80*/  @!P0 BRA `(.L_x_1936) ;  /* 0x00000000009c8947 */ /* 0x000fea0003800000 */
[----:B------:R-:W-:-:S13]  /*3f90*/  ISETP.NE.AND P0, PT, R6, 0x1d, PT ;  /* 0x0000001d0600780c */ /* 0x000fda0003f05270 */
[----:B------:R-:W-:Y:S05]  /*3fa0*/  @!P0 BRA `(.L_x_1937) ;  /* 0x0000000000888947 */ /* 0x000fea0003800000 */
[----:B------:R-:W-:-:S13]  /*3fb0*/  ISETP.NE.AND P0, PT, R6, 0x2c, PT ;  /* 0x0000002c0600780c */ /* 0x000fda0003f05270 */
[----:B------:R-:W-:Y:S05]  /*3fc0*/  @P0 BRA `(.L_x_1909) ;  /* 0x00000000003c0947 */ /* 0x000fea0003800000 */
        /* <DEDUP_REMOVED lines=15> */
.L_x_1909:
        /* <DEDUP_REMOVED lines=16> */
.L_x_1938:
[----:B------:R-:W-:Y:S05]  /*41c0*/  BRA `(.L_x_1910) ;  /* 0x0000000000147947 */ /* 0x000fea0003800000 */
.L_x_1937:
[----:B------:R-:W0:Y:S02]  /*41d0*/  F2I.U64.TRUNC R2, R2 ;  /* 0x0000000200027311 */ /* 0x000e24000020d800 */
[----:B0-----:R0:W-:Y:S01]  /*41e0*/  STG.E.64 desc[UR36][R16.64], R2 ;  /* 0x0000000210007986 */ /* 0x0011e2000c101b24 */
[----:B------:R-:W-:Y:S05]  /*41f0*/  BRA `(.L_x_1910) ;  /* 0x0000000000087947 */ /* 0x000fea0003800000 */
.L_x_1936:
[----:B------:R-:W0:Y:S02]  /*4200*/  F2I.FTZ.U32.TRUNC.NTZ R3, R2 ;  /* 0x0000000200037305 */ /* 0x000e24000021f000 */
[----:B0-----:R0:W-:Y:S02]  /*4210*/  STG.E desc[UR36][R16.64], R3 ;  /* 0x0000000310007986 */ /* 0x0011e4000c101924 */
.L_x_1910:
[----:B------:R-:W-:-:S04]  /*4220*/  IMAD R18, R18, 0x200, R23 ;  /* 0x0000020012127824 */ /* 0x000fc800078e0217 */
[----:B------:R-:W-:-:S07]  /*4230*/  VIADD R19, R18, 0x80 ;  /* 0x0000008012137836 */ /* 0x000fce0000000000 */
.L_x_1847:
[----:B------:R-:W-:Y:S05]  /*4240*/  BSYNC B7 ;  /* 0x0000000000077941 */ /* 0x000fea0003800000 */
.L_x_1846:
        /* <DEDUP_REMOVED lines=358> */
.L_x_1941:
        /* <DEDUP_REMOVED lines=20> */
[----:B--2---:R4:W0:Y:S01]  /*59f0*/  I2F.S16 R22, R2 ;  /* 0x0000000200167306 */ /* 0x0048220000101400 */
[----:B------:R-:W-:Y:S05]  /*5a00*/  BRA `(.L_x_1948) ;  /* 0x0000000c00387947 */ /* 0x000fea0003800000 */
.L_x_1946:
[----:B------:R-:W2:Y:S02]  /*5a10*/  LDG.E.U8 R2, desc[UR36][R2.64] ;  /* 0x0000002402027981 */ /* 0x000ea4000c1e1100 */
[----:B--2---:R-:W-:Y:S01]  /*5a20*/  I2FP.F32.U32 R22, R2 ;  /* 0x0000000200167245 */ /* 0x004fe20000201000 */
[----:B------:R-:W-:Y:S06]  /*5a30*/  BRA `(.L_x_1948) ;  /* 0x0000000c002c7947 */ /* 0x000fec0003800000 */
.L_x_1945:
[----:B------:R-:W-:-:S13]  /*5a40*/  ISETP.NE.AND P0, PT, R4, 0x2, PT ;  /* 0x000000020400780c */ /* 0x000fda0003f05270 */
[----:B------:R-:W-:Y:S05]  /*5a50*/  @!P0 BRA `(.L_x_1949) ;  /* 0x0000000000288947 */ /* 0x000fea0003800000 */
[----:B------:R-:W-:-:S13]  /*5a60*/  ISETP.NE.AND P0, PT, R4, 0x3, PT ;  /* 0x000000030400780c */ /* 0x000fda0003f05270 */
[----:B------:R-:W-:Y:S05]  /*5a70*/  @!P0 BRA `(.L_x_1950) ;  /* 0x0000000000148947 */ /* 0x000fea0003800000 */
[----:B------:R-:W-:-:S13]  /*5a80*/  ISETP.NE.AND P0, PT, R4, 0x4, PT ;  /* 0x000000040400780c */ /* 0x000fda0003f05270 */
[----:B------:R-:W-:Y:S05]  /*5a90*/  @P0 BRA `(.L_x_1947) ;  /* 0x0000000800b80947 */ /* 0x000fea0003800000 */
[----:B------:R-:W2:Y:S02]  /*5aa0*/  LDG.E.64 R22, desc[UR36][R2.64] ;  /* 0x0000002402167981 */ /* 0x000ea4000c1e1b00 */
[----:B--2---:R2:W3:Y:S01]  /*5ab0*/  I2F.S64 R22, R22 ;  /* 0x0000001600167312 */ /* 0x0044e20000301400 */
[----:B------:R-:W-:Y:S05]  /*5ac0*/  BRA `(.L_x_1948) ;  /* 0x0000000c00087947 */ /* 0x000fea0003800000 */
.L_x_1950:
[----:B------:R-:W2:Y:S02]  /*5ad0*/  LDG.E R2, desc[UR36][R2.64] ;  /* 0x0000002402027981 */ /* 0x000ea4000c1e1900 */
[----:B--2---:R-:W-:Y:S01]  /*5ae0*/  I2FP.F32.S32 R22, R2 ;  /* 0x0000000200167245 */ /* 0x004fe20000201400 */
[----:B------:R-:W-:Y:S06]  /*5af0*/  BRA `(.L_x_1948) ;  /* 0x0000000800fc7947 */ /* 0x000fec0003800000 */
.L_x_1949:
[----:B------:R-:W2:Y:S02]  /*5b00*/  LDG.E.U16 R2, desc[UR36][R2.64] ;  /* 0x0000002402027981 */ /* 0x000ea4000c1e1500 */
[----:B--2---:R0:W1:Y:S01]  /*5b10*/  I2F.S16 R22, R2 ;  /* 0x0000000200167306 */ /* 0x0040620000101400 */
[----:B------:R-:W-:Y:S05]  /*5b20*/  BRA `(.L_x_1948) ;  /* 0x0000000800f07947 */ /* 0x000fea0003800000 */
.L_x_1944:
        /* <DEDUP_REMOVED lines=8> */
.L_x_1952:
[----:B------:R-:W2:Y:S02]  /*5bb0*/  LDG.E.U16 R2, desc[UR36][R2.64] ;  /* 0x0000002402027981 */ /* 0x000ea4000c1e1500 */
[----:B--2---:R-:W-:Y:S01]  /*5bc0*/  HADD2.F32 R22, -RZ, R2.H0_H0 ;  /* 0x20000002ff167230 */ /* 0x004fe20000004100 */
[----:B------:R-:W-:Y:S06]  /*5bd0*/  BRA `(.L_x_1948) ;  /* 0x0000000800c47947 */ /* 0x000fec0003800000 */
.L_x_1951:
        /* <DEDUP_REMOVED lines=8> */
.L_x_1954:
[----:B------:R-:W2:Y:S02]  /*5c60*/  LDG.E.U16 R2, desc[UR36][R2.64] ;  /* 0x0000002402027981 */ /* 0x000ea4000c1e1500 */
[----:B--2---:R-:W-:Y:S01]  /*5c70*/  HADD2.F32 R22, -RZ, R2.H0_H0 ;  /* 0x20000002ff167230 */ /* 0x004fe20000004100 */
[----:B------:R-:W-:Y:S06]  /*5c80*/  BRA `(.L_x_1948) ;  /* 0x0000000800987947 */ /* 0x000fec0003800000 */
.L_x_1953:
[----:B------:R-:W2:Y:S01]  /*5c90*/  LDG.E.64 R2, desc[UR36][R2.64] ;  /* 0x0000002402027981 */ /* 0x000ea2000c1e1b00 */
[----:B------:R-:W-:Y:S01]  /*5ca0*/  UMOV UR4, 0xf0000000 ;  /* 0xf000000000047882 */ /* 0x000fe20000000000 */
[----:B------:R-:W-:Y:S01]  /*5cb0*/  UMOV UR5, 0x380fffff ;  /* 0x380fffff00057882 */ /* 0x000fe20000000000 */
[----:B--2---:R-:W0:Y:S01]  /*5cc0*/  F2F.F32.F64 R22, R2 ;  /* 0x0000000200167310 */ /* 0x004e220000301000 */
[----:B------:R-:W-:-:S14]  /*5cd0*/  DSETP.GEU.AND P0, PT, |R2|, UR4, PT ;  /* 0x0000000402007e2a */ /* 0x000fdc000bf0e200 */
[----:B0-----:R-:W-:Y:S01]  /*5ce0*/  @!P0 FMUL R22, R22, 1.175494350822287508e-38 ;  /* 0x0080000016168820 */ /* 0x001fe20000400000 */
[----:B------:R-:W-:Y:S06]  /*5cf0*/  BRA `(.L_x_1948) ;  /* 0x00000008007c7947 */ /* 0x000fec0003800000 */
.L_x_1943:
        /* <DEDUP_REMOVED lines=12> */
.L_x_1957:
[----:B------:R-:W2:Y:S01]  /*5dc0*/  LDG.E.64 R2, desc[UR36][R2.64] ;  /* 0x0000002402027981 */ /* 0x000ea2000c1e1b00 */
[----:B------:R-:W-:Y:S01]  /*5dd0*/  UMOV UR4, 0xf0000000 ;  /* 0xf000000000047882 */ /* 0x000fe20000000000 */
[----:B------:R-:W-:Y:S01]  /*5de0*/  UMOV UR5, 0x380fffff ;  /* 0x380fffff00057882 */ /* 0x000fe20000000000 */
[----:B--2---:R-:W0:Y:S01]  /*5df0*/  F2F.F32.F64 R22, R2 ;  /* 0x0000000200167310 */ /* 0x004e220000301000 */
[----:B------:R-:W-:-:S14]  /*5e00*/  DSETP.GEU.AND P0, PT, |R2|, UR4, PT ;  /* 0x0000000402007e2a */ /* 0x000fdc000bf0e200 */
[----:B0-----:R-:W-:Y:S01]  /*5e10*/  @!P0 FMUL R22, R22, 1.175494350822287508e-38 ;  /* 0x0080000016168820 */ /* 0x001fe20000400000 */
[----:B------:R-:W-:Y:S06]  /*5e20*/  BRA `(.L_x_1948) ;  /* 0x0000000800307947 */ /* 0x000fec0003800000 */
.L_x_1956:
        /* <DEDUP_REMOVED lines=26> */
.L_x_1959:
        /* <DEDUP_REMOVED lines=13> */
.L_x_1958:
[----:B------:R-:W2:Y:S02]  /*60a0*/  LDG.E.U16 R2, desc[UR36][R2.64] ;  /* 0x0000002402027981 */ /* 0x000ea4000c1e1500 */
[----:B--2---:R-:W-:Y:S01]  /*60b0*/  IMAD.U32 R22, R2, 0x10000, RZ ;  /* 0x0001000002167824 */ /* 0x004fe200078e00ff */
[----:B------:R-:W-:Y:S06]  /*60c0*/  BRA `(.L_x_1948) ;  /* 0x0000000400887947 */ /* 0x000fec0003800000 */
.L_x_1955:
        /* <DEDUP_REMOVED lines=11> */
.L_x_1962:
        /* <DEDUP_REMOVED lines=20> */
.L_x_1964:
[----:B------:R-:W-:Y:S05]  /*62c0*/  BSYNC B0 ;  /* 0x0000000000007941 */ /* 0x000fea0003800000 */
.L_x_1963:
[----:B------:R-:W-:Y:S01]  /*62d0*/  IMAD.SHL.U32 R2, R2, 0x100000, RZ ;  /* 0x0010000002027824 */ /* 0x000fe200078e00ff */
[----:B------:R-:W-:-:S04]  /*62e0*/  LEA R3, R0, 0x3b800000, 0x17 ;  /* 0x3b80000000037811 */ /* 0x000fc800078eb8ff */
[----:B------:R-:W-:Y:S01]  /*62f0*/  LOP3.LUT R22, R3, R2, R22, 0xfe, !PT ;  /* 0x0000000203167212 */ /* 0x000fe200078efe16 */
[----:B------:R-:W-:Y:S06]  /*6300*/  BRA `(.L_x_1948) ;  /* 0x0000000000f87947 */ /* 0x000fec0003800000 */
.L_x_1961:
        /* <DEDUP_REMOVED lines=20> */
.L_x_1966:
[----:B------:R-:W-:Y:S05]  /*6450*/  BSYNC B0 ;  /* 0x0000000000007941 */ /* 0x000fea0003800000 */
.L_x_1965:
[----:B------:R-:W-:Y:S01]  /*6460*/  IMAD.SHL.U32 R2, R2, 0x200000, RZ ;  /* 0x0020000002027824 */ /* 0x000fe200078e00ff */
[----:B------:R-:W-:-:S04]  /*6470*/  LEA R3, R0, 0x37800000, 0x17 ;  /* 0x3780000000037811 */ /* 0x000fc800078eb8ff */
[----:B------:R-:W-:Y:S01]  /*6480*/  LOP3.LUT R22, R3, R2, R22, 0xfe, !PT ;  /* 0x0000000203167212 */ /* 0x000fe200078efe16 */
[----:B------:R-:W-:Y:S06]  /*6490*/  BRA `(.L_x_1948) ;  /* 0x0000000000947947 */ /* 0x000fec0003800000 */
.L_x_1960:
        /* <DEDUP_REMOVED lines=14> */
.L_x_1947:
        /* <DEDUP_REMOVED lines=16> */
.L_x_1969:
[----:B------:R-:W-:Y:S01]  /*6680*/  IMAD.MOV.U32 R22, RZ, RZ, RZ ;  /* 0x000000ffff167224 */ /* 0x000fe200078e00ff */
[----:B------:R-:W-:Y:S06]  /*6690*/  BRA `(.L_x_1948) ;  /* 0x0000000000147947 */ /* 0x000fec0003800000 */
.L_x_1968:
[----:B------:R-:W2:Y:S02]  /*66a0*/  LDG.E.64 R22, desc[UR36][R2.64] ;  /* 0x0000002402167981 */ /* 0x000ea4000c1e1b00 */
[----:B--2---:R0:W1:Y:S01]  /*66b0*/  I2F.U64 R22, R22 ;  /* 0x0000001600167312 */ /* 0x0040620000301000 */
[----:B------:R-:W-:Y:S05]  /*66c0*/  BRA `(.L_x_1948) ;  /* 0x0000000000087947 */ /* 0x000fea0003800000 */
.L_x_1967:
[----:B------:R-:W2:Y:S02]  /*66d0*/  LDG.E R2, desc[UR36][R2.64] ;  /* 0x0000002402027981 */ /* 0x000ea4000c1e1900 */
[----:B--2---:R-:W-:-:S07]  /*66e0*/  I2FP.F32.U32 R22, R2 ;  /* 0x0000000200167245 */ /* 0x004fce0000201000 */
.L_x_1948:
[----:B------:R-:W-:Y:S05]  /*66f0*/  BSYNC B6 ;  /* 0x0000000000067941 */ /* 0x000fea0003800000 */
.L_x_1942:
[----:B------:R-:W2:Y:S01]  /*6700*/  LDC.U8 R4, c[0x0][0x493] ;  /* 0x000124c0ff047b82 */ /* 0x000ea20000000000 */
[----:B------:R-:W-:Y:S01]  /*6710*/  ULDC.64 UR4, c[0x0][0x488] ;  /* 0x0001220000047ab9 */ /* 0x000fe20000000a00 */
[----:B------:R-:W-:Y:S01]  /*6720*/  BSSY B6, `(.L_x_1970) ;  /* 0x00000df000067945 */ /* 0x000fe20003800000 */
[----:B0---4-:R-:W-:-:S05]  /*6730*/  IADD3 R2, P0, R18, UR4, RZ ;  /* 0x0000000412027c10 */ /* 0x011fca000ff1e0ff */
        /* <DEDUP_REMOVED lines=13> */
[----:B--2---:R-:W4:Y:S01]  /*6810*/  I2F.S16 R0, R0 ;  /* 0x0000000000007306 */ /* 0x004f220000101400 */
[----:B------:R-:W-:Y:S05]  /*6820*/  BRA `(.L_x_1976) ;  /* 0x0000000c00387947 */ /* 0x000fea0003800000 */
.L_x_1974:
[----:B------:R-:W2:Y:S02]  /*6830*/  LDG.E.U8 R0, desc[UR36][R2.64] ;  /* 0x0000002402007981 */ /* 0x000ea4000c1e1100 */
[----:B--2---:R-:W-:Y:S01]  /*6840*/  I2FP.F32.U32 R0, R0 ;  /* 0x0000000000007245 */ /* 0x004fe20000201000 */
[----:B------:R-:W-:Y:S06]  /*6850*/  BRA `(.L_x_1976) ;  /* 0x0000000c002c7947 */ /* 0x000fec0003800000 */
.L_x_1973:
[----:B------:R-:W-:-:S13]  /*6860*/  ISETP.NE.AND P0, PT, R0, 0x2, PT ;  /* 0x000000020000780c */ /* 0x000fda0003f05270 */
[----:B------:R-:W-:Y:S05]  /*6870*/  @!P0 BRA `(.L_x_1977) ;  /* 0x0000000000288947 */ /* 0x000fea0003800000 */
[----:B------:R-:W-:-:S13]  /*6880*/  ISETP.NE.AND P0, PT, R0, 0x3, PT ;  /* 0x000000030000780c */ /* 0x000fda0003f05270 */
[----:B------:R-:W-:Y:S05]  /*6890*/  @!P0 BRA `(.L_x_1978) ;  /* 0x0000000000148947 */ /* 0x000fea0003800000 */
[----:B------:R-:W-:-:S13]  /*68a0*/  ISETP.NE.AND P0, PT, R0, 0x4, PT ;  /* 0x000000040000780c */ /* 0x000fda0003f05270 */
[----:B------:R-:W-:Y:S05]  /*68b0*/  @P0 BRA `(.L_x_1975) ;  /* 0x0000000800b80947 */ /* 0x000fea0003800000 */
[----:B------:R-:W2:Y:S02]  /*68c0*/  LDG.E.64 R2, desc[UR36][R2.64] ;  /* 0x0000002402027981 */ /* 0x000ea4000c1e1b00 */
[----:B--2---:R0:W2:Y:S01]  /*68d0*/  I2F.S64 R0, R2 ;  /* 0x0000000200007312 */ /* 0x0040a20000301400 */
[----:B------:R-:W-:Y:S05]  /*68e0*/  BRA `(.L_x_1976) ;  /* 0x0000000c00087947 */ /* 0x000fea0003800000 */
.L_x_1978:
[----:B------:R-:W2:Y:S02]  /*68f0*/  LDG.E R0, desc[UR36][R2.64] ;  /* 0x0000002402007981 */ /* 0x000ea4000c1e1900 */
[----:B--2---:R-:W-:Y:S01]  /*6900*/  I2FP.F32.S32 R0, R0 ;  /* 0x0000000000007245 */ /* 0x004fe20000201400 */
[----:B------:R-:W-:Y:S06]  /*6910*/  BRA `(.L_x_1976) ;  /* 0x0000000800fc7947 */ /* 0x000fec0003800000 */
.L_x_1977:
[----:B------:R-:W2:Y:S02]  /*6920*/  LDG.E.U16 R0, desc[UR36][R2.64] ;  /* 0x0000002402007981 */ /* 0x000ea4000c1e1500 */
[----:B--2---:R-:W0:Y:S01]  /*6930*/  I2F.S16 R0, R0 ;  /* 0x0000000000007306 */ /* 0x004e220000101400 */
[----:B------:R-:W-:Y:S05]  /*6940*/  BRA `(.L_x_1976) ;  /* 0x0000000800f07947 */ /* 0x000fea0003800000 */
.L_x_1972:
        /* <DEDUP_REMOVED lines=8> */
.L_x_1980:
[----:B------:R-:W2:Y:S02]  /*69d0*/  LDG.E.U16 R0, desc[UR36][R2.64] ;  /* 0x0000002402007981 */ /* 0x000ea4000c1e1500 */
[----:B--2---:R-:W-:Y:S01]  /*69e0*/  HADD2.F32 R0, -RZ, R0.H0_H0 ;  /* 0x20000000ff007230 */ /* 0x004fe20000004100 */
[----:B------:R-:W-:Y:S06]  /*69f0*/  BRA `(.L_x_1976) ;  /* 0x0000000800c47947 */ /* 0x000fec0003800000 */
.L_x_1979:
        /* <DEDUP_REMOVED lines=8> */
.L_x_1982:
[----:B------:R-:W2:Y:S02]  /*6a80*/  LDG.E.U16 R0, desc[UR36][R2.64] ;  /* 0x0000002402007981 */ /* 0x000ea4000c1e1500 */
[----:B--2---:R-:W-:Y:S01]  /*6a90*/  HADD2.F32 R0, -RZ, R0.H0_H0 ;  /* 0x20000000ff007230 */ /* 0x004fe20000004100 */
[----:B------:R-:W-:Y:S06]  /*6aa0*/  BRA `(.L_x_1976) ;  /* 0x0000000800987947 */ /* 0x000fec0003800000 */
.L_x_1981:
[----:B------:R-:W2:Y:S01]  /*6ab0*/  LDG.E.64 R2, desc[UR36][R2.64] ;  /* 0x0000002402027981 */ /* 0x000ea2000c1e1b00 */
[----:B------:R-:W-:Y:S01]  /*6ac0*/  UMOV UR4, 0xf0000000 ;  /* 0xf000000000047882 */ /* 0x000fe20000000000 */
[----:B------:R-:W-:Y:S01]  /*6ad0*/  UMOV UR5, 0x380fffff ;  /* 0x380fffff00057882 */ /* 0x000fe20000000000 */
[----:B--2---:R-:W0:Y:S01]  /*6ae0*/  F2F.F32.F64 R0, R2 ;  /* 0x0000000200007310 */ /* 0x004e220000301000 */
[----:B------:R-:W-:-:S14]  /*6af0*/  DSETP.GEU.AND P0, PT, |R2|, UR4, PT ;  /* 0x0000000402007e2a */ /* 0x000fdc000bf0e200 */
[----:B0-----:R-:W-:Y:S01]  /*6b00*/  @!P0 FMUL R0, R0, 1.175494350822287508e-38 ;  /* 0x0080000000008820 */ /* 0x001fe20000400000 */
[----:B------:R-:W-:Y:S06]  /*6b10*/  BRA `(.L_x_1976) ;  /* 0x00000008007c7947 */ /* 0x000fec0003800000 */
.L_x_1971:
        /* <DEDUP_REMOVED lines=12> */
.L_x_1985:
[----:B------:R-:W2:Y:S01]  /*6be0*/  LDG.E.64 R2, desc[UR36][R2.64] ;  /* 0x0000002402027981 */ /* 0x000ea2000c1e1b00 */
[----:B------:R-:W-:Y:S01]  /*6bf0*/  UMOV UR4, 0xf0000000 ;  /* 0xf000000000047882 */ /* 0x000fe20000000000 */
[----:B------:R-:W-:Y:S01]  /*6c00*/  UMOV UR5, 0x380fffff ;  /* 0x380fffff00057882 */ /* 0x000fe20000000000 */
[----:B--2---:R-:W0:Y:S01]  /*6c10*/  F2F.F32.F64 R0, R2 ;  /* 0x0000000200007310 */ /* 0x004e220000301000 */
[----:B------:R-:W-:-:S14]  /*6c20*/  DSETP.GEU.AND P0, PT, |R2|, UR4, PT ;  /* 0x0000000402007e2a */ /* 0x000fdc000bf0e200 */
[----:B0-----:R-:W-:Y:S01]  /*6c30*/  @!P0 FMUL R0, R0, 1.175494350822287508e-38 ;  /* 0x0080000000008820 */ /* 0x001fe20000400000 */
[----:B------:R-:W-:Y:S06]  /*6c40*/  BRA `(.L_x_1976) ;  /* 0x0000000800307947 */ /* 0x000fec0003800000 */
.L_x_1984:
        /* <DEDUP_REMOVED lines=26> */
.L_x_1987:
        /* <DEDUP_REMOVED lines=13> */
.L_x_1986:
[----:B------:R-:W2:Y:S02]  /*6ec0*/  LDG.E.U16 R0, desc[UR36][R2.64] ;  /* 0x0000002402007981 */ /* 0x000ea4000c1e1500 */
[----:B--2---:R-:W-:Y:S01]  /*6ed0*/  IMAD.U32 R0, R0, 0x10000, RZ ;  /* 0x0001000000007824 */ /* 0x004fe200078e00ff */
[----:B------:R-:W-:Y:S06]  /*6ee0*/  BRA `(.L_x_1976) ;  /* 0x0000000400887947 */ /* 0x000fec0003800000 */
.L_x_1983:
        /* <DEDUP_REMOVED lines=11> */
.L_x_1990:
        /* <DEDUP_REMOVED lines=20> */
.L_x_1992:
[----:B------:R-:W-:Y:S05]  /*70e0*/  BSYNC B0 ;  /* 0x0000000000007941 */ /* 0x000fea0003800000 */
.L_x_1991:
[----:B------:R-:W-:Y:S01]  /*70f0*/  LEA R3, R0, 0x3b800000, 0x17 ;  /* 0x3b80000000037811 */ /* 0x000fe200078eb8ff */
[----:B------:R-:W-:-:S05]  /*7100*/  IMAD.SHL.U32 R0, R2, 0x100000, RZ ;  /* 0x0010000002007824 */ /* 0x000fca00078e00ff */
[----:B------:R-:W-:Y:S01]  /*7110*/  LOP3.LUT R0, R3, R0, R4, 0xfe, !PT ;  /* 0x0000000003007212 */ /* 0x000fe200078efe04 */
[----:B------:R-:W-:Y:S06]  /*7120*/  BRA `(.L_x_1976) ;  /* 0x0000000000f87947 */ /* 0x000fec0003800000 */
.L_x_1989:
        /* <DEDUP_REMOVED lines=20> */
.L_x_1994:
[----:B------:R-:W-:Y:S05]  /*7270*/  BSYNC B0 ;  /* 0x0000000000007941 */ /* 0x000fea0003800000 */
.L_x_1993:
[----:B------:R-:W-:Y:S01]  /*7280*/  LEA R3, R0, 0x37800000, 0x17 ;  /* 0x3780000000037811 */ /* 0x000fe200078eb8ff */
[----:B------:R-:W-:-:S05]  /*7290*/  IMAD.SHL.U32 R0, R2, 0x200000, RZ ;  /* 0x0020000002007824 */ /* 0x000fca00078e00ff */
[----:B------:R-:W-:Y:S01]  /*72a0*/  LOP3.LUT R0, R3, R0, R4, 0xfe, !PT ;  /* 0x0000000003007212 */ /* 0x000fe200078efe04 */
[----:B------:R-:W-:Y:S06]  /*72b0*/  BRA `(.L_x_1976) ;  /* 0x0000000000947947 */ /* 0x000fec0003800000 */
.L_x_1988:
        /* <DEDUP_REMOVED lines=14> */
.L_x_1975:
        /* <DEDUP_REMOVED lines=15> */
[----:B01-3-5:R-:W-:Y:S05]  /*7490*/  CALL.ABS.NOINC R2 ;  /* 0x0000000002007343 */ /* 0x02bfea0003c00000 */
.L_x_1997:
[----:B------:R-:W-:Y:S01]  /*74a0*/  IMAD.MOV.U32 R0, RZ, RZ, RZ ;  /* 0x000000ffff007224 */ /* 0x000fe200078e00ff */
[----:B------:R-:W-:Y:S06]  /*74b0*/  BRA `(.L_x_1976) ;  /* 0x0000000000147947 */ /* 0x000fec0003800000 */
.L_x_1996:
[----:B------:R-:W2:Y:S02]  /*74c0*/  LDG.E.64 R2, desc[UR36][R2.64] ;  /* 0x0000002402027981 */ /* 0x000ea4000c1e1b00 */
[----:B--2---:R0:W2:Y:S01]  /*74d0*/  I2F.U64 R0, R2 ;  /* 0x0000000200007312 */ /* 0x0040a20000301000 */
[----:B------:R-:W-:Y:S05]  /*74e0*/  BRA `(.L_x_1976) ;  /* 0x0000000000087947 */ /* 0x000fea0003800000 */
.L_x_1995:
[----:B------:R-:W2:Y:S02]  /*74f0*/  LDG.E R0, desc[UR36][R2.64] ;  /* 0x0000002402007981 */ /* 0x000ea4000c1e1900 */
[----:B--2---:R-:W-:-:S07]  /*7500*/  I2FP.F32.U32 R0, R0 ;  /* 0x0000000000007245 */ /* 0x004fce0000201000 */
.L_x_1976:
[----:B------:R-:W-:Y:S05]  /*7510*/  BSYNC B6 ;  /* 0x0000000000067941 */ /* 0x000fea0003800000 */
.L_x_1970:
[C---:B01-3-5:R-:W-:Y:S01]  /*7520*/  FMUL.FTZ R2, |R22|.reuse, -1.4426950216293334961 ;  /* 0xbfb8aa3b16027820 */ /* 0x06bfe20000410200 */
[----:B------:R-:W0:Y:S01]  /*7530*/  LDC.U8 R6, c[0x0][0x491] ;  /* 0x00012440ff067b82 */ /* 0x000e220000000000 */
[----:B------:R-:W-:Y:S01]  /*7540*/  IMAD.MOV.U32 R3, RZ, RZ, 0x3f800000 ;  /* 0x3f800000ff037424 */ /* 0x000fe200078e00ff */
[C---:B------:R-:W-:Y:S02]  /*7550*/  FSETP.GEU.FTZ.AND P0, PT, R22.reuse, RZ, PT ;  /* 0x000000ff1600720b */ /* 0x040fe40003f1e000 */
[----:B------:R-:W-:Y:S01]  /*7560*/  FSET.BF.LT.FTZ.AND R22, R22, RZ, PT ;  /* 0x000000ff1616720a */ /* 0x000fe20003811000 */
[----:B------:R-:W1:Y:S01]  /*7570*/  MUFU.EX2 R2, R2 ;  /* 0x0000000200027308 */ /* 0x000e620000000800 */
[----:B------:R-:W-:Y:S01]  /*7580*/  FSEL R3, R3, -1, !P0 ;  /* 0xbf80000003037808 */ /* 0x000fe20004000000 */
[----:B-1----:R-:W-:Y:S01]  /*7590*/  FADD.FTZ R4, R2, 1 ;  /* 0x3f80000002047421 */ /* 0x002fe20000010000 */
[----:B0-----:R-:W-:-:S05]  /*75a0*/  PRMT R7, R6, 0x9910, RZ ;  /* 0x0000991006077816 */ /* 0x001fca00000000ff */
[----:B------:R-:W0:Y:S01]  /*75b0*/  MUFU.RCP R5, R4 ;  /* 0x0000000400057308 */ /* 0x000e220000001000 */
[----:B------:R-:W-:Y:S01]  /*75c0*/  ISETP.GT.AND P0, PT, R7, 0x9, PT ;  /* 0x000000090700780c */ /* 0x000fe20003f04270 */
[----:B0-----:R-:W-:-:S04]  /*75d0*/  FMUL.FTZ R5, R2, R5 ;  /* 0x0000000502057220 */ /* 0x001fc80000410000 */
[----:B------:R-:W-:-:S04]  /*75e0*/  FFMA.FTZ R3, -R3, R5, R22 ;  /* 0x0000000503037223 */ /* 0x000fc80000010116 */
[----:B--2-4-:R-:W-:-:S04]  /*75f0*/  FMUL.FTZ R2, R3, R0 ;  /* 0x0000000003027220 */ /* 0x014fc80000410000 */
        /* <DEDUP_REMOVED lines=12> */
.L_x_2001:
[----:B------:R-:W0:Y:S02]  /*76c0*/  F2I.S64.TRUNC R2, R2 ;  /* 0x0000000200027311 */ /* 0x000e24000020d900 */
[----:B0-----:R-:W-:-:S05]  /*76d0*/  IMAD.MOV.U32 R5, RZ, RZ, R2 ;  /* 0x000000ffff057224 */ /* 0x001fca00078e0002 */
[----:B------:R0:W-:Y:S01]  /*76e0*/  STG.E.U8 desc[UR36][R16.64], R5 ;  /* 0x0000000510007986 */ /* 0x0001e2000c101124 */
[----:B------:R-:W-:Y:S05]  /*76f0*/  BRA `(.L_x_2003) ;  /* 0x0000000c00407947 */ /* 0x000fea0003800000 */
.L_x_2000:
        /* <DEDUP_REMOVED lines=9> */
.L_x_2005:
[----:B------:R-:W0:Y:S02]  /*7790*/  F2I.FTZ.TRUNC.NTZ R3, R2 ;  /* 0x0000000200037305 */ /* 0x000e24000021f100 */
[----:B0-----:R0:W-:Y:S01]  /*77a0*/  STG.E desc[UR36][R16.64], R3 ;  /* 0x0000000310007986 */ /* 0x0011e2000c101924 */
[----:B------:R-:W-:Y:S05]  /*77b0*/  BRA `(.L_x_2003) ;  /* 0x0000000c00107947 */ /* 0x000fea0003800000 */
.L_x_2004:
[----:B------:R-:W0:Y:S02]  /*77c0*/  F2I.FTZ.TRUNC.NTZ R3, R2 ;  /* 0x0000000200037305 */ /* 0x000e24000021f100 */
[----:B0-----:R0:W-:Y:S01]  /*77d0*/  STG.E.U16 desc[UR36][R16.64], R3 ;  /* 0x0000000310007986 */ /* 0x0011e2000c101524 */
[----:B------:R-:W-:Y:S05]  /*77e0*/  BRA `(.L_x_2003) ;  /* 0x0000000c00047947 */ /* 0x000fea0003800000 */
.L_x_1999:
        /* <DEDUP_REMOVED lines=8> */
.L_x_2007:
[----:B------:R-:W-:-:S05]  /*7870*/  F2FP.F16.F32.PACK_AB R2, RZ, R2 ;  /* 0x00000002ff02723e */ /* 0x000fca00000000ff */
[----:B------:R0:W-:Y:S01]  /*7880*/  STG.E.U16 desc[UR36][R16.64], R2 ;  /* 0x0000000210007986 */ /* 0x0001e2000c101524 */
[----:B------:R-:W-:Y:S05]  /*7890*/  BRA `(.L_x_2003) ;  /* 0x0000000800d87947 */ /* 0x000fea0003800000 */
.L_x_2006:
        /* <DEDUP_REMOVED lines=9> */
.L_x_2009:
[----:B------:R-:W-:-:S04]  /*7930*/  F2FP.F16.F32.PACK_AB R3, RZ, R2 ;  /* 0x00000002ff03723e */ /* 0x000fc800000000ff */
[----:B------:R-:W-:-:S05]  /*7940*/  PRMT R3, R3, 0x5410, RZ ;  /* 0x0000541003037816 */ /* 0x000fca00000000ff */
[----:B------:R0:W-:Y:S01]  /*7950*/  STG.E desc[UR36][R16.64], R3 ;  /* 0x0000000310007986 */ /* 0x0001e2000c101924 */
[----:B------:R-:W-:Y:S05]  /*7960*/  BRA `(.L_x_2003) ;  /* 0x0000000800a47947 */ /* 0x000fea0003800000 */
.L_x_2008:
[----:B------:R-:W-:-:S06]  /*7970*/  FMUL.FTZ R2, R2, 1 ;  /* 0x3f80000002027820 */ /* 0x000fcc0000410000 */
[----:B------:R-:W0:Y:S02]  /*7980*/  F2F.F64.F32 R2, R2 ;  /* 0x0000000200027310 */ /* 0x000e240000201800 */
[----:B0-----:R0:W-:Y:S01]  /*7990*/  STG.E.64 desc[UR36][R16.64], R2 ;  /* 0x0000000210007986 */ /* 0x0011e2000c101b24 */
[----:B------:R-:W-:Y:S05]  /*79a0*/  BRA `(.L_x_2003) ;  /* 0x0000000800947947 */ /* 0x000fea0003800000 */
.L_x_1998:
        /* <DEDUP_REMOVED lines=12> */
.L_x_2012:
[----:B------:R-:W-:Y:S01]  /*7a70*/  FMUL.FTZ R4, R2, 1 ;  /* 0x3f80000002047820 */ /* 0x000fe20000410000 */
[----:B------:R-:W-:-:S05]  /*7a80*/  CS2R R6, SRZ ;  /* 0x0000000000067805 */ /* 0x000fca000001ff00 */
[----:B------:R-:W0:Y:S02]  /*7a90*/  F2F.F64.F32 R4, R4 ;  /* 0x0000000400047310 */ /* 0x000e240000201800 */
[----:B0-----:R0:W-:Y:S01]  /*7aa0*/  STG.E.128 desc[UR36][R16.64], R4 ;  /* 0x0000000410007986 */ /* 0x0011e2000c101d24 */
[----:B------:R-:W-:Y:S05]  /*7ab0*/  BRA `(.L_x_2003) ;  /* 0x0000000800507947 */ /* 0x000fea0003800000 */
.L_x_2011:
        /* <DEDUP_REMOVED lines=20> */
.L_x_2016:
[----:B------:R-:W-:Y:S05]  /*7c00*/  BSYNC B0 ;  /* 0x0000000000007941 */ /* 0x000fea0003800000 */
.L_x_2015:
[----:B------:R-:W-:-:S05]  /*7c10*/  LOP3.LUT R5, R0, R5, RZ, 0xfc, !PT ;  /* 0x0000000500057212 */ /* 0x000fca00078efcff */
[----:B------:R0:W-:Y:S01]  /*7c20*/  STG.E.U8 desc[UR36][R16.64], R5 ;  /* 0x0000000510007986 */ /* 0x0001e2000c101124 */
[----:B------:R-:W-:Y:S05]  /*7c30*/  BRA `(.L_x_2003) ;  /* 0x0000000400f07947 */ /* 0x000fea0003800000 */
.L_x_2014:
        /* <DEDUP_REMOVED lines=12> */
.L_x_2018:
[----:B------:R-:W-:Y:S01]  /*7d00*/  IMAD.MOV.U32 R0, RZ, RZ, 0x7f ;  /* 0x0000007fff007424 */ /* 0x000fe200078e00ff */
[----:B------:R-:W-:-:S04]  /*7d10*/  ISETP.GT.U32.AND P0, PT, R4, 0x7f800000, PT ;  /* 0x7f8000000400780c */ /* 0x000fc80003f04070 */
[----:B------:R-:W-:-:S09]  /*7d20*/  SEL R0, R0, 0x7c, P0 ;  /* 0x0000007c00007807 */ /* 0x000fd20000000000 */
.L_x_2019:
[----:B------:R-:W-:Y:S05]  /*7d30*/  BSYNC B0 ;  /* 0x0000000000007941 */ /* 0x000fea0003800000 */
.L_x_2017:
[----:B------:R-:W-:-:S04]  /*7d40*/  LOP3.LUT R2, R2, 0x80000000, RZ, 0xc0, !PT ;  /* 0x8000000002027812 */ /* 0x000fc800078ec0ff */
[----:B------:R-:W-:-:S04]  /*7d50*/  SHF.R.U32.HI R3, RZ, 0x18, R2 ;  /* 0x00000018ff037819 */ /* 0x000fc80000011602 */
[----:B------:R-:W-:-:S05]  /*7d60*/  LOP3.LUT R3, R0, R3, RZ, 0xfc, !PT ;  /* 0x0000000300037212 */ /* 0x000fca00078efcff */
[----:B------:R0:W-:Y:S01]  /*7d70*/  STG.E.U8 desc[UR36][R16.64], R3 ;  /* 0x0000000310007986 */ /* 0x0001e2000c101124 */
[----:B------:R-:W-:Y:S05]  /*7d80*/  BRA `(.L_x_2003) ;  /* 0x00000004009c7947 */ /* 0x000fea0003800000 */
.L_x_2013:
[----:B------:R-:W-:-:S05]  /*7d90*/  F2FP.BF16.F32.PACK_AB R2, RZ, R2 ;  /* 0x00000002ff02723e */ /* 0x000fca00000010ff */
[----:B------:R0:W-:Y:S01]  /*7da0*/  STG.E.U16 desc[UR36][R16.64], R2 ;  /* 0x0000000210007986 */ /* 0x0001e2000c101524 */
[----:B------:R-:W-:Y:S05]  /*7db0*/  BRA `(.L_x_2003) ;  /* 0x0000000400907947 */ /* 0x000fea0003800000 */
.L_x_2010:
        /* <DEDUP_REMOVED lines=11> */
.L_x_2022:
        /* <DEDUP_REMOVED lines=16> */
.L_x_2025:
[----:B------:R-:W-:-:S04]  /*7f70*/  LOP3.LUT R2, R2, 0x80000000, RZ, 0xc0, !PT ;  /* 0x8000000002027812 */ /* 0x000fc800078ec0ff */
[----:B------:R-:W-:-:S04]  /*7f80*/  SHF.R.U32.HI R3, RZ, 0x18, R2 ;  /* 0x00000018ff037819 */ /* 0x000fc80000011602 */
[----:B------:R-:W-:-:S04]  /*7f90*/  LOP3.LUT R0, R0, R3, RZ, 0xfc, !PT ;  /* 0x0000000300007212 */ /* 0x000fc800078efcff */
[----:B------:R-:W-:-:S07]  /*7fa0*/  PRMT R8, R0, 0x7610, R8 ;  /* 0x0000761000087816 */ /* 0x000fce0000000008 */
.L_x_2024:
[----:B------:R-:W-:Y:S05]  /*7fb0*/  BSYNC B0 ;  /* 0x0000000000007941 */ /* 0x000fea0003800000 */
.L_x_2023:
[----:B------:R3:W-:Y:S01]  /*7fc0*/  STG.E.U8 desc[UR36][R16.64], R8 ;  /* 0x0000000810007986 */ /* 0x0007e2000c101124 */
[----:B------:R-:W-:Y:S05]  /*7fd0*/  BRA `(.L_x_2003) ;  /* 0x0000000400087947 */ /* 0x000fea0003800000 */
.L_x_2021:
        /* <DEDUP_REMOVED lines=16> */
.L_x_2028:
[----:B------:R-:W-:-:S04]  /*80e0*/  LOP3.LUT R2, R2, 0x80000000, RZ, 0xc0, !PT ;  /* 0x8000000002027812 */ /* 0x000fc800078ec0ff */
[----:B------:R-:W-:-:S04]  /*80f0*/  SHF.R.U32.HI R3, RZ, 0x18, R2 ;  /* 0x00000018ff037819 */ /* 0x000fc80000011602 */
[----:B------:R-:W-:-:S04]  /*8100*/  LOP3.LUT R0, R0, R3, RZ, 0xfc, !PT ;  /* 0x0000000300007212 */ /* 0x000fc800078efcff */
[----:B------:R-:W-:-:S07]  /*8110*/  PRMT R8, R0, 0x7610, R8 ;  /* 0x0000761000087816 */ /* 0x000fce0000000008 */
.L_x_2027:
[----:B------:R-:W-:Y:S05]  /*8120*/  BSYNC B0 ;  /* 0x0000000000007941 */ /* 0x000fea0003800000 */
.L_x_2026:
[----:B------:R0:W-:Y:S01]  /*8130*/  STG.E.U8 desc[UR36][R16.64], R8 ;  /* 0x0000000810007986 */ /* 0x0001e2000c101124 */
[----:B------:R-:W-:Y:S05]  /*8140*/  BRA `(.L_x_2003) ;  /* 0x0000000000ac7947 */ /* 0x000fea0003800000 */
.L_x_2020:
        /* <DEDUP_REMOVED lines=21> */
.L_x_2002:
        /* <DEDUP_REMOVED lines=16> */
.L_x_2031:
[----:B------:R-:W-:Y:S05]  /*83a0*/  BRA `(.L_x_2003) ;  /* 0x0000000000147947 */ /* 0x000fea0003800000 */
.L_x_2030:
[----:B------:R-:W0:Y:S02]  /*83b0*/  F2I.U64.TRUNC R2, R2 ;  /* 0x0000000200027311 */ /* 0x000e24000020d800 */
[----:B0-----:R2:W-:Y:S01]  /*83c0*/  STG.E.64 desc[UR36][R16.64], R2 ;  /* 0x0000000210007986 */ /* 0x0015e2000c101b24 */
[----:B------:R-:W-:Y:S05]  /*83d0*/  BRA `(.L_x_2003) ;  /* 0x0000000000087947 */ /* 0x000fea0003800000 */
.L_x_2029:
[----:B------:R-:W0:Y:S02]  /*83e0*/  F2I.FTZ.U32.TRUNC.NTZ R3, R2 ;  /* 0x0000000200037305 */ /* 0x000e24000021f000 */
[----:B0-----:R0:W-:Y:S02]  /*83f0*/  STG.E desc[UR36][R16.64], R3 ;  /* 0x0000000310007986 */ /* 0x0011e4000c101924 */
.L_x_2003:
[----:B------:R-:W-:-:S07]  /*8400*/  VIADD R19, R19, 0x80 ;  /* 0x0000008013137836 */ /* 0x000fce0000000000 */
.L_x_1940:
[----:B------:R-:W-:Y:S05]  /*8410*/  BSYNC B7 ;  /* 0x0000000000077941 */ /* 0x000fea0003800000 */
.L_x_1939:
        /* <DEDUP_REMOVED lines=358> */
.L_x_2034:
        /* <DEDUP_REMOVED lines=22> */
.L_x_2039:
[----:B------:R-:W2:Y:S02]  /*9be0*/  LDG.E.U8 R2, desc[UR36][R2.64] ;  /* 0x0000002402027981 */ /* 0x000ea4000c1e1100 */
[----:B--2---:R-:W-:Y:S01]  /*9bf0*/  I2FP.F32.U32 R22, R2 ;  /* 0x0000000200167245 */ /* 0x004fe20000201000 */
[----:B------:R-:W-:Y:S06]  /*9c00*/  BRA `(.L_x_2041) ;  /* 0x0000000c002c7947 */ /* 0x000fec0003800000 */
.L_x_2038:
        /* <DEDUP_REMOVED lines=9> */
.L_x_2043:
[----:B------:R-:W2:Y:S02]  /*9ca0*/  LDG.E R2, desc[UR36][R2.64] ;  /* 0x0000002402027981 */ /* 0x000ea4000c1e1900 */
[----:B--2---:R-:W-:Y:S01]  /*9cb0*/  I2FP.F32.S32 R22, R2 ;  /* 0x0000000200167245 */ /* 0x004fe20000201400 */
[----:B------:R-:W-:Y:S06]  /*9cc0*/  BRA `(.L_x_2041) ;  /* 0x0000000800fc7947 */ /* 0x000fec0003800000 */
.L_x_2042:
[----:B------:R-:W2:Y:S02]  /*9cd0*/  LDG.E.U16 R2, desc[UR36][R2.64] ;  /* 0x0000002402027981 */ /* 0x000ea4000c1e1500 */
[----:B--2---:R2:W3:Y:S01]  /*9ce0*/  I2F.S16 R22, R2 ;  /* 0x0000000200167306 */ /* 0x0044e20000101400 */
[----:B------:R-:W-:Y:S05]  /*9cf0*/  BRA `(.L_x_2041) ;  /* 0x0000000800f07947 */ /* 0x000fea0003800000 */
.L_x_2037:
        /* <DEDUP_REMOVED lines=8> */
.L_x_2045:
[----:B------:R-:W2:Y:S02]  /*9d80*/  LDG.E.U16 R2, desc[UR36][R2.64] ;  /* 0x0000002402027981 */ /* 0x000ea4000c1e1500 */
[----:B--2---:R-:W-:Y:S01]  /*9d90*/  HADD2.F32 R22, -RZ, R2.H0_H0 ;  /* 0x20000002ff167230 */ /* 0x004fe20000004100 */
[----:B------:R-:W-:Y:S06]  /*9da0*/  BRA `(.L_x_2041) ;  /* 0x0000000800c47947 */ /* 0x000fec0003800000 */
.L_x_2044:
        /* <DEDUP_REMOVED lines=8> */
.L_x_2047:
[----:B------:R-:W2:Y:S02]  /*9e30*/  LDG.E.U16 R2, desc[UR36][R2.64] ;  /* 0x0000002402027981 */ /* 0x000ea4000c1e1500 */
[----:B--2---:R-:W-:Y:S01]  /*9e40*/  HADD2.F32 R22, -RZ, R2.H0_H0 ;  /* 0x20000002ff167230 */ /* 0x004fe20000004100 */
[----:B------:R-:W-:Y:S06]  /*9e50*/  BRA `(.L_x_2041) ;  /* 0x0000000800987947 */ /* 0x000fec0003800000 */
.L_x_2046:
[----:B------:R-:W2:Y:S01]  /*9e60*/  LDG.E.64 R2, desc[UR36][R2.64] ;  /* 0x0000002402027981 */ /* 0x000ea2000c1e1b00 */
[----:B------:R-:W-:Y:S01]  /*9e70*/  UMOV UR4, 0xf0000000 ;  /* 0xf000000000047882 */ /* 0x000fe20000000000 */
[----:B------:R-:W-:Y:S01]  /*9e80*/  UMOV UR5, 0x380fffff ;  /* 0x380fffff00057882 */ /* 0x000fe20000000000 */
[----:B--2---:R-:W0:Y:S01]  /*9e90*/  F2F.F32.F64 R22, R2 ;  /* 0x0000000200167310 */ /* 0x004e220000301000 */
[----:B------:R-:W-:-:S14]  /*9ea0*/  DSETP.GEU.AND P0, PT, |R2|, UR4, PT ;  /* 0x0000000402007e2a */ /* 0x000fdc000bf0e200 */
[----:B0-----:R-:W-:Y:S01]  /*9eb0*/  @!P0 FMUL R22, R22, 1.175494350822287508e-38 ;  /* 0x0080000016168820 */ /* 0x001fe20000400000 */
[----:B------:R-:W-:Y:S06]  /*9ec0*/  BRA `(.L_x_2041) ;  /* 0x00000008007c7947 */ /* 0x000fec0003800000 */
.L_x_2036:
        /* <DEDUP_REMOVED lines=12> */
.L_x_2050:
[----:B------:R-:W2:Y:S01]  /*9f90*/  LDG.E.64 R2, desc[UR36][R2.64] ;  /* 0x0000002402027981 */ /* 0x000ea2000c1e1b00 */
[----:B------:R-:W-:Y:S01]  /*9fa0*/  UMOV UR4, 0xf0000000 ;  /* 0xf000000000047882 */ /* 0x000fe20000000000 */
[----:B------:R-:W-:Y:S01]  /*9fb0*/  UMOV UR5, 0x380fffff ;  /* 0x380fffff00057882 */ /* 0x000fe20000000000 */
[----:B--2---:R-:W0:Y:S01]  /*9fc0*/  F2F.F32.F64 R22, R2 ;  /* 0x0000000200167310 */ /* 0x004e220000301000 */
[----:B------:R-:W-:-:S14]  /*9fd0*/  DSETP.GEU.AND P0, PT, |R2|, UR4, PT ;  /* 0x0000000402007e2a */ /* 0x000fdc000bf0e200 */
[----:B0-----:R-:W-:Y:S01]  /*9fe0*/  @!P0 FMUL R22, R22, 1.175494350822287508e-38 ;  /* 0x0080000016168820 */ /* 0x001fe20000400000 */
[----:B------:R-:W-:Y:S06]  /*9ff0*/  BRA `(.L_x_2041) ;  /* 0x0000000800307947 */ /* 0x000fec0003800000 */
.L_x_2049:
        /* <DEDUP_REMOVED lines=26> */
.L_x_2052:
        /* <DEDUP_REMOVED lines=13> */
.L_x_2051:
[----:B------:R-:W2:Y:S02]  /*a270*/  LDG.E.U16 R2, desc[UR36][R2.64] ;  /* 0x0000002402027981 */ /* 0x000ea4000c1e1500 */
[----:B--2---:R-:W-:Y:S01]  /*a280*/  IMAD.U32 R22, R2, 0x10000, RZ ;  /* 0x0001000002167824 */ /* 0x004fe200078e00ff */
[----:B------:R-:W-:Y:S06]  /*a290*/  BRA `(.L_x_2041) ;  /* 0x0000000400887947 */ /* 0x000fec0003800000 */
.L_x_2048:
        /* <DEDUP_REMOVED lines=11> */
.L_x_2055:
        /* <DEDUP_REMOVED lines=20> */
.L_x_2057:
[----:B------:R-:W-:Y:S05]  /*a490*/  BSYNC B0 ;  /* 0x0000000000007941 */ /* 0x000fea0003800000 */
.L_x_2056:
[----:B------:R-:W-:Y:S01]  /*a4a0*/  IMAD.SHL.U32 R2, R2, 0x100000, RZ ;  /* 0x0010000002027824 */ /* 0x000fe200078e00ff */
[----:B------:R-:W-:-:S04]  /*a4b0*/  LEA R3, R0, 0x3b800000, 0x17 ;  /* 0x3b80000000037811 */ /* 0x000fc800078eb8ff */
[----:B------:R-:W-:Y:S01]  /*a4c0*/  LOP3.LUT R22, R3, R2, R22, 0xfe, !PT ;  /* 0x0000000203167212 */ /* 0x000fe200078efe16 */
[----:B------:R-:W-:Y:S06]  /*a4d0*/  BRA `(.L_x_2041) ;  /* 0x0000000000f87947 */ /* 0x000fec0003800000 */
.L_x_2054:
        /* <DEDUP_REMOVED lines=20> */
.L_x_2059:
[----:B------:R-:W-:Y:S05]  /*a620*/  BSYNC B0 ;  /* 0x0000000000007941 */ /* 0x000fea0003800000 */
.L_x_2058:
[----:B------:R-:W-:Y:S01]  /*a630*/  IMAD.SHL.U32 R2, R2, 0x200000, RZ ;  /* 0x0020000002027824 */ /* 0x000fe200078e00ff */
[----:B------:R-:W-:-:S04]  /*a640*/  LEA R3, R0, 0x37800000, 0x17 ;  /* 0x3780000000037811 */ /* 0x000fc800078eb8ff */
[----:B------:R-:W-:Y:S01]  /*a650*/  LOP3.LUT R22, R3, R2, R22, 0xfe, !PT ;  /* 0x0000000203167212 */ /* 0x000fe200078efe16 */
[----:B------:R-:W-:Y:S06]  /*a660*/  BRA `(.L_x_2041) ;  /* 0x0000000000947947 */ /* 0x000fec0003800000 */
.L_x_2053:
        /* <DEDUP_REMOVED lines=14> */
.L_x_2040:
        /* <DEDUP_REMOVED lines=16> */
.L_x_2062:
[----:B------:R-:W-:Y:S01]  /*a850*/  IMAD.MOV.U32 R22, RZ, RZ, RZ ;  /* 0x000000ffff167224 */ /* 0x000fe200078e00ff */
[----:B------:R-:W-:Y:S06]  /*a860*/  BRA `(.L_x_2041) ;  /* 0x0000000000147947 */ /* 0x000fec0003800000 */
.L_x_2061:
[----:B------:R-:W2:Y:S02]  /*a870*/  LDG.E.64 R22, desc[UR36][R2.64] ;  /* 0x0000002402167981 */ /* 0x000ea4000c1e1b00 */
[----:B--2---:R0:W1:Y:S01]  /*a880*/  I2F.U64 R22, R22 ;  /* 0x0000001600167312 */ /* 0x0040620000301000 */
[----:B------:R-:W-:Y:S05]  /*a890*/  BRA `(.L_x_2041) ;  /* 0x0000000000087947 */ /* 0x000fea0003800000 */
.L_x_2060:
[----:B------:R-:W2:Y:S02]  /*a8a0*/  LDG.E R2, desc[UR36][R2.64] ;  /* 0x0000002402027981 */ /* 0x000ea4000c1e1900 */
[----:B--2---:R-:W-:-:S07]  /*a8b0*/  I2FP.F32.U32 R22, R2 ;  /* 0x0000000200167245 */ /* 0x004fce0000201000 */
.L_x_2041:
[----:B------:R-:W-:Y:S05]  /*a8c0*/  BSYNC B6 ;  /* 0x0000000000067941 */ /* 0x000fea0003800000 */
.L_x_2035:
[----:B------:R-:W4:Y:S01]  /*a8d0*/  LDC.U8 R4, c[0x0][0x493] ;  /* 0x000124c0ff047b82 */ /* 0x000f220000000000 */
[----:B------:R-:W-:Y:S01]  /*a8e0*/  ULDC.64 UR4, c[0x0][0x488] ;  /* 0x0001220000047ab9 */ /* 0x000fe20000000a00 */
[----:B------:R-:W-:Y:S01]  /*a8f0*/  BSSY B6, `(.L_x_2063) ;  /* 0x00000df000067945 */ /* 0x000fe20003800000 */
[----:B0-2---:R-:W-:-:S05]  /*a900*/  IADD3 R2, P0, R18, UR4, RZ ;  /* 0x0000000412027c10 */ /* 0x005fca000ff1e0ff */
[----:B------:R-:W-:Y:S01]  /*a910*/  IMAD.X R3, RZ, RZ, UR5, P0 ;  /* 0x00000005ff037e24 */ /* 0x000fe200080e06ff */
[----:B----4-:R-:W-:-:S04]  /*a920*/  PRMT R0, R4, 0x9910, RZ ;  /* 0x0000991004007816 */ /* 0x010fc800000000ff */
        /* <DEDUP_REMOVED lines=13> */
.L_x_2067:
[----:B------:R-:W2:Y:S02]  /*aa00*/  LDG.E.U8 R0, desc[UR36][R2.64] ;  /* 0x0000002402007981 */ /* 0x000ea4000c1e1100 */
[----:B--2---:R-:W-:Y:S01]  /*aa10*/  I2FP.F32.U32 R0, R0 ;  /* 0x0000000000007245 */ /* 0x004fe20000201000 */
[----:B------:R-:W-:Y:S06]  /*aa20*/  BRA `(.L_x_2069) ;  /* 0x0000000c002c7947 */ /* 0x000fec0003800000 */
.L_x_2066:
[----:B------:R-:W-:-:S13]  /*aa30*/  ISETP.NE.AND P0, PT, R0, 0x2, PT ;  /* 0x000000020000780c */ /* 0x000fda0003f05270 */
[----:B------:R-:W-:Y:S05]  /*aa40*/  @!P0 BRA `(.L_x_2070) ;  /* 0x0000000000288947 */ /* 0x000fea0003800000 */
[----:B------:R-:W-:-:S13]  /*aa50*/  ISETP.NE.AND P0, PT, R0, 0x3, PT ;  /* 0x000000030000780c */ /* 0x000fda0003f05270 */
[----:B------:R-:W-:Y:S05]  /*aa60*/  @!P0 BRA `(.L_x_2071) ;  /* 0x0000000000148947 */ /* 0x000fea0003800000 */
[----:B------:R-:W-:-:S13]  /*aa70*/  ISETP.NE.AND P0, PT, R0, 0x4, PT ;  /* 0x000000040000780c */ /* 0x000fda0003f05270 */
[----:B------:R-:W-:Y:S05]  /*aa80*/  @P0 BRA `(.L_x_2068) ;  /* 0x0000000800b80947 */ /* 0x000fea0003800000 */
[----:B------:R-:W2:Y:S02]  /*aa90*/  LDG.E.64 R2, desc[UR36][R2.64] ;  /* 0x0000002402027981 */ /* 0x000ea4000c1e1b00 */
[----:B--2---:R2:W4:Y:S01]  /*aaa0*/  I2F.S64 R0, R2 ;  /* 0x0000000200007312 */ /* 0x0045220000301400 */
[----:B------:R-:W-:Y:S05]  /*aab0*/  BRA `(.L_x_2069) ;  /* 0x0000000c00087947 */ /* 0x000fea0003800000 */
.L_x_2071:
[----:B------:R-:W2:Y:S02]  /*aac0*/  LDG.E R0, desc[UR36][R2.64] ;  /* 0x0000002402007981 */ /* 0x000ea4000c1e1900 */
[----:B--2---:R-:W-:Y:S01]  /*aad0*/  I2FP.F32.S32 R0, R0 ;  /* 0x0000000000007245 */ /* 0x004fe20000201400 */
[----:B------:R-:W-:Y:S06]  /*aae0*/  BRA `(.L_x_2069) ;  /* 0x0000000800fc7947 */ /* 0x000fec0003800000 */
.L_x_2070:
[----:B------:R-:W2:Y:S02]  /*aaf0*/  LDG.E.U16 R0, desc[UR36][R2.64] ;  /* 0x0000002402007981 */ /* 0x000ea4000c1e1500 */
[----:B--2---:R-:W0:Y:S01]  /*ab00*/  I2F.S16 R0, R0 ;  /* 0x0000000000007306 */ /* 0x004e220000101400 */
[----:B------:R-:W-:Y:S05]  /*ab10*/  BRA `(.L_x_2069) ;  /* 0x0000000800f07947 */ /* 0x000fea0003800000 */
.L_x_2065:
        /* <DEDUP_REMOVED lines=8> */
.L_x_2073:
[----:B------:R-:W2:Y:S02]  /*aba0*/  LDG.E.U16 R0, desc[UR36][R2.64] ;  /* 0x0000002402007981 */ /* 0x000ea4000c1e1500 */
[----:B--2---:R-:W-:Y:S01]  /*abb0*/  HADD2.F32 R0, -RZ, R0.H0_H0 ;  /* 0x20000000ff007230 */ /* 0x004fe20000004100 */
[----:B------:R-:W-:Y:S06]  /*abc0*/  BRA `(.L_x_2069) ;  /* 0x0000000800c47947 */ /* 0x000fec0003800000 */
.L_x_2072:
        /* <DEDUP_REMOVED lines=8> */
.L_x_2075:
[----:B------:R-:W2:Y:S02]  /*ac50*/  LDG.E.U16 R0, desc[UR36][R2.64] ;  /* 0x0000002402007981 */ /* 0x000ea4000c1e1500 */
[----:B--2---:R-:W-:Y:S01]  /*ac60*/  HADD2.F32 R0, -RZ, R0.H0_H0 ;  /* 0x20000000ff007230 */ /* 0x004fe20000004100 */
[----:B------:R-:W-:Y:S06]  /*ac70*/  BRA `(.L_x_2069) ;  /* 0x0000000800987947 */ /* 0x000fec0003800000 */
.L_x_2074:
[----:B------:R-:W2:Y:S01]  /*ac80*/  LDG.E.64 R2, desc[UR36][R2.64] ;  /* 0x0000002402027981 */ /* 0x000ea2000c1e1b00 */
[----:B------:R-:W-:Y:S01]  /*ac90*/  UMOV UR4, 0xf0000000 ;  /* 0xf000000000047882 */ /* 0x000fe20000000000 */
[----:B------:R-:W-:Y:S01]  /*aca0*/  UMOV UR5, 0x380fffff ;  /* 0x380fffff00057882 */ /* 0x000fe20000000000 */
[----:B--2---:R-:W0:Y:S01]  /*acb0*/  F2F.F32.F64 R0, R2 ;  /* 0x0000000200007310 */ /* 0x004e220000301000 */
[----:B------:R-:W-:-:S14]  /*acc0*/  DSETP.GEU.AND P0, PT, |R2|, UR4, PT ;  /* 0x0000000402007e2a */ /* 0x000fdc000bf0e200 */
[----:B0-----:R-:W-:Y:S01]  /*acd0*/  @!P0 FMUL R0, R0, 1.175494350822287508e-38 ;  /* 0x0080000000008820 */ /* 0x001fe20000400000 */
[----:B------:R-:W-:Y:S06]  /*ace0*/  BRA `(.L_x_2069) ;  /* 0x00000008007c7947 */ /* 0x000fec0003800000 */
.L_x_2064:
        /* <DEDUP_REMOVED lines=12> */
.L_x_2078:
[----:B------:R-:W2:Y:S01]  /*adb0*/  LDG.E.64 R2, desc[UR36][R2.64] ;  /* 0x0000002402027981 */ /* 0x000ea2000c1e1b00 */
[----:B------:R-:W-:Y:S01]  /*adc0*/  UMOV UR4, 0xf0000000 ;  /* 0xf000000000047882 */ /* 0x000fe20000000000 */
[----:B------:R-:W-:Y:S01]  /*add0*/  UMOV UR5, 0x380fffff ;  /* 0x380fffff00057882 */ /* 0x000fe20000000000 */
[----:B--2---:R-:W0:Y:S01]  /*ade0*/  F2F.F32.F64 R0, R2 ;  /* 0x0000000200007310 */ /* 0x004e220000301000 */
[----:B------:R-:W-:-:S14]  /*adf0*/  DSETP.GEU.AND P0, PT, |R2|, UR4, PT ;  /* 0x0000000402007e2a */ /* 0x000fdc000bf0e200 */
[----:B0-----:R-:W-:Y:S01]  /*ae00*/  @!P0 FMUL R0, R0, 1.175494350822287508e-38 ;  /* 0x0080000000008820 */ /* 0x001fe20000400000 */
[----:B------:R-:W-:Y:S06]  /*ae10*/  BRA `(.L_x_2069) ;  /* 0x0000000800307947 */ /* 0x000fec0003800000 */
.L_x_2077:
        /* <DEDUP_REMOVED lines=26> */
.L_x_2080:
        /* <DEDUP_REMOVED lines=13> */
.L_x_2079:
[----:B------:R-:W2:Y:S02]  /*b090*/  LDG.E.U16 R0, desc[UR36][R2.64] ;  /* 0x0000002402007981 */ /* 0x000ea4000c1e1500 */
[----:B--2---:R-:W-:Y:S01]  /*b0a0*/  IMAD.U32 R0, R0, 0x10000, RZ ;  /* 0x0001000000007824 */ /* 0x004fe200078e00ff */
[----:B------:R-:W-:Y:S06]  /*b0b0*/  BRA `(.L_x_2069) ;  /* 0x0000000400887947 */ /* 0x000fec0003800000 */
.L_x_2076:
        /* <DEDUP_REMOVED lines=11> */
.L_x_2083:
        /* <DEDUP_REMOVED lines=20> */
.L_x_2085:
[----:B------:R-:W-:Y:S05]  /*b2b0*/  BSYNC B0 ;  /* 0x0000000000007941 */ /* 0x000fea0003800000 */
.L_x_2084:
[----:B------:R-:W-:Y:S01]  /*b2c0*/  LEA R3, R0, 0x3b800000, 0x17 ;  /* 0x3b80000000037811 */ /* 0x000fe200078eb8ff */
[----:B------:R-:W-:-:S05]  /*b2d0*/  IMAD.SHL.U32 R0, R2, 0x100000, RZ ;  /* 0x0010000002007824 */ /* 0x000fca00078e00ff */
[----:B------:R-:W-:Y:S01]  /*b2e0*/  LOP3.LUT R0, R3, R0, R4, 0xfe, !PT ;  /* 0x0000000003007212 */ /* 0x000fe200078efe04 */
[----:B------:R-:W-:Y:S06]  /*b2f0*/  BRA `(.L_x_2069) ;  /* 0x0000000000f87947 */ /* 0x000fec0003800000 */
.L_x_2082:
        /* <DEDUP_REMOVED lines=20> */
.L_x_2087:
[----:B------:R-:W-:Y:S05]  /*b440*/  BSYNC B0 ;  /* 0x0000000000007941 */ /* 0x000fea0003800000 */
.L_x_2086:
[----:B------:R-:W-:Y:S01]  /*b450*/  LEA R3, R0, 0x37800000, 0x17 ;  /* 0x3780000000037811 */ /* 0x000fe200078eb8ff */
[----:B------:R-:W-:-:S05]  /*b460*/  IMAD.SHL.U32 R0, R2, 0x200000, RZ ;  /* 0x0020000002007824 */ /* 0x000fca00078e00ff */
[----:B------:R-:W-:Y:S01]  /*b470*/  LOP3.LUT R0, R3, R0, R4, 0xfe, !PT ;  /* 0x0000000003007212 */ /* 0x000fe200078efe04 */
[----:B------:R-:W-:Y:S06]  /*b480*/  BRA `(.L_x_2069) ;  /* 0x0000000000947947 */ /* 0x000fec0003800000 */
.L_x_2081:
        /* <DEDUP_REMOVED lines=14> */
.L_x_2068:
        /* <DEDUP_REMOVED lines=16> */
.L_x_2090:
[----:B------:R-:W-:Y:S01]  /*b670*/  IMAD.MOV.U32 R0, RZ, RZ, RZ ;  /* 0x000000ffff007224 */ /* 0x000fe200078e00ff */
[----:B------:R-:W-:Y:S06]  /*b680*/  BRA `(.L_x_2069) ;  /* 0x0000000000147947 */ /* 0x000fec0003800000 */
.L_x_2089:
[----:B------:R-:W2:Y:S02]  /*b690*/  LDG.E.64 R2, desc[UR36][R2.64] ;  /* 0x0000002402027981 */ /* 0x000ea4000c1e1b00 */
[----:B--2---:R0:W2:Y:S01]  /*b6a0*/  I2F.U64 R0, R2 ;  /* 0x0000000200007312 */ /* 0x0040a20000301000 */
[----:B------:R-:W-:Y:S05]  /*b6b0*/  BRA `(.L_x_2069) ;  /* 0x0000000000087947 */ /* 0x000fea0003800000 */
.L_x_2088:
[----:B------:R-:W2:Y:S02]  /*b6c0*/  LDG.E R0, desc[UR36][R2.64] ;  /* 0x0000002402007981 */ /* 0x000ea4000c1e1900 */
[----:B--2---:R-:W-:-:S07]  /*b6d0*/  I2FP.F32.U32 R0, R0 ;  /* 0x0000000000007245 */ /* 0x004fce0000201000 */
.L_x_2069:
[----:B------:R-:W-:Y:S05]  /*b6e0*/  BSYNC B6 ;  /* 0x0000000000067941 */ /* 0x000fea0003800000 */
.L_x_2063:
[C---:B0123-5:R-:W-:Y:S01]  /*b6f0*/  FMUL.FTZ R2, |R22|.reuse, -1.4426950216293334961 ;  /* 0xbfb8aa3b16027820 */ /* 0x06ffe20000410200 */
        /* <DEDUP_REMOVED lines=12> */
[----:B----4-:R-:W-:-:S04]  /*b7c0*/  FMUL.FTZ R2, R3, R0 ;  /* 0x0000000003027220 */ /* 0x010fc80000410000 */
        /* <DEDUP_REMOVED lines=12> */
.L_x_2094:
[----:B------:R-:W0:Y:S02]  /*b890*/  F2I.S64.TRUNC R2, R2 ;  /* 0x0000000200027311 */ /* 0x000e24000020d900 */
[----:B0-----:R-:W-:-:S05]  /*b8a0*/  IMAD.MOV.U32 R5, RZ, RZ, R2 ;  /* 0x000000ffff057224 */ /* 0x001fca00078e0002 */
[----:B------:R0:W-:Y:S01]  /*b8b0*/  STG.E.U8 desc[UR36][R16.64], R5 ;  /* 0x0000000510007986 */ /* 0x0001e2000c101124 */
[----:B------:R-:W-:Y:S05]  /*b8c0*/  BRA `(.L_x_2096) ;  /* 0x0000000c00407947 */ /* 0x000fea0003800000 */
.L_x_2093:
        /* <DEDUP_REMOVED lines=9> */
.L_x_2098:
[----:B------:R-:W0:Y:S02]  /*b960*/  F2I.FTZ.TRUNC.NTZ R3, R2 ;  /* 0x0000000200037305 */ /* 0x000e24000021f100 */
[----:B0-----:R0:W-:Y:S01]  /*b970*/  STG.E desc[UR36][R16.64], R3 ;  /* 0x0000000310007986 */ /* 0x0011e2000c101924 */
[----:B------:R-:W-:Y:S05]  /*b980*/  BRA `(.L_x_2096) ;  /* 0x0000000c00107947 */ /* 0x000fea0003800000 */
.L_x_2097:
[----:B------:R-:W0:Y:S02]  /*b990*/  F2I.FTZ.TRUNC.NTZ R3, R2 ;  /* 0x0000000200037305 */ /* 0x000e24000021f100 */
[----:B0-----:R0:W-:Y:S01]  /*b9a0*/  STG.E.U16 desc[UR36][R16.64], R3 ;  /* 0x0000000310007986 */ /* 0x0011e2000c101524 */
[----:B------:R-:W-:Y:S05]  /*b9b0*/  BRA `(.L_x_2096) ;  /* 0x0000000c00047947 */ /* 0x000fea0003800000 */
.L_x_2092:
        /* <DEDUP_REMOVED lines=8> */
.L_x_2100:
[----:B------:R-:W-:-:S05]  /*ba40*/  F2FP.F16.F32.PACK_AB R2, RZ, R2 ;  /* 0x00000002ff02723e */ /* 0x000fca00000000ff */
[----:B------:R0:W-:Y:S01]  /*ba50*/  STG.E.U16 desc[UR36][R16.64], R2 ;  /* 0x0000000210007986 */ /* 0x0001e2000c101524 */
[----:B------:R-:W-:Y:S05]  /*ba60*/  BRA `(.L_x_2096) ;  /* 0x0000000800d87947 */ /* 0x000fea0003800000 */
.L_x_2099:
        /* <DEDUP_REMOVED lines=9> */
.L_x_2102:
[----:B------:R-:W-:-:S04]  /*bb00*/  F2FP.F16.F32.PACK_AB R3, RZ, R2 ;  /* 0x00000002ff03723e */ /* 0x000fc800000000ff */
[----:B------:R-:W-:-:S05]  /*bb10*/  PRMT R3, R3, 0x5410, RZ ;  /* 0x0000541003037816 */ /* 0x000fca00000000ff */
[----:B------:R2:W-:Y:S01]  /*bb20*/  STG.E desc[UR36][R16.64], R3 ;  /* 0x0000000310007986 */ /* 0x0005e2000c101924 */
[----:B------:R-:W-:Y:S05]  /*bb30*/  BRA `(.L_x_2096) ;  /* 0x0000000800a47947 */ /* 0x000fea0003800000 */
.L_x_2101:
[----:B------:R-:W-:-:S06]  /*bb40*/  FMUL.FTZ R2, R2, 1 ;  /* 0x3f80000002027820 */ /* 0x000fcc0000410000 */
[----:B------:R-:W0:Y:S02]  /*bb50*/  F2F.F64.F32 R2, R2 ;  /* 0x0000000200027310 */ /* 0x000e240000201800 */
[----:B0-----:R4:W-:Y:S01]  /*bb60*/  STG.E.64 desc[UR36][R16.64], R2 ;  /* 0x0000000210007986 */ /* 0x0019e2000c101b24 */
[----:B------:R-:W-:Y:S05]  /*bb70*/  BRA `(.L_x_2096) ;  /* 0x0000000800947947 */ /* 0x000fea0003800000 */
.L_x_2091:
        /* <DEDUP_REMOVED lines=12> */
.L_x_2105:
[----:B------:R-:W-:Y:S01]  /*bc40*/  FMUL.FTZ R4, R2, 1 ;  /* 0x3f80000002047820 */ /* 0x000fe20000410000 */
[----:B------:R-:W-:-:S05]  /*bc50*/  CS2R R6, SRZ ;  /* 0x0000000000067805 */ /* 0x000fca000001ff00 */
[----:B------:R-:W0:Y:S02]  /*bc60*/  F2F.F64.F32 R4, R4 ;  /* 0x0000000400047310 */ /* 0x000e240000201800 */
[----:B0-----:R0:W-:Y:S01]  /*bc70*/  STG.E.128 desc[UR36][R16.64], R4 ;  /* 0x0000000410007986 */ /* 0x0011e2000c101d24 */
[----:B------:R-:W-:Y:S05]  /*bc80*/  BRA `(.L_x_2096) ;  /* 0x0000000800507947 */ /* 0x000fea0003800000 */
.L_x_2104:
        /* <DEDUP_REMOVED lines=20> */
.L_x_2109:
[----:B------:R-:W-:Y:S05]  /*bdd0*/  BSYNC B0 ;  /* 0x0000000000007941 */ /* 0x000fea0003800000 */
.L_x_2108:
[----:B------:R-:W-:-:S05]  /*bde0*/  LOP3.LUT R5, R0, R5, RZ, 0xfc, !PT ;  /* 0x0000000500057212 */ /* 0x000fca00078efcff */
[----:B------:R0:W-:Y:S01]  /*bdf0*/  STG.E.U8 desc[UR36][R16.64], R5 ;  /* 0x0000000510007986 */ /* 0x0001e2000c101124 */
[----:B------:R-:W-:Y:S05]  /*be00*/  BRA `(.L_x_2096) ;  /* 0x0000000400f07947 */ /* 0x000fea0003800000 */
.L_x_2107:
        /* <DEDUP_REMOVED lines=12> */
.L_x_2111:
[----:B------:R-:W-:Y:S01]  /*bed0*/  IMAD.MOV.U32 R0, RZ, RZ, 0x7f ;  /* 0x0000007fff007424 */ /* 0x000fe200078e00ff */
[----:B------:R-:W-:-:S04]  /*bee0*/  ISETP.GT.U32.AND P0, PT, R4, 0x7f800000, PT ;  /* 0x7f8000000400780c */ /* 0x000fc80003f04070 */
[----:B------:R-:W-:-:S09]  /*bef0*/  SEL R0, R0, 0x7c, P0 ;  /* 0x0000007c00007807 */ /* 0x000fd20000000000 */
.L_x_2112:
[----:B------:R-:W-:Y:S05]  /*bf00*/  BSYNC B0 ;  /* 0x0000000000007941 */ /* 0x000fea0003800000 */
.L_x_2110:
[----:B------:R-:W-:-:S04]  /*bf10*/  LOP3.LUT R2, R2, 0x80000000, RZ, 0xc0, !PT ;  /* 0x8000000002027812 */ /* 0x000fc800078ec0ff */
[----:B------:R-:W-:-:S04]  /*bf20*/  SHF.R.U32.HI R3, RZ, 0x18, R2 ;  /* 0x00000018ff037819 */ /* 0x000fc80000011602 */
[----:B------:R-:W-:-:S05]  /*bf30*/  LOP3.LUT R3, R0, R3, RZ, 0xfc, !PT ;  /* 0x0000000300037212 */ /* 0x000fca00078efcff */
[----:B------:R0:W-:Y:S01]  /*bf40*/  STG.E.U8 desc[UR36][R16.64], R3 ;  /* 0x0000000310007986 */ /* 0x0001e2000c101124 */
[----:B------:R-:W-:Y:S05]  /*bf50*/  BRA `(.L_x_2096) ;  /* 0x00000004009c7947 */ /* 0x000fea0003800000 */
.L_x_2106:
[----:B------:R-:W-:-:S05]  /*bf60*/  F2FP.BF16.F32.PACK_AB R2, RZ, R2 ;  /* 0x00000002ff02723e */ /* 0x000fca00000010ff */
[----:B------:R0:W-:Y:S01]  /*bf70*/  STG.E.U16 desc[UR36][R16.64], R2 ;  /* 0x0000000210007986 */ /* 0x0001e2000c101524 */
[----:B------:R-:W-:Y:S05]  /*bf80*/  BRA `(.L_x_2096) ;  /* 0x0000000400907947 */ /* 0x000fea0003800000 */
.L_x_2103:
        /* <DEDUP_REMOVED lines=11> */
.L_x_2115:
        /* <DEDUP_REMOVED lines=16> */
.L_x_2118:
[----:B------:R-:W-:-:S04]  /*c140*/  LOP3.LUT R2, R2, 0x80000000, RZ, 0xc0, !PT ;  /* 0x8000000002027812 */ /* 0x000fc800078ec0ff */
[----:B------:R-:W-:-:S04]  /*c150*/  SHF.R.U32.HI R3, RZ, 0x18, R2 ;  /* 0x00000018ff037819 */ /* 0x000fc80000011602 */
[----:B------:R-:W-:-:S04]  /*c160*/  LOP3.LUT R0, R0, R3, RZ, 0xfc, !PT ;  /* 0x0000000300007212 */ /* 0x000fc800078efcff */
[----:B------:R-:W-:-:S07]  /*c170*/  PRMT R8, R0, 0x7610, R8 ;  /* 0x0000761000087816 */ /* 0x000fce0000000008 */
.L_x_2117:
[----:B------:R-:W-:Y:S05]  /*c180*/  BSYNC B0 ;  /* 0x0000000000007941 */ /* 0x000fea0003800000 */
.L_x_2116:
[----:B------:R0:W-:Y:S01]  /*c190*/  STG.E.U8 desc[UR36][R16.64], R8 ;  /* 0x0000000810007986 */ /* 0x0001e2000c101124 */
[----:B------:R-:W-:Y:S05]  /*c1a0*/  BRA `(.L_x_2096) ;  /* 0x0000000400087947 */ /* 0x000fea0003800000 */
.L_x_2114:
        /* <DEDUP_REMOVED lines=16> */
.L_x_2121:
[----:B------:R-:W-:-:S04]  /*c2b0*/  LOP3.LUT R2, R2, 0x80000000, RZ, 0xc0, !PT ;  /* 0x8000000002027812 */ /* 0x000fc800078ec0ff */
[----:B------:R-:W-:-:S04]  /*c2c0*/  SHF.R.U32.HI R3, RZ, 0x18, R2 ;  /* 0x00000018ff037819 */ /* 0x000fc80000011602 */
[----:B------:R-:W-:-:S04]  /*c2d0*/  LOP3.LUT R0, R0, R3, RZ, 0xfc, !PT ;  /* 0x0000000300007212 */ /* 0x000fc800078efcff */
[----:B------:R-:W-:-:S07]  /*c2e0*/  PRMT R8, R0, 0x7610, R8 ;  /* 0x0000761000087816 */ /* 0x000fce0000000008 */
.L_x_2120:
[----:B------:R-:W-:Y:S05]  /*c2f0*/  BSYNC B0 ;  /* 0x0000000000007941 */ /* 0x000fea0003800000 */
.L_x_2119:
[----:B------:R0:W-:Y:S01]  /*c300*/  STG.E.U8 desc[UR36][R16.64], R8 ;  /* 0x0000000810007986 */ /* 0x0001e2000c101124 */
[----:B------:R-:W-:Y:S05]  /*c310*/  BRA `(.L_x_2096) ;  /* 0x0000000000ac7947 */ /* 0x000fea0003800000 */
.L_x_2113:
        /* <DEDUP_REMOVED lines=21> */
.L_x_2095:
        /* <DEDUP_REMOVED lines=16> */
.L_x_2124:
[----:B------:R-:W-:Y:S05]  /*c570*/  BRA `(.L_x_2096) ;  /* 0x0000000000147947 */ /* 0x000fea0003800000 */
.L_x_2123:
[----:B------:R-:W0:Y:S02]  /*c580*/  F2I.U64.TRUNC R2, R2 ;  /* 0x0000000200027311 */ /* 0x000e24000020d800 */
[----:B0-----:R0:W-:Y:S01]  /*c590*/  STG.E.64 desc[UR36][R16.64], R2 ;  /* 0x0000000210007986 */ /* 0x0011e2000c101b24 */
[----:B------:R-:W-:Y:S05]  /*c5a0*/  BRA `(.L_x_2096) ;  /* 0x0000000000087947 */ /* 0x000fea0003800000 */
.L_x_2122:
[----:B------:R-:W0:Y:S02]  /*c5b0*/  F2I.FTZ.U32.TRUNC.NTZ R3, R2 ;  /* 0x0000000200037305 */ /* 0x000e24000021f000 */
[----:B0-----:R0:W-:Y:S02]  /*c5c0*/  STG.E desc[UR36][R16.64], R3 ;  /* 0x0000000310007986 */ /* 0x0011e4000c101924 */
.L_x_2096:
[----:B------:R-:W-:-:S07]  /*c5d0*/  VIADD R19, R19, 0x80 ;  /* 0x0000008013137836 */ /* 0x000fce0000000000 */
.L_x_2033:
[----:B------:R-:W-:Y:S05]  /*c5e0*/  BSYNC B7 ;  /* 0x0000000000077941 */ /* 0x000fea0003800000 */
.L_x_2032:
        /* <DEDUP_REMOVED lines=357> */
.L_x_2125:
        /* <DEDUP_REMOVED lines=22> */
.L_x_2130:
[----:B------:R-:W2:Y:S02]  /*dda0*/  LDG.E.U8 R2, desc[UR36][R2.64] ;  /* 0x0000002402027981 */ /* 0x000ea4000c1e1100 */
[----:B--2---:R-:W-:Y:S01]  /*ddb0*/  I2FP.F32.U32 R19, R2 ;  /* 0x0000000200137245 */ /* 0x004fe20000201000 */
[----:B------:R-:W-:Y:S06]  /*ddc0*/  BRA `(.L_x_2132) ;  /* 0x0000000c002c7947 */ /* 0x000fec0003800000 */
.L_x_2129:
        /* <DEDUP_REMOVED lines=9> */
.L_x_2134:
[----:B------:R-:W2:Y:S02]  /*de60*/  LDG.E R2, desc[UR36][R2.64] ;  /* 0x0000002402027981 */ /* 0x000ea4000c1e1900 */
[----:B--2---:R-:W-:Y:S01]  /*de70*/  I2FP.F32.S32 R19, R2 ;  /* 0x0000000200137245 */ /* 0x004fe20000201400 */
[----:B------:R-:W-:Y:S06]  /*de80*/  BRA `(.L_x_2132) ;  /* 0x0000000800fc7947 */ /* 0x000fec0003800000 */
.L_x_2133:
[----:B------:R-:W2:Y:S02]  /*de90*/  LDG.E.U16 R2, desc[UR36][R2.64] ;  /* 0x0000002402027981 */ /* 0x000ea4000c1e1500 */
[----:B--2---:R0:W1:Y:S01]  /*dea0*/  I2F.S16 R19, R2 ;  /* 0x0000000200137306 */ /* 0x0040620000101400 */
[----:B------:R-:W-:Y:S05]  /*deb0*/  BRA `(.L_x_2132) ;  /* 0x0000000800f07947 */ /* 0x000fea0003800000 */
.L_x_2128:
        /* <DEDUP_REMOVED lines=8> */
.L_x_2136:
[----:B------:R-:W2:Y:S02]  /*df40*/  LDG.E.U16 R2, desc[UR36][R2.64] ;  /* 0x0000002402027981 */ /* 0x000ea4000c1e1500 */
[----:B--2---:R-:W-:Y:S01]  /*df50*/  HADD2.F32 R19, -RZ, R2.H0_H0 ;  /* 0x20000002ff137230 */ /* 0x004fe20000004100 */
[----:B------:R-:W-:Y:S06]  /*df60*/  BRA `(.L_x_2132) ;  /* 0x0000000800c47947 */ /* 0x000fec0003800000 */
.L_x_2135:
        /* <DEDUP_REMOVED lines=8> */
.L_x_2138:
[----:B------:R-:W2:Y:S02]  /*dff0*/  LDG.E.U16 R2, desc[UR36][R2.64] ;  /* 0x0000002402027981 */ /* 0x000ea4000c1e1500 */
[----:B--2---:R-:W-:Y:S01]  /*e000*/  HADD2.F32 R19, -RZ, R2.H0_H0 ;  /* 0x20000002ff137230 */ /* 0x004fe20000004100 */
[----:B------:R-:W-:Y:S06]  /*e010*/  BRA `(.L_x_2132) ;  /* 0x0000000800987947 */ /* 0x000fec0003800000 */
.L_x_2137:
[----:B------:R-:W2:Y:S01]  /*e020*/  LDG.E.64 R2, desc[UR36][R2.64] ;  /* 0x0000002402027981 */ /* 0x000ea2000c1e1b00 */
[----:B------:R-:W-:Y:S01]  /*e030*/  UMOV UR4, 0xf0000000 ;  /* 0xf000000000047882 */ /* 0x000fe20000000000 */
[----:B------:R-:W-:Y:S01]  /*e040*/  UMOV UR5, 0x380fffff ;  /* 0x380fffff00057882 */ /* 0x000fe20000000000 */
[----:B--2---:R-:W0:Y:S01]  /*e050*/  F2F.F32.F64 R19, R2 ;  /* 0x0000000200137310 */ /* 0x004e220000301000 */
[----:B------:R-:W-:-:S14]  /*e060*/  DSETP.GEU.AND P0, PT, |R2|, UR4, PT ;  /* 0x0000000402007e2a */ /* 0x000fdc000bf0e200 */
[----:B0-----:R-:W-:Y:S01]  /*e070*/  @!P0 FMUL R19, R19, 1.175494350822287508e-38 ;  /* 0x0080000013138820 */ /* 0x001fe20000400000 */
[----:B------:R-:W-:Y:S06]  /*e080*/  BRA `(.L_x_2132) ;  /* 0x00000008007c7947 */ /* 0x000fec0003800000 */
.L_x_2127:
        /* <DEDUP_REMOVED lines=12> */
.L_x_2141:
[----:B------:R-:W2:Y:S01]  /*e150*/  LDG.E.64 R2, desc[UR36][R2.64] ;  /* 0x0000002402027981 */ /* 0x000ea2000c1e1b00 */
[----:B------:R-:W-:Y:S01]  /*e160*/  UMOV UR4, 0xf0000000 ;  /* 0xf000000000047882 */ /* 0x000fe20000000000 */
[----:B------:R-:W-:Y:S01]  /*e170*/  UMOV UR5, 0x380fffff ;  /* 0x380fffff00057882 */ /* 0x000fe20000000000 */
[----:B--2---:R-:W0:Y:S01]  /*e180*/  F2F.F32.F64 R19, R2 ;  /* 0x0000000200137310 */ /* 0x004e220000301000 */
[----:B------:R-:W-:-:S14]  /*e190*/  DSETP.GEU.AND P0, PT, |R2|, UR4, PT ;  /* 0x0000000402007e2a */ /* 0x000fdc000bf0e200 */
[----:B0-----:R-:W-:Y:S01]  /*e1a0*/  @!P0 FMUL R19, R19, 1.175494350822287508e-38 ;  /* 0x0080000013138820 */ /* 0x001fe20000400000 */
[----:B------:R-:W-:Y:S06]  /*e1b0*/  BRA `(.L_x_2132) ;  /* 0x0000000800307947 */ /* 0x000fec0003800000 */
.L_x_2140:
        /* <DEDUP_REMOVED lines=26> */
.L_x_2143:
        /* <DEDUP_REMOVED lines=13> */
.L_x_2142:
[----:B------:R-:W2:Y:S02]  /*e430*/  LDG.E.U16 R2, desc[UR36][R2.64] ;  /* 0x0000002402027981 */ /* 0x000ea4000c1e1500 */
[----:B--2---:R-:W-:Y:S01]  /*e440*/  IMAD.U32 R19, R2, 0x10000, RZ ;  /* 0x0001000002137824 */ /* 0x004fe200078e00ff */
[----:B------:R-:W-:Y:S06]  /*e450*/  BRA `(.L_x_2132) ;  /* 0x0000000400887947 */ /* 0x000fec0003800000 */
.L_x_2139:
        /* <DEDUP_REMOVED lines=11> */
.L_x_2146:
        /* <DEDUP_REMOVED lines=20> */
.L_x_2148:
[----:B------:R-:W-:Y:S05]  /*e650*/  BSYNC B0 ;  /* 0x0000000000007941 */ /* 0x000fea0003800000 */
.L_x_2147:
[----:B------:R-:W-:Y:S01]  /*e660*/  IMAD.SHL.U32 R2, R2, 0x100000, RZ ;  /* 0x0010000002027824 */ /* 0x000fe200078e00ff */
[----:B------:R-:W-:-:S04]  /*e670*/  LEA R0, R0, 0x3b800000, 0x17 ;  /* 0x3b80000000007811 */ /* 0x000fc800078eb8ff */
[----:B------:R-:W-:Y:S01]  /*e680*/  LOP3.LUT R19, R0, R2, R19, 0xfe, !PT ;  /* 0x0000000200137212 */ /* 0x000fe200078efe13 */
[----:B------:R-:W-:Y:S06]  /*e690*/  BRA `(.L_x_2132) ;  /* 0x0000000000f87947 */ /* 0x000fec0003800000 */
.L_x_2145:
        /* <DEDUP_REMOVED lines=20> */
.L_x_2150:
[----:B------:R-:W-:Y:S05]  /*e7e0*/  BSYNC B0 ;  /* 0x0000000000007941 */ /* 0x000fea0003800000 */
.L_x_2149:
[----:B------:R-:W-:Y:S01]  /*e7f0*/  IMAD.SHL.U32 R2, R2, 0x200000, RZ ;  /* 0x0020000002027824 */ /* 0x000fe200078e00ff */
[----:B------:R-:W-:-:S04]  /*e800*/  LEA R0, R0, 0x37800000, 0x17 ;  /* 0x3780000000007811 */ /* 0x000fc800078eb8ff */
[----:B------:R-:W-:Y:S01]  /*e810*/  LOP3.LUT R19, R0, R2, R19, 0xfe, !PT ;  /* 0x0000000200137212 */ /* 0x000fe200078efe13 */
[----:B------:R-:W-:Y:S06]  /*e820*/  BRA `(.L_x_2132) ;  /* 0x0000000000947947 */ /* 0x000fec0003800000 */
.L_x_2144:
        /* <DEDUP_REMOVED lines=14> */
.L_x_2131:
        /* <DEDUP_REMOVED lines=16> */
.L_x_2153:
[----:B------:R-:W-:Y:S01]  /*ea10*/  IMAD.MOV.U32 R19, RZ, RZ, RZ ;  /* 0x000000ffff137224 */ /* 0x000fe200078e00ff */
[----:B------:R-:W-:Y:S06]  /*ea20*/  BRA `(.L_x_2132) ;  /* 0x0000000000147947 */ /* 0x000fec0003800000 */
.L_x_2152:
[----:B------:R-:W2:Y:S02]  /*ea30*/  LDG.E.64 R2, desc[UR36][R2.64] ;  /* 0x0000002402027981 */ /* 0x000ea4000c1e1b00 */
[----:B--2---:R0:W1:Y:S01]  /*ea40*/  I2F.U64 R19, R2 ;  /* 0x0000000200137312 */ /* 0x0040620000301000 */
[----:B------:R-:W-:Y:S05]  /*ea50*/  BRA `(.L_x_2132) ;  /* 0x0000000000087947 */ /* 0x000fea0003800000 */
.L_x_2151:
[----:B------:R-:W2:Y:S02]  /*ea60*/  LDG.E R2, desc[UR36][R2.64] ;  /* 0x0000002402027981 */ /* 0x000ea4000c1e1900 */
[----:B--2---:R-:W-:-:S07]  /*ea70*/  I2FP.F32.U32 R19, R2 ;  /* 0x0000000200137245 */ /* 0x004fce0000201000 */
.L_x_2132:
[----:B------:R-:W-:Y:S05]  /*ea80*/  BSYNC B6 ;  /* 0x0000000000067941 */ /* 0x000fea0003800000 */
.L_x_2126:
        /* <DEDUP_REMOVED lines=19> */
.L_x_2158:
[----:B------:R-:W2:Y:S02]  /*ebc0*/  LDG.E.U8 R0, desc[UR36][R2.64] ;  /* 0x0000002402007981 */ /* 0x000ea4000c1e1100 */
[----:B--2---:R-:W-:Y:S01]  /*ebd0*/  I2FP.F32.U32 R0, R0 ;  /* 0x0000000000007245 */ /* 0x004fe20000201000 */
[----:B------:R-:W-:Y:S06]  /*ebe0*/  BRA `(.L_x_2160) ;  /* 0x0000000c002c7947 */ /* 0x000fec0003800000 */
.L_x_2157:
        /* <DEDUP_REMOVED lines=9> */
.L_x_2162:
[----:B------:R-:W2:Y:S02]  /*ec80*/  LDG.E R0, desc[UR36][R2.64] ;  /* 0x0000002402007981 */ /* 0x000ea4000c1e1900 */
[----:B--2---:R-:W-:Y:S01]  /*ec90*/  I2FP.F32.S32 R0, R0 ;  /* 0x0000000000007245 */ /* 0x004fe20000201400 */
[----:B------:R-:W-:Y:S06]  /*eca0*/  BRA `(.L_x_2160) ;  /* 0x0000000800fc7947 */ /* 0x000fec0003800000 */
.L_x_2161:
[----:B------:R-:W2:Y:S02]  /*ecb0*/  LDG.E.U16 R0, desc[UR36][R2.64] ;  /* 0x0000002402007981 */ /* 0x000ea4000c1e1500 */
[----:B--2---:R-:W0:Y:S01]  /*ecc0*/  I2F.S16 R0, R0 ;  /* 0x0000000000007306 */ /* 0x004e220000101400 */
[----:B------:R-:W-:Y:S05]  /*ecd0*/  BRA `(.L_x_2160) ;  /* 0x0000000800f07947 */ /* 0x000fea0003800000 */
.L_x_2156:
        /* <DEDUP_REMOVED lines=8> */
.L_x_2164:
[----:B------:R-:W2:Y:S02]  /*ed60*/  LDG.E.U16 R0, desc[UR36][R2.64] ;  /* 0x0000002402007981 */ /* 0x000ea4000c1e1500 */
[----:B--2---:R-:W-:Y:S01]  /*ed70*/  HADD2.F32 R0, -RZ, R0.H0_H0 ;  /* 0x20000000ff007230 */ /* 0x004fe20000004100 */
[----:B------:R-:W-:Y:S06]  /*ed80*/  BRA `(.L_x_2160) ;  /* 0x0000000800c47947 */ /* 0x000fec0003800000 */
.L_x_2163:
        /* <DEDUP_REMOVED lines=8> */
.L_x_2166:
[----:B------:R-:W2:Y:S02]  /*ee10*/  LDG.E.U16 R0, desc[UR36][R2.64] ;  /* 0x0000002402007981 */ /* 0x000ea4000c1e1500 */
[----:B--2---:R-:W-:Y:S01]  /*ee20*/  HADD2.F32 R0, -RZ, R0.H0_H0 ;  /* 0x20000000ff007230 */ /* 0x004fe20000004100 */
[----:B------:R-:W-:Y:S06]  /*ee30*/  BRA `(.L_x_2160) ;  /* 0x0000000800987947 */ /* 0x000fec0003800000 */
.L_x_2165:
[----:B------:R-:W2:Y:S01]  /*ee40*/  LDG.E.64 R2, desc[UR36][R2.64] ;  /* 0x0000002402027981 */ /* 0x000ea2000c1e1b00 */
[----:B------:R-:W-:Y:S01]  /*ee50*/  UMOV UR4, 0xf0000000 ;  /* 0xf000000000047882 */ /* 0x000fe20000000000 */
[----:B------:R-:W-:Y:S01]  /*ee60*/  UMOV UR5, 0x380fffff ;  /* 0x380fffff00057882 */ /* 0x000fe20000000000 */
[----:B--2---:R-:W0:Y:S01]  /*ee70*/  F2F.F32.F64 R0, R2 ;  /* 0x0000000200007310 */ /* 0x004e220000301000 */
[----:B------:R-:W-:-:S14]  /*ee80*/  DSETP.GEU.AND P0, PT, |R2|, UR4, PT ;  /* 0x0000000402007e2a */ /* 0x000fdc000bf0e200 */
[----:B0-----:R-:W-:Y:S01]  /*ee90*/  @!P0 FMUL R0, R0, 1.175494350822287508e-38 ;  /* 0x0080000000008820 */ /* 0x001fe20000400000 */
[----:B------:R-:W-:Y:S06]  /*eea0*/  BRA `(.L_x_2160) ;  /* 0x00000008007c7947 */ /* 0x000fec0003800000 */
.L_x_2155:
        /* <DEDUP_REMOVED lines=12> */
.L_x_2169:
[----:B------:R-:W2:Y:S01]  /*ef70*/  LDG.E.64 R2, desc[UR36][R2.64] ;  /* 0x0000002402027981 */ /* 0x000ea2000c1e1b00 */
[----:B------:R-:W-:Y:S01]  /*ef80*/  UMOV UR4, 0xf0000000 ;  /* 0xf000000000047882 */ /* 0x000fe20000000000 */
[----:B------:R-:W-:Y:S01]  /*ef90*/  UMOV UR5, 0x380fffff ;  /* 0x380fffff00057882 */ /* 0x000fe20000000000 */
[----:B--2---:R-:W0:Y:S01]  /*efa0*/  F2F.F32.F64 R0, R2 ;  /* 0x0000000200007310 */ /* 0x004e220000301000 */
[----:B------:R-:W-:-:S14]  /*efb0*/  DSETP.GEU.AND P0, PT, |R2|, UR4, PT ;  /* 0x0000000402007e2a */ /* 0x000fdc000bf0e200 */
[----:B0-----:R-:W-:Y:S01]  /*efc0*/  @!P0 FMUL R0, R0, 1.175494350822287508e-38 ;  /* 0x0080000000008820 */ /* 0x001fe20000400000 */
[----:B------:R-:W-:Y:S06]  /*efd0*/  BRA `(.L_x_2160) ;  /* 0x0000000800307947 */ /* 0x000fec0003800000 */
.L_x_2168:
        /* <DEDUP_REMOVED lines=26> */
.L_x_2171:
        /* <DEDUP_REMOVED lines=13> */
.L_x_2170:
[----:B------:R-:W2:Y:S02]  /*f250*/  LDG.E.U16 R0, desc[UR36][R2.64] ;  /* 0x0000002402007981 */ /* 0x000ea4000c1e1500 */
[----:B--2---:R-:W-:Y:S01]  /*f260*/  IMAD.U32 R0, R0, 0x10000, RZ ;  /* 0x0001000000007824 */ /* 0x004fe200078e00ff */
[----:B------:R-:W-:Y:S06]  /*f270*/  BRA `(.L_x_2160) ;  /* 0x0000000400887947 */ /* 0x000fec0003800000 */
.L_x_2167:
        /* <DEDUP_REMOVED lines=11> */
.L_x_2174:
        /* <DEDUP_REMOVED lines=20> */
.L_x_2176:
[----:B------:R-:W-:Y:S05]  /*f470*/  BSYNC B0 ;  /* 0x0000000000007941 */ /* 0x000fea0003800000 */
.L_x_2175:
[----:B------:R-:W-:Y:S01]  /*f480*/  LEA R3, R0, 0x3b800000, 0x17 ;  /* 0x3b80000000037811 */ /* 0x000fe200078eb8ff */
[----:B------:R-:W-:-:S05]  /*f490*/  IMAD.SHL.U32 R0, R2, 0x100000, RZ ;  /* 0x0010000002007824 */ /* 0x000fca00078e00ff */
[----:B------:R-:W-:Y:S01]  /*f4a0*/  LOP3.LUT R0, R3, R0, R4, 0xfe, !PT ;  /* 0x0000000003007212 */ /* 0x000fe200078efe04 */
[----:B------:R-:W-:Y:S06]  /*f4b0*/  BRA `(.L_x_2160) ;  /* 0x0000000000f87947 */ /* 0x000fec0003800000 */
.L_x_2173:
        /* <DEDUP_REMOVED lines=20> */
.L_x_2178:
[----:B------:R-:W-:Y:S05]  /*f600*/  BSYNC B0 ;  /* 0x0000000000007941 */ /* 0x000fea0003800000 */
.L_x_2177:
[----:B------:R-:W-:Y:S01]  /*f610*/  LEA R3, R0, 0x37800000, 0x17 ;  /* 0x3780000000037811 */ /* 0x000fe200078eb8ff */
[----:B------:R-:W-:-:S05]  /*f620*/  IMAD.SHL.U32 R0, R2, 0x200000, RZ ;  /* 0x0020000002007824 */ /* 0x000fca00078e00ff */
[----:B------:R-:W-:Y:S01]  /*f630*/  LOP3.LUT R0, R3, R0, R4, 0xfe, !PT ;  /* 0x0000000003007212 */ /* 0x000fe200078efe04 */
[----:B------:R-:W-:Y:S06]  /*f640*/  BRA `(.L_x_2160) ;  /* 0x0000000000947947 */ /* 0x000fec0003800000 */
.L_x_2172:
        /* <DEDUP_REMOVED lines=14> */
.L_x_2159:
        /* <DEDUP_REMOVED lines=16> */
.L_x_2181:
[----:B------:R-:W-:Y:S01]  /*f830*/  IMAD.MOV.U32 R0, RZ, RZ, RZ ;  /* 0x000000ffff007224 */ /* 0x000fe200078e00ff */
[----:B------:R-:W-:Y:S06]  /*f840*/  BRA `(.L_x_2160) ;  /* 0x0000000000147947 */ /* 0x000fec0003800000 */
.L_x_2180:
[----:B------:R-:W2:Y:S02]  /*f850*/  LDG.E.64 R2, desc[UR36][R2.64] ;  /* 0x0000002402027981 */ /* 0x000ea4000c1e1b00 */
[----:B--2---:R0:W1:Y:S01]  /*f860*/  I2F.U64 R0, R2 ;  /* 0x0000000200007312 */ /* 0x0040620000301000 */
[----:B------:R-:W-:Y:S05]  /*f870*/  BRA `(.L_x_2160) ;  /* 0x0000000000087947 */ /* 0x000fea0003800000 */
.L_x_2179:
[----:B------:R-:W2:Y:S02]  /*f880*/  LDG.E R0, desc[UR36][R2.64] ;  /* 0x0000002402007981 */ /* 0x000ea4000c1e1900 */
[----:B--2---:R-:W-:-:S07]  /*f890*/  I2FP.F32.U32 R0, R0 ;  /* 0x0000000000007245 */ /* 0x004fce0000201000 */
.L_x_2160:
[----:B------:R-:W-:Y:S05]  /*f8a0*/  BSYNC B6 ;  /* 0x0000000000067941 */ /* 0x000fea0003800000 */
.L_x_2154:
        /* <DEDUP_REMOVED lines=24> */
[----:B0-----:R-:W-:Y:S01]  /*fa30*/  STG.E.U8 desc[UR36][R16.64], R3 ;  /* 0x0000000310007986 */ /* 0x001fe2000c101124 */
[----:B------:R-:W-:Y:S05]  /*fa40*/  EXIT ;  /* 0x000000000000794d */ /* 0x000fea0003800000 */
.L_x_2185:
[----:B------:R-:W0:Y:S02]  /*fa50*/  F2I.S64.TRUNC R2, R2 ;  /* 0x0000000200027311 */ /* 0x000e24000020d900 */
[----:B0-----:R-:W-:-:S05]  /*fa60*/  IMAD.MOV.U32 R5, RZ, RZ, R2 ;  /* 0x000000ffff057224 */ /* 0x001fca00078e0002 */
[----:B------:R-:W-:Y:S01]  /*fa70*/  STG.E.U8 desc[UR36][R16.64], R5 ;  /* 0x0000000510007986 */ /* 0x000fe2000c101124 */
[----:B------:R-:W-:Y:S05]  /*fa80*/  EXIT ;  /* 0x000000000000794d */ /* 0x000fea0003800000 */
.L_x_2184:
[----:B------:R-:W-:-:S13]  /*fa90*/  ISETP.NE.AND P0, PT, R7, 0x2, PT ;  /* 0x000000020700780c */ /* 0x000fda0003f05270 */
[----:B------:R-:W-:Y:S05]  /*faa0*/  @!P0 BRA `(.L_x_2187) ;  /* 0x0000000000288947 */ /* 0x000fea0003800000 */
[----:B------:R-:W-:-:S13]  /*fab0*/  ISETP.NE.AND P0, PT, R7, 0x3, PT ;  /* 0x000000030700780c */ /* 0x000fda0003f05270 */
[----:B------:R-:W-:Y:S05]  /*fac0*/  @!P0 BRA `(.L_x_2188) ;  /* 0x0000000000148947 */ /* 0x000fea0003800000 */
[----:B------:R-:W-:-:S13]  /*fad0*/  ISETP.NE.AND P0, PT, R7, 0x4, PT ;  /* 0x000000040700780c */ /* 0x000fda0003f05270 */
[----:B------:R-:W-:Y:S05]  /*fae0*/  @P0 BRA `(.L_x_2186) ;  /* 0x0000000800d00947 */ /* 0x000fea0003800000 */
[----:B------:R-:W0:Y:S02]  /*faf0*/  F2I.S64.TRUNC R2, R2 ;  /* 0x0000000200027311 */ /* 0x000e24000020d900 */
[----:B0-----:R-:W-:Y:S01]  /*fb00*/  STG.E.64 desc[UR36][R16.64], R2 ;  /* 0x0000000210007986 */ /* 0x001fe2000c101b24 */
[----:B------:R-:W-:Y:S05]  /*fb10*/  EXIT ;  /* 0x000000000000794d */ /* 0x000fea0003800000 */
.L_x_2188:
[----:B------:R-:W0:Y:S02]  /*fb20*/  F2I.FTZ.TRUNC.NTZ R3, R2 ;  /* 0x0000000200037305 */ /* 0x000e24000021f100 */
[----:B0-----:R-:W-:Y:S01]  /*fb30*/  STG.E desc[UR36][R16.64], R3 ;  /* 0x0000000310007986 */ /* 0x001fe2000c101924 */
[----:B------:R-:W-:Y:S05]  /*fb40*/  EXIT ;  /* 0x000000000000794d */ /* 0x000fea0003800000 */
.L_x_2187:
[----:B------:R-:W0:Y:S02]  /*fb50*/  F2I.FTZ.TRUNC.NTZ R3, R2 ;  /* 0x0000000200037305 */ /* 0x000e24000021f100 */
[----:B0-----:R-:W-:Y:S01]  /*fb60*/  STG.E.U16 desc[UR36][R16.64], R3 ;  /* 0x0000000310007986 */ /* 0x001fe2000c101524 */
[----:B------:R-:W-:Y:S05]  /*fb70*/  EXIT ;  /* 0x000000000000794d */ /* 0x000fea0003800000 */
.L_x_2183:
[----:B------:R-:W-:-:S13]  /*fb80*/  ISETP.GT.AND P0, PT, R7, 0x6, PT ;  /* 0x000000060700780c */ /* 0x000fda0003f04270 */
[----:B------:R-:W-:Y:S05]  /*fb90*/  @P0 BRA `(.L_x_2189) ;  /* 0x0000000000240947 */ /* 0x000fea0003800000 */
[----:B------:R-:W-:-:S13]  /*fba0*/  ISETP.NE.AND P0, PT, R7, 0x5, PT ;  /* 0x000000050700780c */ /* 0x000fda0003f05270 */
[----:B------:R-:W-:Y:S05]  /*fbb0*/  @!P0 BRA `(.L_x_2190) ;  /* 0x0000000000108947 */ /* 0x000fea0003800000 */
[----:B------:R-:W-:-:S13]  /*fbc0*/  ISETP.NE.AND P0, PT, R7, 0x6, PT ;  /* 0x000000060700780c */ /* 0x000fda0003f05270 */
[----:B------:R-:W-:Y:S05]  /*fbd0*/  @P0 BRA `(.L_x_2186) ;  /* 0x0000000800940947 */ /* 0x000fea0003800000 */
[----:B------:R-:W-:Y:S01]  /*fbe0*/  STG.E desc[UR36][R16.64], R2 ;  /* 0x0000000210007986 */ /* 0x000fe2000c101924 */
[----:B------:R-:W-:Y:S05]  /*fbf0*/  EXIT ;  /* 0x000000000000794d */ /* 0x000fea0003800000 */
.L_x_2190:
[----:B------:R-:W-:-:S05]  /*fc00*/  F2FP.F16.F32.PACK_AB R2, RZ, R2 ;  /* 0x00000002ff02723e */ /* 0x000fca00000000ff */
[----:B------:R-:W-:Y:S01]  /*fc10*/  STG.E.U16 desc[UR36][R16.64], R2 ;  /* 0x0000000210007986 */ /* 0x000fe2000c101524 */
[----:B------:R-:W-:Y:S05]  /*fc20*/  EXIT ;  /* 0x000000000000794d */ /* 0x000fea0003800000 */
.L_x_2189:
[----:B------:R-:W-:-:S13]  /*fc30*/  ISETP.NE.AND P0, PT, R7, 0x7, PT ;  /* 0x000000070700780c */ /* 0x000fda0003f05270 */
[----:B------:R-:W-:Y:S05]  /*fc40*/  @!P0 BRA `(.L_x_2191) ;  /* 0x00000000002c8947 */ /* 0x000fea0003800000 */
[----:B------:R-:W-:-:S13]  /*fc50*/  ISETP.NE.AND P0, PT, R7, 0x8, PT ;  /* 0x000000080700780c */ /* 0x000fda0003f05270 */
[----:B------:R-:W-:Y:S05]  /*fc60*/  @!P0 BRA `(.L_x_2192) ;  /* 0x0000000000148947 */ /* 0x000fea0003800000 */
[----:B------:R-:W-:-:S13]  /*fc70*/  ISETP.NE.AND P0, PT, R7, 0x9, PT ;  /* 0x000000090700780c */ /* 0x000fda0003f05270 */
[----:B------:R-:W-:Y:S05]  /*fc80*/  @P0 BRA `(.L_x_2186) ;  /* 0x0000000800680947 */ /* 0x000fea0003800000 */
[----:B------:R-:W-:-:S05]  /*fc90*/  IMAD.MOV.U32 R3, RZ, RZ, RZ ;  /* 0x000000ffff037224 */ /* 0x000fca00078e00ff */
[----:B------:R-:W-:Y:S01]  /*fca0*/  STG.E.64 desc[UR36][R16.64], R2 ;  /* 0x0000000210007986 */ /* 0x000fe2000c101b24 */
[----:B------:R-:W-:Y:S05]  /*fcb0*/  EXIT ;  /* 0x000000000000794d */ /* 0x000fea0003800000 */
.L_x_2192:
[----:B------:R-:W-:-:S04]  /*fcc0*/  F2FP.F16.F32.PACK_AB R3, RZ, R2 ;  /* 0x00000002ff03723e */ /* 0x000fc800000000ff */
[----:B------:R-:W-:-:S05]  /*fcd0*/  PRMT R3, R3, 0x5410, RZ ;  /* 0x0000541003037816 */ /* 0x000fca00000000ff */
[----:B------:R-:W-:Y:S01]  /*fce0*/  STG.E desc[UR36][R16.64], R3 ;  /* 0x0000000310007986 */ /* 0x000fe2000c101924 */
[----:B------:R-:W-:Y:S05]  /*fcf0*/  EXIT ;  /* 0x000000000000794d */ /* 0x000fea0003800000 */
.L_x_2191:
[----:B------:R-:W-:-:S06]  /*fd00*/  FMUL.FTZ R2, R2, 1 ;  /* 0x3f80000002027820 */ /* 0x000fcc0000410000 */
[----:B------:R-:W0:Y:S02]  /*fd10*/  F2F.F64.F32 R2, R2 ;  /* 0x0000000200027310 */ /* 0x000e240000201800 */
[----:B0-----:R-:W-:Y:S01]  /*fd20*/  STG.E.64 desc[UR36][R16.64], R2 ;  /* 0x0000000210007986 */ /* 0x001fe2000c101b24 */
[----:B------:R-:W-:Y:S05]  /*fd30*/  EXIT ;  /* 0x000000000000794d */ /* 0x000fea0003800000 */
.L_x_2182:
        /* <DEDUP_REMOVED lines=10> */
[----:B------:R-:W-:Y:S01]  /*fde0*/  STG.E.U8 desc[UR36][R16.64], R3 ;  /* 0x0000000310007986 */ /* 0x000fe2000c101124 */
[----:B------:R-:W-:Y:S05]  /*fdf0*/  EXIT ;  /* 0x000000000000794d */ /* 0x000fea0003800000 */
.L_x_2195:
[----:B------:R-:W-:Y:S01]  /*fe00*/  FMUL.FTZ R4, R2, 1 ;  /* 0x3f80000002047820 */ /* 0x000fe20000410000 */
[----:B------:R-:W-:-:S05]  /*fe10*/  CS2R R6, SRZ ;  /* 0x0000000000067805 */ /* 0x000fca000001ff00 */
[----:B------:R-:W0:Y:S02]  /*fe20*/  F2F.F64.F32 R4, R4 ;  /* 0x0000000400047310 */ /* 0x000e240000201800 */
[----:B0-----:R-:W-:Y:S01]  /*fe30*/  STG.E.128 desc[UR36][R16.64], R4 ;  /* 0x0000000410007986 */ /* 0x001fe2000c101d24 */
[----:B------:R-:W-:Y:S05]  /*fe40*/  EXIT ;  /* 0x000000000000794d */ /* 0x000fea0003800000 */
.L_x_2194:
        /* <DEDUP_REMOVED lines=20> */
.L_x_2199:
[----:B------:R-:W-:Y:S05]  /*ff90*/  BSYNC B0 ;  /* 0x0000000000007941 */ /* 0x000fea0003800000 */
.L_x_2198:
[----:B------:R-:W-:-:S05]  /*ffa0*/  LOP3.LUT R5, R0, R5, RZ, 0xfc, !PT ;  /* 0x0000000500057212 */ /* 0x000fca00078efcff */
[----:B------:R-:W-:Y:S01]  /*ffb0*/  STG.E.U8 desc[UR36][R16.64], R5 ;  /* 0x0000000510007986 */ /* 0x000fe2000c101124 */
[----:B------:R-:W-:Y:S05]  /*ffc0*/  EXIT ;  /* 0x000000000000794d */ /* 0x000fea0003800000 */
.L_x_2197:
        /* <DEDUP_REMOVED lines=12> */
.L_x_2201:
[----:B------:R-:W-:Y:S01]  /*10090*/  IMAD.MOV.U32 R0, RZ, RZ, 0x7f ;  /* 0x0000007fff007424 */ /* 0x000fe200078e00ff */
[----:B------:R-:W-:-:S04]  /*100a0*/  ISETP.GT.U32.AND P0, PT, R4, 0x7f800000, PT ;  /* 0x7f8000000400780c */ /* 0x000fc80003f04070 */
[----:B------:R-:W-:-:S09]  /*100b0*/  SEL R0, R0, 0x7c, P0 ;  /* 0x0000007c00007807 */ /* 0x000fd20000000000 */
.L_x_2202:
[----:B------:R-:W-:Y:S05]  /*100c0*/  BSYNC B0 ;  /* 0x0000000000007941 */ /* 0x000fea0003800000 */
.L_x_2200:
[----:B------:R-:W-:-:S04]  /*100d0*/  LOP3.LUT R2, R2, 0x80000000, RZ, 0xc0, !PT ;  /* 0x8000000002027812 */ /* 0x000fc800078ec0ff */
[----:B------:R-:W-:-:S04]  /*100e0*/  SHF.R.U32.HI R3, RZ, 0x18, R2 ;  /* 0x00000018ff037819 */ /* 0x000fc80000011602 */
[----:B------:R-:W-:-:S05]  /*100f0*/  LOP3.LUT R3, R0, R3, RZ, 0xfc, !PT ;  /* 0x0000000300037212 */ /* 0x000fca00078efcff */
[----:B------:R-:W-:Y:S01]  /*10100*/  STG.E.U8 desc[UR36][R16.64], R3 ;  /* 0x0000000310007986 */ /* 0x000fe2000c101124 */
[----:B------:R-:W-:Y:S05]  /*10110*/  EXIT ;  /* 0x000000000000794d */ /* 0x000fea0003800000 */
.L_x_2196:
[----:B------:R-:W-:-:S05]  /*10120*/  F2FP.BF16.F32.PACK_AB R2, RZ, R2 ;  /* 0x00000002ff02723e */ /* 0x000fca00000010ff */
[----:B------:R-:W-:Y:S01]  /*10130*/  STG.E.U16 desc[UR36][R16.64], R2 ;  /* 0x0000000210007986 */ /* 0x000fe2000c101524 */
[----:B------:R-:W-:Y:S05]  /*10140*/  EXIT ;  /* 0x000000000000794d */ /* 0x000fea0003800000 */
.L_x_2193:
        /* <DEDUP_REMOVED lines=9> */
[----:B0-----:R-:W-:Y:S01]  /*101e0*/  STG.E.U16 desc[UR36][R16.64], R3 ;  /* 0x0000000310007986 */ /* 0x001fe2000c101524 */
[----:B------:R-:W-:Y:S05]  /*101f0*/  EXIT ;  /* 0x000000000000794d */ /* 0x000fea0003800000 */
.L_x_2205:
        /* <DEDUP_REMOVED lines=16> */
.L_x_2208:
[----:B------:R-:W-:-:S04]  /*10300*/  LOP3.LUT R2, R2, 0x80000000, RZ, 0xc0, !PT ;  /* 0x8000000002027812 */ /* 0x000fc800078ec0ff */
[----:B------:R-:W-:-:S04]  /*10310*/  SHF.R.U32.HI R3, RZ, 0x18, R2 ;  /* 0x00000018ff037819 */ /* 0x000fc80000011602 */
[----:B------:R-:W-:-:S04]  /*10320*/  LOP3.LUT R0, R0, R3, RZ, 0xfc, !PT ;  /* 0x0000000300007212 */ /* 0x000fc800078efcff */
[----:B------:R-:W-:-:S07]  /*10330*/  PRMT R8, R0, 0x7610, R8 ;  /* 0x0000761000087816 */ /* 0x000fce0000000008 */
.L_x_2207:
[----:B------:R-:W-:Y:S05]  /*10340*/  BSYNC B0 ;  /* 0x0000000000007941 */ /* 0x000fea0003800000 */
.L_x_2206:
[----:B------:R-:W-:Y:S01]  /*10350*/  STG.E.U8 desc[UR36][R16.64], R8 ;  /* 0x0000000810007986 */ /* 0x000fe2000c101124 */
[----:B------:R-:W-:Y:S05]  /*10360*/  EXIT ;  /* 0x000000000000794d */ /* 0x000fea0003800000 */
.L_x_2204:
        /* <DEDUP_REMOVED lines=16> */
.L_x_2211:
[----:B------:R-:W-:-:S04]  /*10470*/  LOP3.LUT R2, R2, 0x80000000, RZ, 0xc0, !PT ;  /* 0x8000000002027812 */ /* 0x000fc800078ec0ff */
[----:B------:R-:W-:-:S04]  /*10480*/  SHF.R.U32.HI R3, RZ, 0x18, R2 ;  /* 0x00000018ff037819 */ /* 0x000fc80000011602 */
[----:B------:R-:W-:-:S04]  /*10490*/  LOP3.LUT R0, R0, R3, RZ, 0xfc, !PT ;  /* 0x0000000300007212 */ /* 0x000fc800078efcff */
[----:B------:R-:W-:-:S07]  /*104a0*/  PRMT R8, R0, 0x7610, R8 ;  /* 0x0000761000087816 */ /* 0x000fce0000000008 */
.L_x_2210:
[----:B------:R-:W-:Y:S05]  /*104b0*/  BSYNC B0 ;  /* 0x0000000000007941 */ /* 0x000fea0003800000 */
.L_x_2209:
[----:B------:R-:W-:Y:S01]  /*104c0*/  STG.E.U8 desc[UR36][R16.64], R8 ;  /* 0x0000000810007986 */ /* 0x000fe2000c101124 */
[----:B------:R-:W-:Y:S05]  /*104d0*/  EXIT ;  /* 0x000000000000794d */ /* 0x000fea0003800000 */
.L_x_2203:
        /* <DEDUP_REMOVED lines=21> */
.L_x_2186:
        /* <DEDUP_REMOVED lines=16> */
.L_x_2214:
[----:B------:R-:W-:Y:S05]  /*10730*/  EXIT ;  /* 0x000000000000794d */ /* 0x000fea0003800000 */
.L_x_2213:
[----:B------:R-:W0:Y:S02]  /*10740*/  F2I.U64.TRUNC R2, R2 ;  /* 0x0000000200027311 */ /* 0x000e24000020d800 */
[----:B0-----:R-:W-:Y:S01]  /*10750*/  STG.E.64 desc[UR36][R16.64], R2 ;  /* 0x0000000210007986 */ /* 0x001fe2000c101b24 */
[----:B------:R-:W-:Y:S05]  /*10760*/  EXIT ;  /* 0x000000000000794d */ /* 0x000fea0003800000 */
.L_x_2212:
[----:B------:R-:W0:Y:S02]  /*10770*/  F2I.FTZ.U32.TRUNC.NTZ R3, R2 ;  /* 0x0000000200037305 */ /* 0x000e24000021f000 */
[----:B0-----:R-:W-:Y:S01]  /*10780*/  STG.E desc[UR36][R16.64], R3 ;  /* 0x0000000310007986 */ /* 0x001fe2000c101924 */
[----:B------:R-:W-:Y:S05]  /*10790*/  EXIT ;  /* 0x000000000000794d */ /* 0x000fea0003800000 */
.L_x_2215:
        /* <DEDUP_REMOVED lines=14> */
.L_x_7355:


//--------------------- .text._ZN2at6native27unrolled_elementwise_kernelIZZZNS0_62_GLOBAL__N__e6aa1b1b_29_ActivationLogSigmoidKernel_cu_9d16a0dc27log_sigmoid_backward_kernelERNS_14TensorIteratorEENKUlvE_clEvENKUlvE0_clEvEUlffE_St5arrayIPcLm3EELi4E23TrivialOffsetCalculatorILi2EjESB_ILi1EjENS0_6memory12LoadWithCastILi2EEENSE_13StoreWithCastILi1EEEEEviT_T0_T2_T3_T4_T5_ --------------------------
	.section	.text._ZN2at6native27unrolled_elementwise_kernelIZZZNS0_62_GLOBAL__N__e6aa1b1b_29_ActivationLogSigmoidKernel_cu_9d16a0dc27log_sigmoid_backward_kernelERNS_14TensorIteratorEENKUlvE_clEvENKUlvE0_clEvEUlffE_St5arrayIPcLm3EELi4E23TrivialOffsetCalculatorILi2EjESB_ILi1EjENS0_6memory12LoadWithCastILi2EEENSE_13StoreWithCastILi1EEEEEviT_T0_T2_T3_T4_T5_,"ax",@progbits
	.align	128
        .global         _ZN2at6native27unrolled_elementwise_kernelIZZZNS0_62_GLOBAL__N__e6aa1b1b_29_ActivationLogSigmoidKernel_cu_9d16a0dc27log_sigmoid_backward_kernelERNS_14TensorIteratorEENKUlvE_clEvENKUlvE0_clEvEUlffE_St5arrayIPcLm3EELi4E23TrivialOffsetCalculatorILi2EjESB_ILi1EjENS0_6memory12LoadWithCastILi2EEENSE_13StoreWithCastILi1EEEEEviT_T0_T2_T3_T4_T5_
        .type           _ZN2at6native27unrolled_elementwise_kernelIZZZNS0_62_GLOBAL__N__e6aa1b1b_29_ActivationLogSigmoidKernel_cu_9d16a0dc27log_sigmoid_backward_kernelERNS_14TensorIteratorEENKUlvE_clEvENKUlvE0_clEvEUlffE_St5arrayIPcLm3EELi4E23TrivialOffsetCalculatorILi2EjESB_ILi1EjENS0_6memory12LoadWithCastILi2EEENSE_13StoreWithCastILi1EEEEEviT_T0_T2_T3_T4_T5_,@function
        .size           _ZN2at6native27unrolled_elementwise_kernelIZZZNS0_62_GLOBAL__N__e6aa1b1b_29_ActivationLogSigmoidKernel_cu_9d16a0dc27log_sigmoid_backward_kernelERNS_14TensorIteratorEENKUlvE_clEvENKUlvE0_clEvEUlffE_St5arrayIPcLm3EELi4E23TrivialOffsetCalculatorILi2EjESB_ILi1EjENS0_6memory12LoadWithCastILi2EEENSE_13StoreWithCastILi1EEEEEviT_T0_T2_T3_T4_T5_,(.L_x_7356 - _ZN2at6native27unrolled_elementwise_kernelIZZZNS0_62_GLOBAL__N__e6aa1b1b_29_ActivationLogSigmoidKernel_cu_9d16a0dc27log_sigmoid_backward_kernelERNS_14TensorIteratorEENKUlvE_clEvENKUlvE0_clEvEUlffE_St5arrayIPcLm3EELi4E23TrivialOffsetCalculatorILi2EjESB_ILi1EjENS0_6memory12LoadWithCastILi2EEENSE_13StoreWithCastILi1EEEEEviT_T0_T2_T3_T4_T5_)
        .other          _ZN2at6native27unrolled_elementwise_kernelIZZZNS0_62_GLOBAL__N__e6aa1b1b_29_ActivationLogSigmoidKernel_cu_9d16a0dc27log_sigmoid_backward_kernelERNS_14TensorIteratorEENKUlvE_clEvENKUlvE0_clEvEUlffE_St5arrayIPcLm3EELi4E23TrivialOffsetCalculatorILi2EjESB_ILi1EjENS0_6memory12LoadWithCastILi2EEENSE_13StoreWithCastILi1EEEEEviT_T0_T2_T3_T4_T5_,@"STO_CUDA_ENTRY STV_DEFAULT"
_ZN2at6native27unrolled_elementwise_kernelIZZZNS0_62_GLOBAL__N__e6aa1b1b_29_ActivationLogSigmoidKernel_cu_9d16a0dc27log_sigmoid_backward_kernelERNS_14TensorIteratorEENKUlvE_clEvENKUlvE0_clEvEUlffE_St5arrayIPcLm3EELi4E23TrivialOffsetCalculatorILi2EjESB_ILi1EjENS0_6memory12LoadWithCastILi2EEENSE_13StoreWithCastILi1EEEEEviT_T0_T2_T3_T4_T5_:
.text._ZN2at6native27unrolled_elementwise_kernelIZZZNS0_62_GLOBAL__N__e6aa1b1b_29_ActivationLogSigmoidKernel_cu_9d16a0dc27log_sigmoid_backward_kernelERNS_14TensorIteratorEENKUlvE_clEvENKUlvE0_clEvEUlffE_St5arrayIPcLm3EELi4E23TrivialOffsetCalculatorILi2EjESB_ILi1EjENS0_6memory12LoadWithCastILi2EEENSE_13StoreWithCastILi1EEEEEviT_T0_T2_T3_T4_T5_:
[----:B------:R-:W0:Y:S01]  /*0000*/  LDC R1, c[0x0][0x28] ;  /* 0x00000a00ff017b82 */ /* 0x000e220000000800 */
[----:B------:R-:W1:Y:S07]  /*0010*/  S2R R2, SR_CTAID.X ;  /* 0x0000000000027919 */ /* 0x000e6e0000002500 */
[----:B------:R-:W1:Y:S01]  /*0020*/  LDC R17, c[0x0][0x210] ;  /* 0x00008400ff117b82 */ /* 0x000e620000000800 */
[----:B------:R-:W-:Y:S01]  /*0030*/  ULDC.64 UR36, c[0x0][0x208] ;  /* 0x0000820000247ab9 */ /* 0x000fe20000000a00 */
[----:B------:R-:W-:Y:S01]  /*0040*/  BSSY B7, `(.L_x_2216) ;  /* 0x00001d3000077945 */ /* 0x000fe20003800000 */
[----:B------:R-:W2:Y:S01]  /*0050*/  S2R R16, SR_TID.X ;  /* 0x0000000000107919 */ /* 0x000ea20000002100 */
[----:B------:R-:W-:Y:S01]  /*0060*/  IMAD.MOV.U32 R27, RZ, RZ, RZ ;  /* 0x000000ffff1b7224 */ /* 0x000fe200078e00ff */
[----:B------:R-:W-:-:S03]  /*0070*/  CS2R R28, SRZ ;  /* 0x00000000001c7805 */ /* 0x000fc6000001ff00 */
[----:B------:R-:W3:Y:S08]  /*0080*/  LDC.U8 R19, c[0x0][0x234] ;  /* 0x00008d00ff137b82 */ /* 0x000ef00000000000 */
[----:B------:R-:W4:Y:S01]  /*0090*/  LDC.U8 R18, c[0x0][0x235] ;  /* 0x00008d40ff127b82 */ /* 0x000f220000000000 */
[----:B-1----:R-:W-:-:S05]  /*00a0*/  IMAD R17, R2, -0x200, R17 ;  /* 0xfffffe0002117824 */ /* 0x002fca00078e0211 */
[----:B--2---:R-:W-:-:S13]  /*00b0*/  ISETP.GE.AND P0, PT, R16, R17, PT ;  /* 0x000000111000720c */ /* 0x004fda0003f06270 */
[----:B0--34-:R-:W-:Y:S05]  /*00c0*/  @P0 BRA `(.L_x_2217) ;  /* 0x0000001c00280947 */ /* 0x019fea0003800000 */
[----:B------:R-:W0:Y:S01]  /*00d0*/  LDC.64 R4, c[0x0][0x220] ;  /* 0x00008800ff047b82 */ /* 0x000e220000000a00 */
[----:B------:R-:W-:Y:S01]  /*00e0*/  PRMT R0, R19, 0x9910, RZ ;  /* 0x0000991013007816 */ /* 0x000fe200000000ff */
[----:B------:R-:W-:Y:S01]  /*00f0*/  IMAD R16, R2, 0x200, R16 ;  /* 0x0000020002107824 */ /* 0x000fe200078e0210 */
[----:B------:R-:W-:Y:S01]  /*0100*/  ULDC UR4, c[0x0][0x238] ;  /* 0x00008e0000047ab9 */ /* 0x000fe20000000800 */
[----:B------:R-:W-:Y:S01]  /*0110*/  BSSY B6, `(.L_x_2218) ;  /* 0x00000e0000067945 */ /* 0x000fe20003800000 */
        /* <DEDUP_REMOVED lines=16> */
.L_x_2222:
[----:B------:R-:W2:Y:S02]  /*0220*/  LDG.E.U8 R4, desc[UR36][R4.64] ;  /* 0x0000002404047981 */ /* 0x000ea4000c1e1100 */
[----:B--2---:R-:W-:Y:S01]  /*0230*/  I2FP.F32.U32 R29, R4 ;  /* 0x00000004001d7245 */ /* 0x004fe20000201000 */
[----:B------:R-:W-:Y:S06]  /*0240*/  BRA `(.L_x_2224) ;  /* 0x0000000c00307947 */ /* 0x000fec0003800000 */
.L_x_2221:
        /* <DEDUP_REMOVED lines=9> */
.L_x_2226:
[----:B------:R-:W2:Y:S02]  /*02e0*/  LDG.E R4, desc[UR36][R4.64] ;  /* 0x0000002404047981 */ /* 0x000ea4000c1e1900 */
[----:B--2---:R-:W-:Y:S01]  /*02f0*/  I2FP.F32.S32 R29, R4 ;  /* 0x00000004001d7245 */ /* 0x004fe20000201400 */
[----:B------:R-:W-:Y:S06]  /*0300*/  BRA `(.L_x_2224) ;  /* 0x0000000c00007947 */ /* 0x000fec0003800000 */
.L_x_2225:
[----:B------:R-:W2:Y:S02]  /*0310*/  LDG.E.U16 R4, desc[UR36][R4.64] ;  /* 0x0000002404047981 */ /* 0x000ea4000c1e1500 */
[----:B--2---:R2:W3:Y:S01]  /*0320*/  I2F.S16 R29, R4 ;  /* 0x00000004001d7306 */ /* 0x0044e20000101400 */
[----:B------:R-:W-:Y:S05]  /*0330*/  BRA `(.L_x_2224) ;  /* 0x0000000800f47947 */ /* 0x000fea0003800000 */
.L_x_2220:
        /* <DEDUP_REMOVED lines=8> */
.L_x_2228:
[----:B------:R-:W2:Y:S02]  /*03c0*/  LDG.E.U16 R4, desc[UR36][R4.64] ;  /* 0x0000002404047981 */ /* 0x000ea4000c1e1500 */
[----:B--2---:R-:W-:Y:S01]  /*03d0*/  HADD2.F32 R29, -RZ, R4.H0_H0 ;  /* 0x20000004ff1d7230 */ /* 0x004fe20000004100 */
[----:B------:R-:W-:Y:S06]  /*03e0*/  BRA `(.L_x_2224) ;  /* 0x0000000800c87947 */ /* 0x000fec0003800000 */
.L_x_2227:
        /* <DEDUP_REMOVED lines=8> */
.L_x_2230:
[----:B------:R-:W2:Y:S02]  /*0470*/  LDG.E.U16 R4, desc[UR36][R4.64] ;  /* 0x0000002404047981 */ /* 0x000ea4000c1e1500 */
[----:B--2---:R-:W-:Y:S01]  /*0480*/  HADD2.F32 R29, -RZ, R4.H0_H0 ;  /* 0x20000004ff1d7230 */ /* 0x004fe20000004100 */
[----:B------:R-:W-:Y:S06]  /*0490*/  BRA `(.L_x_2224) ;  /* 0x00000008009c7947 */ /* 0x000fec0003800000 */
.L_x_2229:
[----:B------:R-:W2:Y:S01]  /*04a0*/  LDG.E.64 R4, desc[UR36][R4.64] ;  /* 0x0000002404047981 */ /* 0x000ea2000c1e1b00 */
[----:B------:R-:W-:Y:S01]  /*04b0*/  UMOV UR4, 0xf0000000 ;  /* 0xf000000000047882 */ /* 0x000fe20000000000 */
[----:B------:R-:W-:Y:S01]  /*04c0*/  UMOV UR5, 0x380fffff ;  /* 0x380fffff00057882 */ /* 0x000fe20000000000 */
[----:B--2---:R-:W0:Y:S01]  /*04d0*/  F2F.F32.F64 R29, R4 ;  /* 0x00000004001d7310 */ /* 0x004e220000301000 */
[----:B------:R-:W-:-:S14]  /*04e0*/  DSETP.GEU.AND P0, PT, |R4|, UR4, PT ;  /* 0x0000000404007e2a */ /* 0x000fdc000bf0e200 */
[----:B0-----:R-:W-:Y:S01]  /*04f0*/  @!P0 FMUL R29, R29, 1.175494350822287508e-38 ;  /* 0x008000001d1d8820 */ /* 0x001fe20000400000 */
[----:B------:R-:W-:Y:S06]  /*0500*/  BRA `(.L_x_2224) ;  /* 0x0000000800807947 */ /* 0x000fec0003800000 */
.L_x_2219:
        /* <DEDUP_REMOVED lines=12> */
.L_x_2233:
[----:B------:R-:W2:Y:S01]  /*05d0*/  LDG.E.64 R4, desc[UR36][R4.64] ;  /* 0x0000002404047981 */ /* 0x000ea2000c1e1b00 */
[----:B------:R-:W-:Y:S01]  /*05e0*/  UMOV UR4, 0xf0000000 ;  /* 0xf000000000047882 */ /* 0x000fe20000000000 */
[----:B------:R-:W-:Y:S01]  /*05f0*/  UMOV UR5, 0x380fffff ;  /* 0x380fffff00057882 */ /* 0x000fe20000000000 */
[----:B--2---:R-:W0:Y:S01]  /*0600*/  F2F.F32.F64 R29, R4 ;  /* 0x00000004001d7310 */ /* 0x004e220000301000 */
[----:B------:R-:W-:-:S14]  /*0610*/  DSETP.GEU.AND P0, PT, |R4|, UR4, PT ;  /* 0x0000000404007e2a */ /* 0x000fdc000bf0e200 */
[----:B0-----:R-:W-:Y:S01]  /*0620*/  @!P0 FMUL R29, R29, 1.175494350822287508e-38 ;  /* 0x008000001d1d8820 */ /* 0x001fe20000400000 */
[----:B------:R-:W-:Y:S06]  /*0630*/  BRA `(.L_x_2224) ;  /* 0x0000000800347947 */ /* 0x000fec0003800000 */
.L_x_2232:
        /* <DEDUP_REMOVED lines=16> */
[----:B------:R-:W-:-:S04]  /*0740*/  SEL R3, R3, RZ, P0 ;  /* 0x000000ff03037207 */ /* 0x000fc80000000000 */
[C---:B------:R-:W-:Y:S01]  /*0750*/  SHF.L.U32 R4, R0.reuse, R3, RZ ;  /* 0x0000000300047219 */ /* 0x040fe200000006ff */
[----:B------:R-:W-:Y:S02]  /*0760*/  IMAD R7, R3, R8, 0x3c000000 ;  /* 0x3c00000003077424 */ /* 0x000fe400078e0208 */
[----:B------:R-:W-:-:S03]  /*0770*/  VIADD R3, R0, 0xffffffff ;  /* 0xffffffff00037836 */ /* 0x000fc60000000000 */
[----:B------:R-:W-:Y:S02]  /*0780*/  LEA.HI R7, R4, R7, RZ, 0x1c ;  /* 0x0000000704077211 */ /* 0x000fe400078fe0ff */
[----:B------:R-:W-:Y:S02]  /*0790*/  SHF.R.S32.HI R3, RZ, 0x1f, R3 ;  /* 0x0000001fff037819 */ /* 0x000fe40000011403 */
[----:B------:R-:W-:-:S04]  /*07a0*/  LOP3.LUT R6, R7, 0x7f800000, R6, 0xf8, !PT ;  /* 0x7f80000007067812 */ /* 0x000fc800078ef806 */
[----:B------:R-:W-:-:S04]  /*07b0*/  LOP3.LUT R6, R6, R3, RZ, 0x30, !PT ;  /* 0x0000000306067212 */ /* 0x000fc800078e30ff */
[----:B------:R-:W-:Y:S01]  /*07c0*/  LOP3.LUT R29, R6, 0x80000000, R29, 0xf8, !PT ;  /* 0x80000000061d7812 */ /* 0x000fe200078ef81d */
[----:B------:R-:W-:Y:S06]  /*07d0*/  BRA `(.L_x_2224) ;  /* 0x0000000400cc7947 */ /* 0x000fec0003800000 */
.L_x_2235:
        /* <DEDUP_REMOVED lines=14> */
.L_x_2234:
[----:B------:R-:W2:Y:S02]  /*08c0*/  LDG.E.U16 R4, desc[UR36][R4.64] ;  /* 0x0000002404047981 */ /* 0x000ea4000c1e1500 */
[----:B--2---:R-:W-:Y:S01]  /*08d0*/  IMAD.U32 R29, R4, 0x10000, RZ ;  /* 0x00010000041d7824 */ /* 0x004fe200078e00ff */
[----:B------:R-:W-:Y:S06]  /*08e0*/  BRA `(.L_x_2224) ;  /* 0x0000000400887947 */ /* 0x000fec0003800000 */
.L_x_2231:
        /* <DEDUP_REMOVED lines=11> */
.L_x_2238:
        /* <DEDUP_REMOVED lines=20> */
.L_x_2240:
[----:B------:R-:W-:Y:S05]  /*0ae0*/  BSYNC B0 ;  /* 0x0000000000007941 */ /* 0x000fea0003800000 */
.L_x_2239:
[----:B------:R-:W-:Y:S01]  /*0af0*/  IMAD.SHL.U32 R3, R3, 0x100000, RZ ;  /* 0x0010000003037824 */ /* 0x000fe200078e00ff */
[----:B------:R-:W-:-:S04]  /*0b00*/  LEA R0, R0, 0x3b800000, 0x17 ;  /* 0x3b80000000007811 */ /* 0x000fc800078eb8ff */
[----:B------:R-:W-:Y:S01]  /*0b10*/  LOP3.LUT R29, R0, R3, R29, 0xfe, !PT ;  /* 0x00000003001d7212 */ /* 0x000fe200078efe1d */
[----:B------:R-:W-:Y:S06]  /*0b20*/  BRA `(.L_x_2224) ;  /* 0x0000000000f87947 */ /* 0x000fec0003800000 */
.L_x_2237:
        /* <DEDUP_REMOVED lines=20> */
.L_x_2242:
[----:B------:R-:W-:Y:S05]  /*0c70*/  BSYNC B0 ;  /* 0x0000000000007941 */ /* 0x000fea0003800000 */
.L_x_2241:
[----:B------:R-:W-:Y:S01]  /*0c80*/  IMAD.SHL.U32 R3, R3, 0x200000, RZ ;  /* 0x0020000003037824 */ /* 0x000fe200078e00ff */
[----:B------:R-:W-:-:S04]  /*0c90*/  LEA R0, R0, 0x37800000, 0x17 ;  /* 0x3780000000007811 */ /* 0x000fc800078eb8ff */
[----:B------:R-:W-:Y:S01]  /*0ca0*/  LOP3.LUT R29, R0, R3, R29, 0xfe, !PT ;  /* 0x00000003001d7212 */ /* 0x000fe200078efe1d */
[----:B------:R-:W-:Y:S06]  /*0cb0*/  BRA `(.L_x_2224) ;  /* 0x0000000000947947 */ /* 0x000fec0003800000 */
.L_x_2236:
        /* <DEDUP_REMOVED lines=14> */
.L_x_2223:
        /* <DEDUP_REMOVED lines=16> */
.L_x_2245:
[----:B------:R-:W-:Y:S01]  /*0ea0*/  IMAD.MOV.U32 R29, RZ, RZ, RZ ;  /* 0x000000ffff1d7224 */ /* 0x000fe200078e00ff */
[----:B------:R-:W-:Y:S06]  /*0eb0*/  BRA `(.L_x_2224) ;  /* 0x0000000000147947 */ /* 0x000fec0003800000 */
.L_x_2244:
[----:B------:R-:W2:Y:S02]  /*0ec0*/  LDG.E.64 R4, desc[UR36][R4.64] ;  /* 0x0000002404047981 */ /* 0x000ea4000c1e1b00 */
[----:B--2---:R0:W1:Y:S01]  /*0ed0*/  I2F.U64 R29, R4 ;  /* 0x00000004001d7312 */ /* 0x0040620000301000 */
[----:B------:R-:W-:Y:S05]  /*0ee0*/  BRA `(.L_x_2224) ;  /* 0x0000000000087947 */ /* 0x000fea0003800000 */
.L_x_2243:
[----:B------:R-:W2:Y:S02]  /*0ef0*/  LDG.E R4, desc[UR36][R4.64] ;  /* 0x0000002404047981 */ /* 0x000ea4000c1e1900 */
[----:B--2---:R-:W-:-:S07]  /*0f00*/  I2FP.F32.U32 R29, R4 ;  /* 0x00000004001d7245 */ /* 0x004fce0000201000 */
.L_x_2224:
[----:B------:R-:W-:Y:S05]  /*0f10*/  BSYNC B6 ;  /* 0x0000000000067941 */ /* 0x000fea0003800000 */
.L_x_2218:
[----:B0-2-4-:R-:W0:Y:S01]  /*0f20*/  LDC.64 R4, c[0x0][0x228] ;  /* 0x00008a00ff047b82 */ /* 0x015e220000000a00 */
[----:B------:R-:W-:Y:S01]  /*0f30*/  PRMT R0, R18, 0x9910, RZ ;  /* 0x0000991012007816 */ /* 0x000fe200000000ff */
[----:B------:R-:W-:Y:S01]  /*0f40*/  ULDC UR4, c[0x0][0x23c] ;  /* 0x00008f0000047ab9 */ /* 0x000fe20000000800 */
[----:B------:R-:W-:Y:S01]  /*0f50*/  BSSY B6, `(.L_x_2246) ;  /* 0x00000df000067945 */ /* 0x000fe20003800000 */
        /* <DEDUP_REMOVED lines=14> */
[----:B--2---:R0:W2:Y:S01]  /*1040*/  I2F.S16 R28, R4 ;  /* 0x00000004001c7306 */ /* 0x0040a20000101400 */
[----:B------:R-:W-:Y:S05]  /*1050*/  BRA `(.L_x_2252) ;  /* 0x0000000c00387947 */ /* 0x000fea0003800000 */
.L_x_2250:
[----:B------:R-:W2:Y:S02]  /*1060*/  LDG.E.U8 R4, desc[UR36][R4.64] ;  /* 0x0000002404047981 */ /* 0x000ea4000c1e1100 */
[----:B--2---:R-:W-:Y:S01]  /*1070*/  I2FP.F32.U32 R28, R4 ;  /* 0x00000004001c7245 */ /* 0x004fe20000201000 */
[----:B------:R-:W-:Y:S06]  /*1080*/  BRA `(.L_x_2252) ;  /* 0x0000000c002c7947 */ /* 0x000fec0003800000 */
.L_x_2249:
        /* <DEDUP_REMOVED lines=9> */
.L_x_2254:
[----:B------:R-:W2:Y:S02]  /*1120*/  LDG.E R4, desc[UR36][R4.64] ;  /* 0x0000002404047981 */ /* 0x000ea4000c1e1900 */
[----:B--2---:R-:W-:Y:S01]  /*1130*/  I2FP.F32.S32 R28, R4 ;  /* 0x00000004001c7245 */ /* 0x004fe20000201400 */
[----:B------:R-:W-:Y:S06]  /*1140*/  BRA `(.L_x_2252) ;  /* 0x0000000800fc7947 */ /* 0x000fec0003800000 */
.L_x_2253:
[----:B------:R-:W2:Y:S02]  /*1150*/  LDG.E.U16 R4, desc[UR36][R4.64] ;  /* 0x0000002404047981 */ /* 0x000ea4000c1e1500 */
[----:B--2---:R0:W2:Y:S01]  /*1160*/  I2F.S16 R28, R4 ;  /* 0x00000004001c7306 */ /* 0x0040a20000101400 */
[----:B------:R-:W-:Y:S05]  /*1170*/  BRA `(.L_x_2252) ;  /* 0x0000000800f07947 */ /* 0x000fea0003800000 */
.L_x_2248:
        /* <DEDUP_REMOVED lines=8> */
.L_x_2256:
[----:B------:R-:W2:Y:S02]  /*1200*/  LDG.E.U16 R4, desc[UR36][R4.64] ;  /* 0x0000002404047981 */ /* 0x000ea4000c1e1500 */
[----:B--2---:R-:W-:Y:S01]  /*1210*/  HADD2.F32 R28, -RZ, R4.H0_H0 ;  /* 0x20000004ff1c7230 */ /* 0x004fe20000004100 */
[----:B------:R-:W-:Y:S06]  /*1220*/  BRA `(.L_x_2252) ;  /* 0x0000000800c47947 */ /* 0x000fec0003800000 */
.L_x_2255:
        /* <DEDUP_REMOVED lines=8> */
.L_x_2258:
[----:B------:R-:W2:Y:S02]  /*12b0*/  LDG.E.U16 R4, desc[UR36][R4.64] ;  /* 0x0000002404047981 */ /* 0x000ea4000c1e1500 */
[----:B--2---:R-:W-:Y:S01]  /*12c0*/  HADD2.F32 R28, -RZ, R4.H0_H0 ;  /* 0x20000004ff1c7230 */ /* 0x004fe20000004100 */
[----:B------:R-:W-:Y:S06]  /*12d0*/  BRA `(.L_x_2252) ;  /* 0x0000000800987947 */ /* 0x000fec0003800000 */
.L_x_2257:
[----:B------:R-:W2:Y:S01]  /*12e0*/  LDG.E.64 R4, desc[UR36][R4.64] ;  /* 0x0000002404047981 */ /* 0x000ea2000c1e1b00 */
[----:B------:R-:W-:Y:S01]  /*12f0*/  UMOV UR4, 0xf0000000 ;  /* 0xf000000000047882 */ /* 0x000fe20000000000 */
[----:B------:R-:W-:Y:S01]  /*1300*/  UMOV UR5, 0x380fffff ;  /* 0x380fffff00057882 */ /* 0x000fe20000000000 */
[----:B--2---:R-:W0:Y:S01]  /*1310*/  F2F.F32.F64 R28, R4 ;  /* 0x00000004001c7310 */ /* 0x004e220000301000 */
[----:B------:R-:W-:-:S14]  /*1320*/  DSETP.GEU.AND P0, PT, |R4|, UR4, PT ;  /* 0x0000000404007e2a */ /* 0x000fdc000bf0e200 */
[----:B0-----:R-:W-:Y:S01]  /*1330*/  @!P0 FMUL R28, R28, 1.175494350822287508e-38 ;  /* 0x008000001c1c8820 */ /* 0x001fe20000400000 */
[----:B------:R-:W-:Y:S06]  /*1340*/  BRA `(.L_x_2252) ;  /* 0x00000008007c7947 */ /* 0x000fec0003800000 */
.L_x_2247:
        /* <DEDUP_REMOVED lines=12> */
.L_x_2261:
[----:B------:R-:W2:Y:S01]  /*1410*/  LDG.E.64 R4, desc[UR36][R4.64] ;  /* 0x0000002404047981 */ /* 0x000ea2000c1e1b00 */
[----:B------:R-:W-:Y:S01]  /*1420*/  UMOV UR4, 0xf0000000 ;  /* 0xf000000000047882 */ /* 0x000fe20000000000 */
[----:B------:R-:W-:Y:S01]  /*1430*/  UMOV UR5, 0x380fffff ;  /* 0x380fffff00057882 */ /* 0x000fe20000000000 */
[----:B--2---:R-:W0:Y:S01]  /*1440*/  F2F.F32.F64 R28, R4 ;  /* 0x00000004001c7310 */ /* 0x004e220000301000 */
[----:B------:R-:W-:-:S14]  /*1450*/  DSETP.GEU.AND P0, PT, |R4|, UR4, PT ;  /* 0x0000000404007e2a */ /* 0x000fdc000bf0e200 */
[----:B0-----:R-:W-:Y:S01]  /*1460*/  @!P0 FMUL R28, R28, 1.175494350822287508e-38 ;  /* 0x008000001c1c8820 */ /* 0x001fe20000400000 */
[----:B------:R-:W-:Y:S06]  /*1470*/  BRA `(.L_x_2252) ;  /* 0x0000000800307947 */ /* 0x000fec0003800000 */
.L_x_2260:
        /* <DEDUP_REMOVED lines=26> */
.L_x_2263:
        /* <DEDUP_REMOVED lines=8> */
[----:B------:R-:W-:Y:S01]  /*16a0*/  @P0 FMUL.FTZ R28, R3, 1.9259299443872358531e-34 ;  /* 0x07800000031c0820 */ /* 0x000fe20000410000 */
[----:B------:R-:W-:Y:S02]  /*16b0*/  IMAD.SHL.U32 R3, R4, 0x1000000, RZ ;  /* 0x0100000004037824 */ /* 0x000fe400078e00ff */
[----:B------:R-:W-:-:S05]  /*16c0*/  @!P0 FADD.FTZ R28, R0, -0.5 ;  /* 0xbf000000001c8421 */ /* 0x000fca0000010000 */
[----:B------:R-:W-:Y:S01]  /*16d0*/  LOP3.LUT R28, R28, 0x80000000, R3, 0xf8, !PT ;  /* 0x800000001c1c7812 */ /* 0x000fe200078ef803 */
[----:B------:R-:W-:Y:S06]  /*16e0*/  BRA `(.L_x_2252) ;  /* 0x0000000400947947 */ /* 0x000fec0003800000 */
.L_x_2262:
[----:B------:R-:W2:Y:S02]  /*16f0*/  LDG.E.U16 R4, desc[UR36][R4.64] ;  /* 0x0000002404047981 */ /* 0x000ea4000c1e1500 */
[----:B--2---:R-:W-:Y:S01]  /*1700*/  IMAD.U32 R28, R4, 0x10000, RZ ;  /* 0x00010000041c7824 */ /* 0x004fe200078e00ff */
[----:B------:R-:W-:Y:S06]  /*1710*/  BRA `(.L_x_2252) ;  /* 0x0000000400887947 */ /* 0x000fec0003800000 */
.L_x_2259:
        /* <DEDUP_REMOVED lines=11> */
.L_x_2266:
        /* <DEDUP_REMOVED lines=20> */
.L_x_2268:
[----:B------:R-:W-:Y:S05]  /*1910*/  BSYNC B0 ;  /* 0x0000000000007941 */ /* 0x000fea0003800000 */
.L_x_2267:
[----:B------:R-:W-:Y:S01]  /*1920*/  IMAD.SHL.U32 R3, R3, 0x100000, RZ ;  /* 0x0010000003037824 */ /* 0x000fe200078e00ff */
[----:B------:R-:W-:-:S04]  /*1930*/  LEA R5, R0, 0x3b800000, 0x17 ;  /* 0x3b80000000057811 */ /* 0x000fc800078eb8ff */
[----:B------:R-:W-:Y:S01]  /*1940*/  LOP3.LUT R28, R5, R3, R28, 0xfe, !PT ;  /* 0x00000003051c7212 */ /* 0x000fe200078efe1c */
[----:B------:R-:W-:Y:S06]  /*1950*/  BRA `(.L_x_2252) ;  /* 0x0000000000f87947 */ /* 0x000fec0003800000 */
.L_x_2265:
        /* <DEDUP_REMOVED lines=20> */
.L_x_2270:
[----:B------:R-:W-:Y:S05]  /*1aa0*/  BSYNC B0 ;  /* 0x0000000000007941 */ /* 0x000fea0003800000 */
.L_x_2269:
[----:B------:R-:W-:Y:S01]  /*1ab0*/  IMAD.SHL.U32 R3, R3, 0x200000, RZ ;  /* 0x0020000003037824 */ /* 0x000fe200078e00ff */
[----:B------:R-:W-:-:S04]  /*1ac0*/  LEA R5, R0, 0x37800000, 0x17 ;  /* 0x3780000000057811 */ /* 0x000fc800078eb8ff */
[----:B------:R-:W-:Y:S01]  /*1ad0*/  LOP3.LUT R28, R5, R3, R28, 0xfe, !PT ;  /* 0x00000003051c7212 */ /* 0x000fe200078efe1c */
[----:B------:R-:W-:Y:S06]  /*1ae0*/  BRA `(.L_x_2252) ;  /* 0x0000000000947947 */ /* 0x000fec0003800000 */
.L_x_2264:
        /* <DEDUP_REMOVED lines=14> */
.L_x_2251:
        /* <DEDUP_REMOVED lines=16> */
.L_x_2273:
[----:B------:R-:W-:Y:S01]  /*1cd0*/  IMAD.MOV.U32 R28, RZ, RZ, RZ ;  /* 0x000000ffff1c7224 */ /* 0x000fe200078e00ff */
[----:B------:R-:W-:Y:S06]  /*1ce0*/  BRA `(.L_x_2252) ;  /* 0x0000000000147947 */ /* 0x000fec0003800000 */
.L_x_2272:
[----:B------:R-:W2:Y:S02]  /*1cf0*/  LDG.E.64 R4, desc[UR36][R4.64] ;  /* 0x0000002404047981 */ /* 0x000ea4000c1e1b00 */
[----:B--2---:R0:W2:Y:S01]  /*1d00*/  I2F.U64 R28, R4 ;  /* 0x00000004001c7312 */ /* 0x0040a20000301000 */
[----:B------:R-:W-:Y:S05]  /*1d10*/  BRA `(.L_x_2252) ;  /* 0x0000000000087947 */ /* 0x000fea0003800000 */
.L_x_2271:
[----:B------:R-:W2:Y:S02]  /*1d20*/  LDG.E R4, desc[UR36][R4.64] ;  /* 0x0000002404047981 */ /* 0x000ea4000c1e1900 */
[----:B--2---:R-:W-:-:S07]  /*1d30*/  I2FP.F32.U32 R28, R4 ;  /* 0x00000004001c7245 */ /* 0x004fce0000201000 */
.L_x_2252:
[----:B------:R-:W-:Y:S05]  /*1d40*/  BSYNC B6 ;  /* 0x0000000000067941 */ /* 0x000fea0003800000 */
.L_x_2246:
[----:B------:R-:W0:Y:S02]  /*1d50*/  S2R R16, SR_TID.X ;  /* 0x0000000000107919 */ /* 0x000e240000002100 */
[----:B0-----:R-:W-:-:S07]  /*1d60*/  VIADD R16, R16, 0x80 ;  /* 0x0000008010107836 */ /* 0x001fce0000000000 */
.L_x_2217:
[----:B------:R-:W-:Y:S05]  /*1d70*/  BSYNC B7 ;  /* 0x0000000000077941 */ /* 0x000fea0003800000 */
.L_x_2216:
[----:B------:R-:W-:Y:S01]  /*1d80*/  ISETP.GE.AND P0, PT, R16, R17, PT ;  /* 0x000000111000720c */ /* 0x000fe20003f06270 */
[----:B------:R-:W-:Y:S01]  /*1d90*/  BSSY B7, `(.L_x_2274) ;  /* 0x00001cb000077945 */ /* 0x000fe20003800000 */
[----:B------:R-:W-:-:S11]  /*1da0*/  IMAD.MOV.U32 R22, RZ, RZ, RZ ;  /* 0x000000ffff167224 */ /* 0x000fd600078e00ff */
[----:B------:R-:W-:Y:S05]  /*1db0*/  @P0 BRA `(.L_x_2275) ;  /* 0x0000001c00200947 */ /* 0x000fea0003800000 */
[----:B----4-:R-:W0:Y:S01]  /*1dc0*/  LDC.64 R4, c[0x0][0x220] ;  /* 0x00008800ff047b82 */ /* 0x010e220000000a00 */
        /* <DEDUP_REMOVED lines=17> */
[----:B------:R-:W4:Y:S02]  /*1ee0*/  LDG.E.S8 R4, desc[UR36][R4.64] ;  /* 0x0000002404047981 */ /* 0x000f24000c1e1300 */
[----:B----4-:R0:W4:Y:S01]  /*1ef0*/  I2F.S16 R27, R4 ;  /* 0x00000004001b7306 */ /* 0x0101220000101400 */
[----:B------:R-:W-:Y:S05]  /*1f00*/  BRA `(.L_x_2282) ;  /* 0x0000000c00387947 */ /* 0x000fea0003800000 */
.L_x_2280:
[----:B------:R-:W4:Y:S02]  /*1f10*/  LDG.E.U8 R4, desc[UR36][R4.64] ;  /* 0x0000002404047981 */ /* 0x000f24000c1e1100 */
[----:B----4-:R-:W-:Y:S01]  /*1f20*/  I2FP.F32.U32 R27, R4 ;  /* 0x00000004001b7245 */ /* 0x010fe20000201000 */
[----:B------:R-:W-:Y:S06]  /*1f30*/  BRA `(.L_x_2282) ;  /* 0x0000000c002c7947 */ /* 0x000fec0003800000 */
.L_x_2279:
[----:B------:R-:W-:-:S13]  /*1f40*/  ISETP.NE.AND P0, PT, R0, 0x2, PT ;  /* 0x000000020000780c */ /* 0x000fda0003f05270 */
[----:B------:R-:W-:Y:S05]  /*1f50*/  @!P0 BRA `(.L_x_2283) ;  /* 0x0000000000288947 */ /* 0x000fea0003800000 */
[----:B------:R-:W-:-:S13]  /*1f60*/  ISETP.NE.AND P0, PT, R0, 0x3, PT ;  /* 0x000000030000780c */ /* 0x000fda0003f05270 */
[----:B------:R-:W-:Y:S05]  /*1f70*/  @!P0 BRA `(.L_x_2284) ;  /* 0x0000000000148947 */ /* 0x000fea0003800000 */
[----:B------:R-:W-:-:S13]  /*1f80*/  ISETP.NE.AND P0, PT, R0, 0x4, PT ;  /* 0x000000040000780c */ /* 0x000fda0003f05270 */
[----:B------:R-:W-:Y:S05]  /*1f90*/  @P0 BRA `(.L_x_2281) ;  /* 0x0000000800b80947 */ /* 0x000fea0003800000 */
[----:B------:R-:W4:Y:S02]  /*1fa0*/  LDG.E.64 R4, desc[UR36][R4.64] ;  /* 0x0000002404047981 */ /* 0x000f24000c1e1b00 */
[----:B----4-:R0:W4:Y:S01]  /*1fb0*/  I2F.S64 R27, R4 ;  /* 0x00000004001b7312 */ /* 0x0101220000301400 */
[----:B------:R-:W-:Y:S05]  /*1fc0*/  BRA `(.L_x_2282) ;  /* 0x0000000c00087947 */ /* 0x000fea0003800000 */
.L_x_2284:
[----:B------:R-:W4:Y:S02]  /*1fd0*/  LDG.E R4, desc[UR36][R4.64] ;  /* 0x0000002404047981 */ /* 0x000f24000c1e1900 */
[----:B----4-:R-:W-:Y:S01]  /*1fe0*/  I2FP.F32.S32 R27, R4 ;  /* 0x00000004001b7245 */ /* 0x010fe20000201400 */
[----:B------:R-:W-:Y:S06]  /*1ff0*/  BRA `(.L_x_2282) ;  /* 0x0000000800fc7947 */ /* 0x000fec0003800000 */
.L_x_2283:
[----:B------:R-:W4:Y:S02]  /*2000*/  LDG.E.U16 R4, desc[UR36][R4.64] ;  /* 0x0000002404047981 */ /* 0x000f24000c1e1500 */
[----:B----4-:R0:W4:Y:S01]  /*2010*/  I2F.S16 R27, R4 ;  /* 0x00000004001b7306 */ /* 0x0101220000101400 */
[----:B------:R-:W-:Y:S05]  /*2020*/  BRA `(.L_x_2282) ;  /* 0x0000000800f07947 */ /* 0x000fea0003800000 */
.L_x_2278:
        /* <DEDUP_REMOVED lines=8> */
.L_x_2286:
[----:B------:R-:W4:Y:S02]  /*20b0*/  LDG.E.U16 R4, desc[UR36][R4.64] ;  /* 0x0000002404047981 */ /* 0x000f24000c1e1500 */
[----:B----4-:R-:W-:Y:S01]  /*20c0*/  HADD2.F32 R27, -RZ, R4.H0_H0 ;  /* 0x20000004ff1b7230 */ /* 0x010fe20000004100 */
[----:B------:R-:W-:Y:S06]  /*20d0*/  BRA `(.L_x_2282) ;  /* 0x0000000800c47947 */ /* 0x000fec0003800000 */
.L_x_2285:
        /* <DEDUP_REMOVED lines=8> */
.L_x_2288:
[----:B------:R-:W4:Y:S02]  /*2160*/  LDG.E.U16 R4, desc[UR36][R4.64] ;  /* 0x0000002404047981 */ /* 0x000f24000c1e1500 */
[----:B----4-:R-:W-:Y:S01]  /*2170*/  HADD2.F32 R27, -RZ, R4.H0_H0 ;  /* 0x20000004ff1b7230 */ /* 0x010fe20000004100 */
[----:B------:R-:W-:Y:S06]  /*2180*/  BRA `(.L_x_2282) ;  /* 0x0000000800987947 */ /* 0x000fec0003800000 */
.L_x_2287:
[----:B------:R-:W4:Y:S01]  /*2190*/  LDG.E.64 R4, desc[UR36][R4.64] ;  /* 0x0000002404047981 */ /* 0x000f22000c1e1b00 */
[----:B------:R-:W-:Y:S01]  /*21a0*/  UMOV UR4, 0xf0000000 ;  /* 0xf000000000047882 */ /* 0x000fe20000000000 */
[----:B------:R-:W-:Y:S01]  /*21b0*/  UMOV UR5, 0x380fffff ;  /* 0x380fffff00057882 */ /* 0x000fe20000000000 */
[----:B----4-:R-:W0:Y:S01]  /*21c0*/  F2F.F32.F64 R27, R4 ;  /* 0x00000004001b7310 */ /* 0x010e220000301000 */
[----:B------:R-:W-:-:S14]  /*21d0*/  DSETP.GEU.AND P0, PT, |R4|, UR4, PT ;  /* 0x0000000404007e2a */ /* 0x000fdc000bf0e200 */
[----:B0-----:R-:W-:Y:S01]  /*21e0*/  @!P0 FMUL R27, R27, 1.175494350822287508e-38 ;  /* 0x008000001b1b8820 */ /* 0x001fe20000400000 */
[----:B------:R-:W-:Y:S06]  /*21f0*/  BRA `(.L_x_2282) ;  /* 0x00000008007c7947 */ /* 0x000fec0003800000 */
.L_x_2277:
        /* <DEDUP_REMOVED lines=8> */
[----:B------:R-:W4:Y:S02]  /*2280*/  LDG.E.U8 R4, desc[UR36][R4.64] ;  /* 0x0000002404047981 */ /* 0x000f24000c1e1100 */
[----:B----4-:R-:W-:-:S04]  /*2290*/  ISETP.NE.AND P0, PT, R4, RZ, PT ;  /* 0x000000ff0400720c */ /* 0x010fc80003f05270 */
[----:B------:R-:W-:Y:S01]  /*22a0*/  FSEL R27, RZ, 1, !P0 ;  /* 0x3f800000ff1b7808 */ /* 0x000fe20004000000 */
[----:B------:R-:W-:Y:S08]  /*22b0*/  BRA `(.L_x_2282) ;  /* 0x00000008004c7947 */ /* 0x000ff00003800000 */
.L_x_2291:
[----:B------:R-:W4:Y:S01]  /*22c0*/  LDG.E.64 R4, desc[UR36][R4.64] ;  /* 0x0000002404047981 */ /* 0x000f22000c1e1b00 */
[----:B------:R-:W-:Y:S01]  /*22d0*/  UMOV UR4, 0xf0000000 ;  /* 0xf000000000047882 */ /* 0x000fe20000000000 */
[----:B------:R-:W-:Y:S01]  /*22e0*/  UMOV UR5, 0x380fffff ;  /* 0x380fffff00057882 */ /* 0x000fe20000000000 */
[----:B----4-:R-:W0:Y:S01]  /*22f0*/  F2F.F32.F64 R27, R4 ;  /* 0x00000004001b7310 */ /* 0x010e220000301000 */
[----:B------:R-:W-:-:S14]  /*2300*/  DSETP.GEU.AND P0, PT, |R4|, UR4, PT ;  /* 0x0000000404007e2a */ /* 0x000fdc000bf0e200 */
[----:B0-----:R-:W-:Y:S01]  /*2310*/  @!P0 FMUL R27, R27, 1.175494350822287508e-38 ;  /* 0x008000001b1b8820 */ /* 0x001fe20000400000 */
[----:B------:R-:W-:Y:S06]  /*2320*/  BRA `(.L_x_2282) ;  /* 0x0000000800307947 */ /* 0x000fec0003800000 */
.L_x_2290:
[----:B------:R-:W-:-:S13]  /*2330*/  ISETP.NE.AND P0, PT, R0, 0xf, PT ;  /* 0x0000000f0000780c */ /* 0x000fda0003f05270 */
[----:B------:R-:W-:Y:S05]  /*2340*/  @!P0 BRA `(.L_x_2292) ;  /* 0x0000000000948947 */ /* 0x000fea0003800000 */
[----:B------:R-:W-:-:S13]  /*2350*/  ISETP.NE.AND P0, PT, R0, 0x17, PT ;  /* 0x000000170000780c */ /* 0x000fda0003f05270 */
[----:B------:R-:W-:Y:S05]  /*2360*/  @!P0 BRA `(.L_x_2293) ;  /* 0x0000000000588947 */ /* 0x000fea0003800000 */
[----:B------:R-:W-:-:S13]  /*2370*/  ISETP.NE.AND P0, PT, R0, 0x18, PT ;  /* 0x000000180000780c */ /* 0x000fda0003f05270 */
[----:B------:R-:W-:Y:S05]  /*2380*/  @P0 BRA `(.L_x_2281) ;  /* 0x0000000400bc0947 */ /* 0x000fea0003800000 */
[----:B------:R-:W4:Y:S01]  /*2390*/  LDG.E.U8 R27, desc[UR36][R4.64] ;  /* 0x00000024041b7981 */ /* 0x000f22000c1e1100 */
[----:B------:R-:W-:Y:S02]  /*23a0*/  IMAD.MOV.U32 R8, RZ, RZ, -0x800000 ;  /* 0xff800000ff087424 */ /* 0x000fe400078e00ff */
[----:B----4-:R-:W-:-:S05]  /*23b0*/  IMAD.SHL.U32 R27, R27, 0x1000000, RZ ;  /* 0x010000001b1b7824 */ /* 0x010fca00078e00ff */
        /* <DEDUP_REMOVED lines=17> */
.L_x_2293:
[----:B------:R-:W4:Y:S02]  /*24d0*/  LDG.E.U8 R4, desc[UR36][R4.64] ;  /* 0x0000002404047981 */ /* 0x000f24000c1e1100 */
[----:B----4-:R-:W-:-:S05]  /*24e0*/  IMAD.SHL.U32 R0, R4, 0x2000000, RZ ;  /* 0x0200000004007824 */ /* 0x010fca00078e00ff */
        /* <DEDUP_REMOVED lines=11> */
.L_x_2292:
[----:B------:R-:W4:Y:S02]  /*25a0*/  LDG.E.U16 R4, desc[UR36][R4.64] ;  /* 0x0000002404047981 */ /* 0x000f24000c1e1500 */
[----:B----4-:R-:W-:Y:S01]  /*25b0*/  IMAD.U32 R27, R4, 0x10000, RZ ;  /* 0x00010000041b7824 */ /* 0x010fe200078e00ff */
[----:B------:R-:W-:Y:S06]  /*25c0*/  BRA `(.L_x_2282) ;  /* 0x0000000400887947 */ /* 0x000fec0003800000 */
.L_x_2289:
        /* <DEDUP_REMOVED lines=8> */
[----:B------:R-:W4:Y:S02]  /*2650*/  LDG.E.U16 R4, desc[UR36][R4.64] ;  /* 0x0000002404047981 */ /* 0x000f24000c1e1500 */
[----:B----4-:R-:W-:Y:S01]  /*2660*/  I2FP.F32.U32 R27, R4 ;  /* 0x00000004001b7245 */ /* 0x010fe20000201000 */
[----:B------:R-:W-:Y:S06]  /*2670*/  BRA `(.L_x_2282) ;  /* 0x00000004005c7947 */ /* 0x000fec0003800000 */
.L_x_2296:
[----:B------:R-:W4:Y:S01]  /*2680*/  LDG.E.U8 R3, desc[UR36][R4.64] ;  /* 0x0000002404037981 */ /* 0x000f22000c1e1100 */
[----:B------:R-:W-:Y:S01]  /*2690*/  IMAD.MOV.U32 R27, RZ, RZ, RZ ;  /* 0x000000ffff1b7224 */ /* 0x000fe200078e00ff */
[----:B----4-:R-:W-:-:S13]  /*26a0*/  ISETP.NE.AND P0, PT, R3, RZ, PT ;  /* 0x000000ff0300720c */ /* 0x010fda0003f05270 */
        /* <DEDUP_REMOVED lines=17> */
.L_x_2298:
[----:B------:R-:W-:Y:S05]  /*27c0*/  BSYNC B0 ;  /* 0x0000000000007941 */ /* 0x000fea0003800000 */
.L_x_2297:
[----:B------:R-:W-:Y:S01]  /*27d0*/  IMAD.SHL.U32 R3, R3, 0x100000, RZ ;  /* 0x0010000003037824 */ /* 0x000fe200078e00ff */
[----:B------:R-:W-:-:S04]  /*27e0*/  LEA R0, R0, 0x3b800000, 0x17 ;  /* 0x3b80000000007811 */ /* 0x000fc800078eb8ff */
[----:B------:R-:W-:Y:S01]  /*27f0*/  LOP3.LUT R27, R0, R3, R27, 0xfe, !PT ;  /* 0x00000003001b7212 */ /* 0x000fe200078efe1b */
[----:B------:R-:W-:Y:S06]  /*2800*/  BRA `(.L_x_2282) ;  /* 0x0000000000f87947 */ /* 0x000fec0003800000 */
.L_x_2295:
        /* <DEDUP_REMOVED lines=20> */
.L_x_2300:
[----:B------:R-:W-:Y:S05]  /*2950*/  BSYNC B0 ;  /* 0x0000000000007941 */ /* 0x000fea0003800000 */
.L_x_2299:
[----:B------:R-:W-:Y:S01]  /*2960*/  IMAD.SHL.U32 R3, R3, 0x200000, RZ ;  /* 0x0020000003037824 */ /* 0x000fe200078e00ff */
[----:B------:R-:W-:-:S04]  /*2970*/  LEA R0, R0, 0x37800000, 0x17 ;  /* 0x3780000000007811 */ /* 0x000fc800078eb8ff */
[----:B------:R-:W-:Y:S01]  /*2980*/  LOP3.LUT R27, R0, R3, R27, 0xfe, !PT ;  /* 0x00000003001b7212 */ /* 0x000fe200078efe1b */
[----:B------:R-:W-:Y:S06]  /*2990*/  BRA `(.L_x_2282) ;  /* 0x0000000000947947 */ /* 0x000fec0003800000 */
.L_x_2294:
[----:B------:R-:W-:-:S13]  /*29a0*/  ISETP.NE.AND P0, PT, R0, 0x1c, PT ;  /* 0x0000001c0000780c */ /* 0x000fda0003f05270 */
[----:B------:R-:W-:Y:S05]  /*29b0*/  @!P0 BRA `(.L_x_2301) ;  /* 0x0000000000848947 */ /* 0x000fea0003800000 */
[----:B------:R-:W-:-:S13]  /*29c0*/  ISETP.NE.AND P0, PT, R0, 0x1d, PT ;  /* 0x0000001d0000780c */ /* 0x000fda0003f05270 */
[----:B------:R-:W-:Y:S05]  /*29d0*/  @!P0 BRA `(.L_x_2302) ;  /* 0x0000000000708947 */ /* 0x000fea0003800000 */
[----:B------:R-:W-:-:S13]  /*29e0*/  ISETP.NE.AND P0, PT, R0, 0x2c, PT ;  /* 0x0000002c0000780c */ /* 0x000fda0003f05270 */
[----:B------:R-:W-:Y:S05]  /*29f0*/  @P0 BRA `(.L_x_2281) ;  /* 0x0000000000200947 */ /* 0x000fea0003800000 */
[----:B------:R-:W4:Y:S01]  /*2a00*/  LDG.E.U8 R4, desc[UR36][R4.64] ;  /* 0x0000002404047981 */ /* 0x000f22000c1e1100 */
[----:B------:R-:W-:Y:S01]  /*2a10*/  IMAD.MOV.U32 R27, RZ, RZ, 0x400000 ;  /* 0x00400000ff1b7424 */ /* 0x000fe200078e00ff */
[----:B----4-:R-:W-:-:S13]  /*2a20*/  ISETP.NE.AND P0, PT, R4, RZ, PT ;  /* 0x000000ff0400720c */ /* 0x010fda0003f05270 */
[----:B------:R-:W-:Y:S05]  /*2a30*/  @!P0 BRA `(.L_x_2282) ;  /* 0x00000000006c8947 */ /* 0x000fea0003800000 */
[----:B------:R-:W-:-:S13]  /*2a40*/  ISETP.NE.AND P0, PT, R4, 0xff, PT ;  /* 0x000000ff0400780c */ /* 0x000fda0003f05270 */
[----:B------:R-:W-:Y:S02]  /*2a50*/  @!P0 IMAD.MOV.U32 R27, RZ, RZ, 0x7f800001 ;  /* 0x7f800001ff1b8424 */ /* 0x000fe400078e00ff */
[----:B------:R-:W-:Y:S01]  /*2a60*/  @P0 IMAD.SHL.U32 R27, R4, 0x800000, RZ ;  /* 0x00800000041b0824 */ /* 0x000fe200078e00ff */
[----:B------:R-:W-:Y:S06]  /*2a70*/  BRA `(.L_x_2282) ;  /* 0x00000000005c7947 */ /* 0x000fec0003800000 */
.L_x_2281:
        /* <DEDUP_REMOVED lines=15> */
[----:B0123-5:R-:W-:Y:S05]  /*2b70*/  CALL.ABS.NOINC R14 ;  /* 0x000000000e007343 */ /* 0x02ffea0003c00000 */
.L_x_2303:
[----:B------:R-:W-:Y:S01]  /*2b80*/  IMAD.MOV.U32 R27, RZ, RZ, RZ ;  /* 0x000000ffff1b7224 */ /* 0x000fe200078e00ff */
[----:B------:R-:W-:Y:S06]  /*2b90*/  BRA `(.L_x_2282) ;  /* 0x0000000000147947 */ /* 0x000fec0003800000 */
.L_x_2302:
[----:B------:R-:W4:Y:S02]  /*2ba0*/  LDG.E.64 R4, desc[UR36][R4.64] ;  /* 0x0000002404047981 */ /* 0x000f24000c1e1b00 */
[----:B----4-:R0:W4:Y:S01]  /*2bb0*/  I2F.U64 R27, R4 ;  /* 0x00000004001b7312 */ /* 0x0101220000301000 */
[----:B------:R-:W-:Y:S05]  /*2bc0*/  BRA `(.L_x_2282) ;  /* 0x0000000000087947 */ /* 0x000fea0003800000 */
.L_x_2301:
[----:B------:R-:W4:Y:S02]  /*2bd0*/  LDG.E R4, desc[UR36][R4.64] ;  /* 0x0000002404047981 */ /* 0x000f24000c1e1900 */
[----:B----4-:R-:W-:-:S07]  /*2be0*/  I2FP.F32.U32 R27, R4 ;  /* 0x00000004001b7245 */ /* 0x010fce0000201000 */
.L_x_2282:
[----:B------:R-:W-:Y:S05]  /*2bf0*/  BSYNC B6 ;  /* 0x0000000000067941 */ /* 0x000fea0003800000 */
.L_x_2276:
[----:B0-----:R-:W0:Y:S01]  /*2c00*/  LDC.64 R4, c[0x0][0x228] ;  /* 0x00008a00ff047b82 */ /* 0x001e220000000a00 */
        /* <DEDUP_REMOVED lines=19> */
.L_x_2308:
[----:B------:R-:W2:Y:S02]  /*2d40*/  LDG.E.U8 R4, desc[UR36][R4.64] ;  /* 0x0000002404047981 */ /* 0x000ea4000c1e1100 */
[----:B--2---:R-:W-:Y:S01]  /*2d50*/  I2FP.F32.U32 R22, R4 ;  /* 0x0000000400167245 */ /* 0x004fe20000201000 */
[----:B------:R-:W-:Y:S06]  /*2d60*/  BRA `(.L_x_2310) ;  /* 0x0000000c002c7947 */ /* 0x000fec0003800000 */
.L_x_2307:
        /* <DEDUP_REMOVED lines=9> */
.L_x_2312:
[----:B------:R-:W2:Y:S02]  /*2e00*/  LDG.E R4, desc[UR36][R4.64] ;  /* 0x0000002404047981 */ /* 0x000ea4000c1e1900 */
[----:B--2---:R-:W-:Y:S01]  /*2e10*/  I2FP.F32.S32 R22, R4 ;  /* 0x0000000400167245 */ /* 0x004fe20000201400 */
[----:B------:R-:W-:Y:S06]  /*2e20*/  BRA `(.L_x_2310) ;  /* 0x0000000800fc7947 */ /* 0x000fec0003800000 */
.L_x_2311:
[----:B------:R-:W2:Y:S02]  /*2e30*/  LDG.E.U16 R4, desc[UR36][R4.64] ;  /* 0x0000002404047981 */ /* 0x000ea4000c1e1500 */
[----:B--2---:R0:W2:Y:S01]  /*2e40*/  I2F.S16 R22, R4 ;  /* 0x0000000400167306 */ /* 0x0040a20000101400 */
[----:B------:R-:W-:Y:S05]  /*2e50*/  BRA `(.L_x_2310) ;  /* 0x0000000800f07947 */ /* 0x000fea0003800000 */
.L_x_2306:
        /* <DEDUP_REMOVED lines=8> */
.L_x_2314:
[----:B------:R-:W2:Y:S02]  /*2ee0*/  LDG.E.U16 R4, desc[UR36][R4.64] ;  /* 0x0000002404047981 */ /* 0x000ea4000c1e1500 */
[----:B--2---:R-:W-:Y:S01]  /*2ef0*/  HADD2.F32 R22, -RZ, R4.H0_H0 ;  /* 0x20000004ff167230 */ /* 0x004fe20000004100 */
[----:B------:R-:W-:Y:S06]  /*2f00*/  BRA `(.L_x_2310) ;  /* 0x0000000800c47947 */ /* 0x000fec0003800000 */
.L_x_2313:
        /* <DEDUP_REMOVED lines=8> */
.L_x_2316:
[----:B------:R-:W2:Y:S02]  /*2f90*/  LDG.E.U16 R4, desc[UR36][R4.64] ;  /* 0x0000002404047981 */ /* 0x000ea4000c1e1500 */
[----:B--2---:R-:W-:Y:S01]  /*2fa0*/  HADD2.F32 R22, -RZ, R4.H0_H0 ;  /* 0x20000004ff167230 */ /* 0x004fe20000004100 */
[----:B------:R-:W-:Y:S06]  /*2fb0*/  BRA `(.L_x_2310) ;  /* 0x0000000800987947 */ /* 0x000fec0003800000 */
.L_x_2315:
[----:B------:R-:W2:Y:S01]  /*2fc0*/  LDG.E.64 R4, desc[UR36][R4.64] ;  /* 0x0000002404047981 */ /* 0x000ea2000c1e1b00 */
[----:B------:R-:W-:Y:S01]  /*2fd0*/  UMOV UR4, 0xf0000000 ;  /* 0xf000000000047882 */ /* 0x000fe20000000000 */
[----:B------:R-:W-:Y:S01]  /*2fe0*/  UMOV UR5, 0x380fffff ;  /* 0x380fffff00057882 */ /* 0x000fe20000000000 */
[----:B--2---:R-:W0:Y:S01]  /*2ff0*/  F2F.F32.F64 R22, R4 ;  /* 0x0000000400167310 */ /* 0x004e220000301000 */
[----:B------:R-:W-:-:S14]  /*3000*/  DSETP.GEU.AND P0, PT, |R4|, UR4, PT ;  /* 0x0000000404007e2a */ /* 0x000fdc000bf0e200 */
[----:B0-----:R-:W-:Y:S01]  /*3010*/  @!P0 FMUL R22, R22, 1.175494350822287508e-38 ;  /* 0x0080000016168820 */ /* 0x001fe20000400000 */
[----:B------:R-:W-:Y:S06]  /*3020*/  BRA `(.L_x_2310) ;  /* 0x00000008007c7947 */ /* 0x000fec0003800000 */
.L_x_2305:
        /* <DEDUP_REMOVED lines=12> */
.L_x_2319:
[----:B------:R-:W2:Y:S01]  /*30f0*/  LDG.E.64 R4, desc[UR36][R4.64] ;  /* 0x0000002404047981 */ /* 0x000ea2000c1e1b00 */
[----:B------:R-:W-:Y:S01]  /*3100*/  UMOV UR4, 0xf0000000 ;  /* 0xf000000000047882 */ /* 0x000fe20000000000 */
[----:B------:R-:W-:Y:S01]  /*3110*/  UMOV UR5, 0x380fffff ;  /* 0x380fffff00057882 */ /* 0x000fe20000000000 */
[----:B--2---:R-:W0:Y:S01]  /*3120*/  F2F.F32.F64 R22, R4 ;  /* 0x0000000400167310 */ /* 0x004e220000301000 */
[----:B------:R-:W-:-:S14]  /*3130*/  DSETP.GEU.AND P0, PT, |R4|, UR4, PT ;  /* 0x0000000404007e2a */ /* 0x000fdc000bf0e200 */
[----:B0-----:R-:W-:Y:S01]  /*3140*/  @!P0 FMUL R22, R22, 1.175494350822287508e-38 ;  /* 0x0080000016168820 */ /* 0x001fe20000400000 */
[----:B------:R-:W-:Y:S06]  /*3150*/  BRA `(.L_x_2310) ;  /* 0x0000000800307947 */ /* 0x000fec0003800000 */
.L_x_2318:
        /* <DEDUP_REMOVED lines=26> */
.L_x_2321:
        /* <DEDUP_REMOVED lines=13> */
.L_x_2320:
[----:B------:R-:W2:Y:S02]  /*33d0*/  LDG.E.U16 R4, desc[UR36][R4.64] ;  /* 0x0000002404047981 */ /* 0x000ea4000c1e1500 */
[----:B--2---:R-:W-:Y:S01]  /*33e0*/  IMAD.U32 R22, R4, 0x10000, RZ ;  /* 0x0001000004167824 */ /* 0x004fe200078e00ff */
[----:B------:R-:W-:Y:S06]  /*33f0*/  BRA `(.L_x_2310) ;  /* 0x0000000400887947 */ /* 0x000fec0003800000 */
.L_x_2317:
        /* <DEDUP_REMOVED lines=11> */
.L_x_2324:
        /* <DEDUP_REMOVED lines=20> */
.L_x_2326:
[----:B------:R-:W-:Y:S05]  /*35f0*/  BSYNC B0 ;  /* 0x0000000000007941 */ /* 0x000fea0003800000 */
.L_x_2325:
[----:B------:R-:W-:Y:S01]  /*3600*/  IMAD.SHL.U32 R3, R3, 0x100000, RZ ;  /* 0x0010000003037824 */ /* 0x000fe200078e00ff */
[----:B------:R-:W-:-:S04]  /*3610*/  LEA R5, R0, 0x3b800000, 0x17 ;  /* 0x3b80000000057811 */ /* 0x000fc800078eb8ff */
[----:B------:R-:W-:Y:S01]  /*3620*/  LOP3.LUT R22, R5, R3, R22, 0xfe, !PT ;  /* 0x0000000305167212 */ /* 0x000fe200078efe16 */
[----:B------:R-:W-:Y:S06]  /*3630*/  BRA `(.L_x_2310) ;  /* 0x0000000000f87947 */ /* 0x000fec0003800000 */
.L_x_2323:
        /* <DEDUP_REMOVED lines=20> */
.L_x_2328:
[----:B------:R-:W-:Y:S05]  /*3780*/  BSYNC B0 ;  /* 0x0000000000007941 */ /* 0x000fea0003800000 */
.L_x_2327:
[----:B------:R-:W-:Y:S01]  /*3790*/  IMAD.SHL.U32 R3, R3, 0x200000, RZ ;  /* 0x0020000003037824 */ /* 0x000fe200078e00ff */
[----:B------:R-:W-:-:S04]  /*37a0*/  LEA R5, R0, 0x37800000, 0x17 ;  /* 0x3780000000057811 */ /* 0x000fc800078eb8ff */
[----:B------:R-:W-:Y:S01]  /*37b0*/  LOP3.LUT R22, R5, R3, R22, 0xfe, !PT ;  /* 0x0000000305167212 */ /* 0x000fe200078efe16 */
[----:B------:R-:W-:Y:S06]  /*37c0*/  BRA `(.L_x_2310) ;  /* 0x0000000000947947 */ /* 0x000fec0003800000 */
.L_x_2322:
        /* <DEDUP_REMOVED lines=14> */
.L_x_2309:
        /* <DEDUP_REMOVED lines=15> */
[----:B012345:R-:W-:Y:S05]  /*39a0*/  CALL.ABS.NOINC R14 ;  /* 0x000000000e007343 */ /* 0x03ffea0003c00000 */
.L_x_2331:
[----:B------:R-:W-:Y:S01]  /*39b0*/  IMAD.MOV.U32 R22, RZ, RZ, RZ ;  /* 0x000000ffff167224 */ /* 0x000fe200078e00ff */
[----:B------:R-:W-:Y:S06]  /*39c0*/  BRA `(.L_x_2310) ;  /* 0x0000000000147947 */ /* 0x000fec0003800000 */
.L_x_2330:
[----:B------:R-:W2:Y:S02]  /*39d0*/  LDG.E.64 R22, desc[UR36][R4.64] ;  /* 0x0000002404167981 */ /* 0x000ea4000c1e1b00 */
[----:B--2---:R0:W2:Y:S01]  /*39e0*/  I2F.U64 R22, R22 ;  /* 0x0000001600167312 */ /* 0x0040a20000301000 */
[----:B------:R-:W-:Y:S05]  /*39f0*/  BRA `(.L_x_2310) ;  /* 0x0000000000087947 */ /* 0x000fea0003800000 */
.L_x_2329:
[----:B------:R-:W2:Y:S02]  /*3a00*/  LDG.E R4, desc[UR36][R4.64] ;  /* 0x0000002404047981 */ /* 0x000ea4000c1e1900 */
[----:B--2---:R-:W-:-:S07]  /*3a10*/  I2FP.F32.U32 R22, R4 ;  /* 0x0000000400167245 */ /* 0x004fce0000201000 */
.L_x_2310:
[----:B------:R-:W-:Y:S05]  /*3a20*/  BSYNC B6 ;  /* 0x0000000000067941 */ /* 0x000fea0003800000 */
.L_x_2304:
[----:B------:R-:W-:-:S07]  /*3a30*/  VIADD R16, R16, 0x80 ;  /* 0x0000008010107836 */ /* 0x000fce0000000000 */
.L_x_2275:
[----:B------:R-:W-:Y:S05]  /*3a40*/  BSYNC B7 ;  /* 0x0000000000077941 */ /* 0x000fea0003800000 */
.L_x_2274:
[----:B------:R-:W-:Y:S01]  /*3a50*/  ISETP.GE.AND P0, PT, R16, R17, PT ;  /* 0x000000111000720c */ /* 0x000fe20003f06270 */
[----:B------:R-:W-:Y:S01]  /*3a60*/  BSSY B7, `(.L_x_2332) ;  /* 0x00001cd000077945 */ /* 0x000fe20003800000 */
[----:B------:R-:W-:Y:S01]  /*3a70*/  IMAD.MOV.U32 R18, RZ, RZ, RZ ;  /* 0x000000ffff127224 */ /* 0x000fe200078e00ff */
[----:B------:R-:W-:-:S10]  /*3a80*/  CS2R R24, SRZ ;  /* 0x0000000000187805 */ /* 0x000fd4000001ff00 */
[----:B------:R-:W-:Y:S05]  /*3a90*/  @P0 BRA `(.L_x_2333) ;  /* 0x0000001c00240947 */ /* 0x000fea0003800000 */
[----:B0---4-:R-:W0:Y:S01]  /*3aa0*/  LDC.64 R4, c[0x0][0x220] ;  /* 0x00008800ff047b82 */ /* 0x011e220000000a00 */
        /* <DEDUP_REMOVED lines=20> */
.L_x_2338:
[----:B------:R-:W4:Y:S02]  /*3bf0*/  LDG.E.U8 R4, desc[UR36][R4.64] ;  /* 0x0000002404047981 */ /* 0x000f24000c1e1100 */
[----:B----4-:R-:W-:Y:S01]  /*3c00*/  I2FP.F32.U32 R25, R4 ;  /* 0x0000000400197245 */ /* 0x010fe20000201000 */
[----:B------:R-:W-:Y:S06]  /*3c10*/  BRA `(.L_x_2340) ;  /* 0x0000000c002c7947 */ /* 0x000fec0003800000 */
.L_x_2337:
        /* <DEDUP_REMOVED lines=9> */
.L_x_2342:
[----:B------:R-:W4:Y:S02]  /*3cb0*/  LDG.E R4, desc[UR36][R4.64] ;  /* 0x0000002404047981 */ /* 0x000f24000c1e1900 */
[----:B----4-:R-:W-:Y:S01]  /*3cc0*/  I2FP.F32.S32 R25, R4 ;  /* 0x0000000400197245 */ /* 0x010fe20000201400 */
[----:B------:R-:W-:Y:S06]  /*3cd0*/  BRA `(.L_x_2340) ;  /* 0x0000000800fc7947 */ /* 0x000fec0003800000 */
.L_x_2341:
[----:B------:R-:W4:Y:S02]  /*3ce0*/  LDG.E.U16 R4, desc[UR36][R4.64] ;  /* 0x0000002404047981 */ /* 0x000f24000c1e1500 */
[----:B----4-:R0:W4:Y:S01]  /*3cf0*/  I2F.S16 R25, R4 ;  /* 0x0000000400197306 */ /* 0x0101220000101400 */
[----:B------:R-:W-:Y:S05]  /*3d00*/  BRA `(.L_x_2340) ;  /* 0x0000000800f07947 */ /* 0x000fea0003800000 */
.L_x_2336:
        /* <DEDUP_REMOVED lines=8> */
.L_x_2344:
[----:B------:R-:W4:Y:S02]  /*3d90*/  LDG.E.U16 R4, desc[UR36][R4.64] ;  /* 0x0000002404047981 */ /* 0x000f24000c1e1500 */
[----:B----4-:R-:W-:Y:S01]  /*3da0*/  HADD2.F32 R25, -RZ, R4.H0_H0 ;  /* 0x20000004ff197230 */ /* 0x010fe20000004100 */
[----:B------:R-:W-:Y:S06]  /*3db0*/  BRA `(.L_x_2340) ;  /* 0x0000000800c47947 */ /* 0x000fec0003800000 */
.L_x_2343:
        /* <DEDUP_REMOVED lines=8> */
.L_x_2346:
[----:B------:R-:W4:Y:S02]  /*3e40*/  LDG.E.U16 R4, desc[UR36][R4.64] ;  /* 0x0000002404047981 */ /* 0x000f24000c1e1500 */
[----:B----4-:R-:W-:Y:S01]  /*3e50*/  HADD2.F32 R25, -RZ, R4.H0_H0 ;  /* 0x20000004ff197230 */ /* 0x010fe20000004100 */
[----:B------:R-:W-:Y:S06]  /*3e60*/  BRA `(.L_x_2340) ;  /* 0x0000000800987947 */ /* 0x000fec0003800000 */
.L_x_2345:
[----:B------:R-:W4:Y:S01]  /*3e70*/  LDG.E.64 R4, desc[UR36][R4.64] ;  /* 0x0000002404047981 */ /* 0x000f22000c1e1b00 */
[----:B------:R-:W-:Y:S01]  /*3e80*/  UMOV UR4, 0xf0000000 ;  /* 0xf000000000047882 */ /* 0x000fe20000000000 */
[----:B------:R-:W-:Y:S01]  /*3e90*/  UMOV UR5, 0x380fffff ;  /* 0x380fffff00057882 */ /* 0x000fe20000000000 */
[----:B----4-:R-:W0:Y:S01]  /*3ea0*/  F2F.F32.F64 R25, R4 ;  /* 0x0000000400197310 */ /* 0x010e220000301000 */
[----:B------:R-:W-:-:S14]  /*3eb0*/  DSETP.GEU.AND P0, PT, |R4|, UR4, PT ;  /* 0x0000000404007e2a */ /* 0x000fdc000bf0e200 */
[----:B0-----:R-:W-:Y:S01]  /*3ec0*/  @!P0 FMUL R25, R25, 1.175494350822287508e-38 ;  /* 0x0080000019198820 */ /* 0x001fe20000400000 */
[----:B------:R-:W-:Y:S06]  /*3ed0*/  BRA `(.L_x_2340) ;  /* 0x00000008007c7947 */ /* 0x000fec0003800000 */
.L_x_2335:
        /* <DEDUP_REMOVED lines=12> */
.L_x_2349:
[----:B------:R-:W4:Y:S01]  /*3fa0*/  LDG.E.64 R4, desc[UR36][R4.64] ;  /* 0x0000002404047981 */ /* 0x000f22000c1e1b00 */
[----:B------:R-:W-:Y:S01]  /*3fb0*/  UMOV UR4, 0xf0000000 ;  /* 0xf000000000047882 */ /* 0x000fe20000000000 */
[----:B------:R-:W-:Y:S01]  /*3fc0*/  UMOV UR5, 0x380fffff ;  /* 0x380fffff00057882 */ /* 0x000fe20000000000 */
[----:B----4-:R-:W0:Y:S01]  /*3fd0*/  F2F.F32.F64 R25, R4 ;  /* 0x0000000400197310 */ /* 0x010e220000301000 */
[----:B------:R-:W-:-:S14]  /*3fe0*/  DSETP.GEU.AND P0, PT, |R4|, UR4, PT ;  /* 0x0000000404007e2a */ /* 0x000fdc000bf0e200 */
[----:B0-----:R-:W-:Y:S01]  /*3ff0*/  @!P0 FMUL R25, R25, 1.175494350822287508e-38 ;  /* 0x0080000019198820 */ /* 0x001fe20000400000 */
[----:B------:R-:W-:Y:S06]  /*4000*/  BRA `(.L_x_2340) ;  /* 0x0000000800307947 */ /* 0x000fec0003800000 */
.L_x_2348:
        /* <DEDUP_REMOVED lines=26> */
.L_x_2351:
        /* <DEDUP_REMOVED lines=13> */
.L_x_2350:
[----:B------:R-:W4:Y:S02]  /*4280*/  LDG.E.U16 R4, desc[UR36][R4.64] ;  /* 0x0000002404047981 */ /* 0x000f24000c1e1500 */
[----:B----4-:R-:W-:Y:S01]  /*4290*/  IMAD.U32 R25, R4, 0x10000, RZ ;  /* 0x0001000004197824 */ /* 0x010fe200078e00ff */
[----:B------:R-:W-:Y:S06]  /*42a0*/  BRA `(.L_x_2340) ;  /* 0x0000000400887947 */ /* 0x000fec0003800000 */
.L_x_2347:
        /* <DEDUP_REMOVED lines=11> */
.L_x_2354:
        /* <DEDUP_REMOVED lines=20> */
.L_x_2356:
[----:B------:R-:W-:Y:S05]  /*44a0*/  BSYNC B0 ;  /* 0x0000000000007941 */ /* 0x000fea0003800000 */
.L_x_2355:
[----:B------:R-:W-:Y:S01]  /*44b0*/  IMAD.SHL.U32 R3, R3, 0x100000, RZ ;  /* 0x0010000003037824 */ /* 0x000fe200078e00ff */
[----:B------:R-:W-:-:S04]  /*44c0*/  LEA R0, R0, 0x3b800000, 0x17 ;  /* 0x3b80000000007811 */ /* 0x000fc800078eb8ff */
[----:B------:R-:W-:Y:S01]  /*44d0*/  LOP3.LUT R25, R0, R3, R25, 0xfe, !PT ;  /* 0x0000000300197212 */ /* 0x000fe200078efe19 */
[----:B------:R-:W-:Y:S06]  /*44e0*/  BRA `(.L_x_2340) ;  /* 0x0000000000f87947 */ /* 0x000fec0003800000 */
.L_x_2353:
        /* <DEDUP_REMOVED lines=20> */
.L_x_2358:
[----:B------:R-:W-:Y:S05]  /*4630*/  BSYNC B0 ;  /* 0x0000000000007941 */ /* 0x000fea0003800000 */
.L_x_2357:
[----:B------:R-:W-:Y:S01]  /*4640*/  IMAD.SHL.U32 R3, R3, 0x200000, RZ ;  /* 0x0020000003037824 */ /* 0x000fe200078e00ff */
[----:B------:R-:W-:-:S04]  /*4650*/  LEA R0, R0, 0x37800000, 0x17 ;  /* 0x3780000000007811 */ /* 0x000fc800078eb8ff */
[----:B------:R-:W-:Y:S01]  /*4660*/  LOP3.LUT R25, R0, R3, R25, 0xfe, !PT ;  /* 0x0000000300197212 */ /* 0x000fe200078efe19 */
[----:B------:R-:W-:Y:S06]  /*4670*/  BRA `(.L_x_2340) ;  /* 0x0000000000947947 */ /* 0x000fec0003800000 */
.L_x_2352:
        /* <DEDUP_REMOVED lines=14> */
.L_x_2339:
        /* <DEDUP_REMOVED lines=16> */
.L_x_2361:
[----:B------:R-:W-:Y:S01]  /*4860*/  IMAD.MOV.U32 R25, RZ, RZ, RZ ;  /* 0x000000ffff197224 */ /* 0x000fe200078e00ff */
[----:B------:R-:W-:Y:S06]  /*4870*/  BRA `(.L_x_2340) ;  /* 0x0000000000147947 */ /* 0x000fec0003800000 */
.L_x_2360:
[----:B------:R-:W4:Y:S02]  /*4880*/  LDG.E.64 R4, desc[UR36][R4.64] ;  /* 0x0000002404047981 */ /* 0x000f24000c1e1b00 */
[----:B----4-:R0:W4:Y:S01]  /*4890*/  I2F.U64 R25, R4 ;  /* 0x0000000400197312 */ /* 0x0101220000301000 */
[----:B------:R-:W-:Y:S05]  /*48a0*/  BRA `(.L_x_2340) ;  /* 0x0000000000087947 */ /* 0x000fea0003800000 */
.L_x_2359:
[----:B------:R-:W4:Y:S02]  /*48b0*/  LDG.E R4, desc[UR36][R4.64] ;  /* 0x0000002404047981 */ /* 0x000f24000c1e1900 */
[----:B----4-:R-:W-:-:S07]  /*48c0*/  I2FP.F32.U32 R25, R4 ;  /* 0x0000000400197245 */ /* 0x010fce0000201000 */
.L_x_2340:
[----:B------:R-:W-:Y:S05]  /*48d0*/  BSYNC B6 ;  /* 0x0000000000067941 */ /* 0x000fea0003800000 */
.L_x_2334:
[----:B------:R-:W1:Y:S01]  /*48e0*/  LDC.U8 R3, c[0x0][0x235] ;  /* 0x00008d40ff037b82 */ /* 0x000e620000000000 */
[----:B------:R-:W-:Y:S01]  /*48f0*/  ULDC UR4, c[0x0][0x23c] ;  /* 0x00008f0000047ab9 */ /* 0x000fe20000000800 */
[----:B------:R-:W-:Y:S01]  /*4900*/  BSSY B6, `(.L_x_2362) ;  /* 0x00000e1000067945 */ /* 0x000fe20003800000 */
        /* <DEDUP_REMOVED lines=18> */
.L_x_2366:
[----:B------:R-:W2:Y:S02]  /*4a30*/  LDG.E.U8 R4, desc[UR36][R4.64] ;  /* 0x0000002404047981 */ /* 0x000ea4000c1e1100 */
[----:B--2---:R-:W-:Y:S01]  /*4a40*/  I2FP.F32.U32 R24, R4 ;  /* 0x0000000400187245 */ /* 0x004fe20000201000 */
[----:B------:R-:W-:Y:S06]  /*4a50*/  BRA `(.L_x_2368) ;  /* 0x0000000c002c7947 */ /* 0x000fec0003800000 */
.L_x_2365:
        /* <DEDUP_REMOVED lines=9> */
.L_x_2370:
[----:B------:R-:W2:Y:S02]  /*4af0*/  LDG.E R4, desc[UR36][R4.64] ;  /* 0x0000002404047981 */ /* 0x000ea4000c1e1900 */
[----:B--2---:R-:W-:Y:S01]  /*4b00*/  I2FP.F32.S32 R24, R4 ;  /* 0x0000000400187245 */ /* 0x004fe20000201400 */
[----:B------:R-:W-:Y:S06]  /*4b10*/  BRA `(.L_x_2368) ;  /* 0x0000000800fc7947 */ /* 0x000fec0003800000 */
.L_x_2369:
[----:B------:R-:W2:Y:S02]  /*4b20*/  LDG.E.U16 R4, desc[UR36][R4.64] ;  /* 0x0000002404047981 */ /* 0x000ea4000c1e1500 */
[----:B--2---:R0:W1:Y:S01]  /*4b30*/  I2F.S16 R24, R4 ;  /* 0x0000000400187306 */ /* 0x0040620000101400 */
[----:B------:R-:W-:Y:S05]  /*4b40*/  BRA `(.L_x_2368) ;  /* 0x0000000800f07947 */ /* 0x000fea0003800000 */
.L_x_2364:
        /* <DEDUP_REMOVED lines=8> */
.L_x_2372:
[----:B------:R-:W2:Y:S02]  /*4bd0*/  LDG.E.U16 R4, desc[UR36][R4.64] ;  /* 0x0000002404047981 */ /* 0x000ea4000c1e1500 */
[----:B--2---:R-:W-:Y:S01]  /*4be0*/  HADD2.F32 R24, -RZ, R4.H0_H0 ;  /* 0x20000004ff187230 */ /* 0x004fe20000004100 */
[----:B------:R-:W-:Y:S06]  /*4bf0*/  BRA `(.L_x_2368) ;  /* 0x0000000800c47947 */ /* 0x000fec0003800000 */
.L_x_2371:
        /* <DEDUP_REMOVED lines=8> */
.L_x_2374:
[----:B------:R-:W2:Y:S02]  /*4c80*/  LDG.E.U16 R4, desc[UR36][R4.64] ;  /* 0x0000002404047981 */ /* 0x000ea4000c1e1500 */
[----:B--2---:R-:W-:Y:S01]  /*4c90*/  HADD2.F32 R24, -RZ, R4.H0_H0 ;  /* 0x20000004ff187230 */ /* 0x004fe20000004100 */
[----:B------:R-:W-:Y:S06]  /*4ca0*/  BRA `(.L_x_2368) ;  /* 0x0000000800987947 */ /* 0x000fec0003800000 */
.L_x_2373:
[----:B------:R-:W2:Y:S01]  /*4cb0*/  LDG.E.64 R4, desc[UR36][R4.64] ;  /* 0x0000002404047981 */ /* 0x000ea2000c1e1b00 */
[----:B------:R-:W-:Y:S01]  /*4cc0*/  UMOV UR4, 0xf0000000 ;  /* 0xf000000000047882 */ /* 0x000fe20000000000 */
[----:B------:R-:W-:Y:S01]  /*4cd0*/  UMOV UR5, 0x380fffff ;  /* 0x380fffff00057882 */ /* 0x000fe20000000000 */
[----:B--2---:R-:W0:Y:S01]  /*4ce0*/  F2F.F32.F64 R24, R4 ;  /* 0x0000000400187310 */ /* 0x004e220000301000 */
[----:B------:R-:W-:-:S14]  /*4cf0*/  DSETP.GEU.AND P0, PT, |R4|, UR4, PT ;  /* 0x0000000404007e2a */ /* 0x000fdc000bf0e200 */
[----:B0-----:R-:W-:Y:S01]  /*4d00*/  @!P0 FMUL R24, R24, 1.175494350822287508e-38 ;  /* 0x0080000018188820 */ /* 0x001fe20000400000 */
[----:B------:R-:W-:Y:S06]  /*4d10*/  BRA `(.L_x_2368) ;  /* 0x00000008007c7947 */ /* 0x000fec0003800000 */
.L_x_2363:
        /* <DEDUP_REMOVED lines=12> */
.L_x_2377:
[----:B------:R-:W2:Y:S01]  /*4de0*/  LDG.E.64 R4, desc[UR36][R4.64] ;  /* 0x0000002404047981 */ /* 0x000ea2000c1e1b00 */
[----:B------:R-:W-:Y:S01]  /*4df0*/  UMOV UR4, 0xf0000000 ;  /* 0xf000000000047882 */ /* 0x000fe20000000000 */
[----:B------:R-:W-:Y:S01]  /*4e00*/  UMOV UR5, 0x380fffff ;  /* 0x380fffff00057882 */ /* 0x000fe20000000000 */
[----:B--2---:R-:W0:Y:S01]  /*4e10*/  F2F.F32.F64 R24, R4 ;  /* 0x0000000400187310 */ /* 0x004e220000301000 */
[----:B------:R-:W-:-:S14]  /*4e20*/  DSETP.GEU.AND P0, PT, |R4|, UR4, PT ;  /* 0x0000000404007e2a */ /* 0x000fdc000bf0e200 */
[----:B0-----:R-:W-:Y:S01]  /*4e30*/  @!P0 FMUL R24, R24, 1.175494350822287508e-38 ;  /* 0x0080000018188820 */ /* 0x001fe20000400000 */
[----:B------:R-:W-:Y:S06]  /*4e40*/  BRA `(.L_x_2368) ;  /* 0x0000000800307947 */ /* 0x000fec0003800000 */
.L_x_2376:
        /* <DEDUP_REMOVED lines=26> */
.L_x_2379:
        /* <DEDUP_REMOVED lines=13> */
.L_x_2378:
[----:B------:R-:W2:Y:S02]  /*50c0*/  LDG.E.U16 R4, desc[UR36][R4.64] ;  /* 0x0000002404047981 */ /* 0x000ea4000c1e1500 */
[----:B--2---:R-:W-:Y:S01]  /*50d0*/  IMAD.U32 R24, R4, 0x10000, RZ ;  /* 0x0001000004187824 */ /* 0x004fe200078e00ff */
[----:B------:R-:W-:Y:S06]  /*50e0*/  BRA `(.L_x_2368) ;  /* 0x0000000400887947 */ /* 0x000fec0003800000 */
.L_x_2375:
        /* <DEDUP_REMOVED lines=11> */
.L_x_2382:
        /* <DEDUP_REMOVED lines=20> */
.L_x_2384:
[----:B------:R-:W-:Y:S05]  /*52e0*/  BSYNC B0 ;  /* 0x0000000000007941 */ /* 0x000fea0003800000 */
.L_x_2383:
[----:B------:R-:W-:Y:S01]  /*52f0*/  IMAD.SHL.U32 R3, R3, 0x100000, RZ ;  /* 0x0010000003037824 */ /* 0x000fe200078e00ff */
[----:B------:R-:W-:-:S04]  /*5300*/  LEA R5, R0, 0x3b800000, 0x17 ;  /* 0x3b80000000057811 */ /* 0x000fc800078eb8ff */
[----:B------:R-:W-:Y:S01]  /*5310*/  LOP3.LUT R24, R5, R3, R24, 0xfe, !PT ;  /* 0x0000000305187212 */ /* 0x000fe200078efe18 */
[----:B------:R-:W-:Y:S06]  /*5320*/  BRA `(.L_x_2368) ;  /* 0x0000000000f87947 */ /* 0x000fec0003800000 */
.L_x_2381:
        /* <DEDUP_REMOVED lines=20> */
.L_x_2386:
[----:B------:R-:W-:Y:S05]  /*5470*/  BSYNC B0 ;  /* 0x0000000000007941 */ /* 0x000fea0003800000 */
.L_x_2385:
[----:B------:R-:W-:Y:S01]  /*5480*/  IMAD.SHL.U32 R3, R3, 0x200000, RZ ;  /* 0x0020000003037824 */ /* 0x000fe200078e00ff */
[----:B------:R-:W-:-:S04]  /*5490*/  LEA R5, R0, 0x37800000, 0x17 ;  /* 0x3780000000057811 */ /* 0x000fc800078eb8ff */
[----:B------:R-:W-:Y:S01]  /*54a0*/  LOP3.LUT R24, R5, R3, R24, 0xfe, !PT ;  /* 0x0000000305187212 */ /* 0x000fe200078efe18 */
[----:B------:R-:W-:Y:S06]  /*54b0*/  BRA `(.L_x_2368) ;  /* 0x0000000000947947 */ /* 0x000fec0003800000 */
.L_x_2380:
        /* <DEDUP_REMOVED lines=14> */
.L_x_2367:
        /* <DEDUP_REMOVED lines=16> */
.L_x_2389:
[----:B------:R-:W-:Y:S01]  /*56a0*/  IMAD.MOV.U32 R24, RZ, RZ, RZ ;  /* 0x000000ffff187224 */ /* 0x000fe200078e00ff */
[----:B------:R-:W-:Y:S06]  /*56b0*/  BRA `(.L_x_2368) ;  /* 0x0000000000147947 */ /* 0x000fec0003800000 */
.L_x_2388:
[----:B------:R-:W2:Y:S02]  /*56c0*/  LDG.E.64 R4, desc[UR36][R4.64] ;  /* 0x0000002404047981 */ /* 0x000ea4000c1e1b00 */
[----:B--2---:R0:W1:Y:S01]  /*56d0*/  I2F.U64 R24, R4 ;  /* 0x0000000400187312 */ /* 0x0040620000301000 */
[----:B------:R-:W-:Y:S05]  /*56e0*/  BRA `(.L_x_2368) ;  /* 0x0000000000087947 */ /* 0x000fea0003800000 */
.L_x_2387:
[----:B------:R-:W2:Y:S02]  /*56f0*/  LDG.E R4, desc[UR36][R4.64] ;  /* 0x0000002404047981 */ /* 0x000ea4000c1e1900 */
[----:B--2---:R-:W-:-:S07]  /*5700*/  I2FP.F32.U32 R24, R4 ;  /* 0x0000000400187245 */ /* 0x004fce0000201000 */
.L_x_2368:
[----:B------:R-:W-:Y:S05]  /*5710*/  BSYNC B6 ;  /* 0x0000000000067941 */ /* 0x000fea0003800000 */
.L_x_2362:
[----:B------:R-:W-:-:S07]  /*5720*/  VIADD R16, R16, 0x80 ;  /* 0x0000008010107836 */ /* 0x000fce0000000000 */
.L_x_2333:
[----:B------:R-:W-:Y:S05]  /*5730*/  BSYNC B7 ;  /* 0x0000000000077941 */ /* 0x000fea0003800000 */
.L_x_2332:
[----:B------:R-:W-:Y:S01]  /*5740*/  ISETP.GE.AND P0, PT, R16, R17, PT ;  /* 0x000000111000720c */ /* 0x000fe20003f06270 */
[----:B------:R-:W-:Y:S01]  /*5750*/  BSSY B7, `(.L_x_2390) ;  /* 0x00001c6000077945 */ /* 0x000fe20003800000 */
[----:B0-----:R-:W-:-:S11]  /*5760*/  IMAD.MOV.U32 R23, RZ, RZ, RZ ;  /* 0x000000ffff177224 */ /* 0x001fd600078e00ff */
        /* <DEDUP_REMOVED lines=22> */
.L_x_2396:
[----:B------:R-:W4:Y:S02]  /*58d0*/  LDG.E.U8 R4, desc[UR36][R4.64] ;  /* 0x0000002404047981 */ /* 0x000f24000c1e1100 */
[----:B----4-:R-:W-:Y:S01]  /*58e0*/  I2FP.F32.U32 R23, R4 ;  /* 0x0000000400177245 */ /* 0x010fe20000201000 */
[----:B------:R-:W-:Y:S06]  /*58f0*/  BRA `(.L_x_2398) ;  /* 0x0000000c002c7947 */ /* 0x000fec0003800000 */
.L_x_2395:
        /* <DEDUP_REMOVED lines=9> */
.L_x_2400:
[----:B------:R-:W4:Y:S02]  /*5990*/  LDG.E R4, desc[UR36][R4.64] ;  /* 0x0000002404047981 */ /* 0x000f24000c1e1900 */
[----:B----4-:R-:W-:Y:S01]  /*59a0*/  I2FP.F32.S32 R23, R4 ;  /* 0x0000000400177245 */ /* 0x010fe20000201400 */
[----:B------:R-:W-:Y:S06]  /*59b0*/  BRA `(.L_x_2398) ;  /* 0x0000000800fc7947 */ /* 0x000fec0003800000 */
.L_x_2399:
[----:B------:R-:W4:Y:S02]  /*59c0*/  LDG.E.U16 R4, desc[UR36][R4.64] ;  /* 0x0000002404047981 */ /* 0x000f24000c1e1500 */
[----:B----4-:R0:W4:Y:S01]  /*59d0*/  I2F.S16 R23, R4 ;  /* 0x0000000400177306 */ /* 0x0101220000101400 */
[----:B------:R-:W-:Y:S05]  /*59e0*/  BRA `(.L_x_2398) ;  /* 0x0000000800f07947 */ /* 0x000fea0003800000 */
.L_x_2394:
        /* <DEDUP_REMOVED lines=8> */
.L_x_2402:
[----:B------:R-:W4:Y:S02]  /*5a70*/  LDG.E.U16 R4, desc[UR36][R4.64] ;  /* 0x0000002404047981 */ /* 0x000f24000c1e1500 */
[----:B----4-:R-:W-:Y:S01]  /*5a80*/  HADD2.F32 R23, -RZ, R4.H0_H0 ;  /* 0x20000004ff177230 */ /* 0x010fe20000004100 */
[----:B------:R-:W-:Y:S06]  /*5a90*/  BRA `(.L_x_2398) ;  /* 0x0000000800c47947 */ /* 0x000fec0003800000 */
.L_x_2401:
        /* <DEDUP_REMOVED lines=8> */
.L_x_2404:
[----:B------:R-:W4:Y:S02]  /*5b20*/  LDG.E.U16 R4, desc[UR36][R4.64] ;  /* 0x0000002404047981 */ /* 0x000f24000c1e1500 */
[----:B----4-:R-:W-:Y:S01]  /*5b30*/  HADD2.F32 R23, -RZ, R4.H0_H0 ;  /* 0x20000004ff177230 */ /* 0x010fe20000004100 */
[----:B------:R-:W-:Y:S06]  /*5b40*/  BRA `(.L_x_2398) ;  /* 0x0000000800987947 */ /* 0x000fec0003800000 */
.L_x_2403:
[----:B------:R-:W4:Y:S01]  /*5b50*/  LDG.E.64 R4, desc[UR36][R4.64] ;  /* 0x0000002404047981 */ /* 0x000f22000c1e1b00 */
[----:B------:R-:W-:Y:S01]  /*5b60*/  UMOV UR4, 0xf0000000 ;  /* 0xf000000000047882 */ /* 0x000fe20000000000 */
[----:B------:R-:W-:Y:S01]  /*5b70*/  UMOV UR5, 0x380fffff ;  /* 0x380fffff00057882 */ /* 0x000fe20000000000 */
[----:B----4-:R-:W0:Y:S01]  /*5b80*/  F2F.F32.F64 R23, R4 ;  /* 0x0000000400177310 */ /* 0x010e220000301000 */
[----:B------:R-:W-:-:S14]  /*5b90*/  DSETP.GEU.AND P0, PT, |R4|, UR4, PT ;  /* 0x0000000404007e2a */ /* 0x000fdc000bf0e200 */
[----:B0-----:R-:W-:Y:S01]  /*5ba0*/  @!P0 FMUL R23, R23, 1.175494350822287508e-38 ;  /* 0x0080000017178820 */ /* 0x001fe20000400000 */
[----:B------:R-:W-:Y:S06]  /*5bb0*/  BRA `(.L_x_2398) ;  /* 0x00000008007c7947 */ /* 0x000fec0003800000 */
.L_x_2393:
        /* <DEDUP_REMOVED lines=12> */
.L_x_2407:
[----:B------:R-:W4:Y:S01]  /*5c80*/  LDG.E.64 R4, desc[UR36][R4.64] ;  /* 0x0000002404047981 */ /* 0x000f22000c1e1b00 */
[----:B------:R-:W-:Y:S01]  /*5c90*/  UMOV UR4, 0xf0000000 ;  /* 0xf000000000047882 */ /* 0x000fe20000000000 */
[----:B------:R-:W-:Y:S01]  /*5ca0*/  UMOV UR5, 0x380fffff ;  /* 0x380fffff00057882 */ /* 0x000fe20000000000 */
[----:B----4-:R-:W0:Y:S01]  /*5cb0*/  F2F.F32.F64 R23, R4 ;  /* 0x0000000400177310 */ /* 0x010e220000301000 */
[----:B------:R-:W-:-:S14]  /*5cc0*/  DSETP.GEU.AND P0, PT, |R4|, UR4, PT ;  /* 0x0000000404007e2a */ /* 0x000fdc000bf0e200 */
[----:B0-----:R-:W-:Y:S01]  /*5cd0*/  @!P0 FMUL R23, R23, 1.175494350822287508e-38 ;  /* 0x0080000017178820 */ /* 0x001fe20000400000 */
[----:B------:R-:W-:Y:S06]  /*5ce0*/  BRA `(.L_x_2398) ;  /* 0x0000000800307947 */ /* 0x000fec0003800000 */
.L_x_2406:
        /* <DEDUP_REMOVED lines=26> */
.L_x_2409:
        /* <DEDUP_REMOVED lines=13> */
.L_x_2408:
[----:B------:R-:W4:Y:S02]  /*5f60*/  LDG.E.U16 R4, desc[UR36][R4.64] ;  /* 0x0000002404047981 */ /* 0x000f24000c1e1500 */
[----:B----4-:R-:W-:Y:S01]  /*5f70*/  IMAD.U32 R23, R4, 0x10000, RZ ;  /* 0x0001000004177824 */ /* 0x010fe200078e00ff */
[----:B------:R-:W-:Y:S06]  /*5f80*/  BRA `(.L_x_2398) ;  /* 0x0000000400887947 */ /* 0x000fec0003800000 */
.L_x_2405:
        /* <DEDUP_REMOVED lines=11> */
.L_x_2412:
        /* <DEDUP_REMOVED lines=20> */
.L_x_2414:
[----:B------:R-:W-:Y:S05]  /*6180*/  BSYNC B0 ;  /* 0x0000000000007941 */ /* 0x000fea0003800000 */
.L_x_2413:
[----:B------:R-:W-:Y:S01]  /*6190*/  IMAD.SHL.U32 R3, R3, 0x100000, RZ ;  /* 0x0010000003037824 */ /* 0x000fe200078e00ff */
[----:B------:R-:W-:-:S04]  /*61a0*/  LEA R0, R0, 0x3b800000, 0x17 ;  /* 0x3b80000000007811 */ /* 0x000fc800078eb8ff */
[----:B------:R-:W-:Y:S01]  /*61b0*/  LOP3.LUT R23, R0, R3, R23, 0xfe, !PT ;  /* 0x0000000300177212 */ /* 0x000fe200078efe17 */
[----:B------:R-:W-:Y:S06]  /*61c0*/  BRA `(.L_x_2398) ;  /* 0x0000000000f87947 */ /* 0x000fec0003800000 */
.L_x_2411:
        /* <DEDUP_REMOVED lines=20> */
.L_x_2416:
[----:B------:R-:W-:Y:S05]  /*6310*/  BSYNC B0 ;  /* 0x0000000000007941 */ /* 0x000fea0003800000 */
.L_x_2415:
[----:B------:R-:W-:Y:S01]  /*6320*/  IMAD.SHL.U32 R3, R3, 0x200000, RZ ;  /* 0x0020000003037824 */ /* 0x000fe200078e00ff */
[----:B------:R-:W-:-:S04]  /*6330*/  LEA R0, R0, 0x37800000, 0x17 ;  /* 0x3780000000007811 */ /* 0x000fc800078eb8ff */
[----:B------:R-:W-:Y:S01]  /*6340*/  LOP3.LUT R23, R0, R3, R23, 0xfe, !PT ;  /* 0x0000000300177212 */ /* 0x000fe200078efe17 */
[----:B------:R-:W-:Y:S06]  /*6350*/  BRA `(.L_x_2398) ;  /* 0x0000000000947947 */ /* 0x000fec0003800000 */
.L_x_2410:
        /* <DEDUP_REMOVED lines=14> */
.L_x_2397:
        /* <DEDUP_REMOVED lines=16> */
.L_x_2419:
[----:B------:R-:W-:Y:S01]  /*6540*/  IMAD.MOV.U32 R23, RZ, RZ, RZ ;  /* 0x000000ffff177224 */ /* 0x000fe200078e00ff */
[----:B------:R-:W-:Y:S06]  /*6550*/  BRA `(.L_x_2398) ;  /* 0x0000000000147947 */ /* 0x000fec0003800000 */
.L_x_2418:
[----:B------:R-:W4:Y:S02]  /*6560*/  LDG.E.64 R4, desc[UR36][R4.64] ;  /* 0x0000002404047981 */ /* 0x000f24000c1e1b00 */
[----:B----4-:R0:W4:Y:S01]  /*6570*/  I2F.U64 R23, R4 ;  /* 0x0000000400177312 */ /* 0x0101220000301000 */
[----:B------:R-:W-:Y:S05]  /*6580*/  BRA `(.L_x_2398) ;  /* 0x0000000000087947 */ /* 0x000fea0003800000 */
.L_x_2417:
[----:B------:R-:W4:Y:S02]  /*6590*/  LDG.E R4, desc[UR36][R4.64] ;  /* 0x0000002404047981 */ /* 0x000f24000c1e1900 */
[----:B----4-:R-:W-:-:S07]  /*65a0*/  I2FP.F32.U32 R23, R4 ;  /* 0x0000000400177245 */ /* 0x010fce0000201000 */
.L_x_2398:
[----:B------:R-:W-:Y:S05]  /*65b0*/  BSYNC B6 ;  /* 0x0000000000067941 */ /* 0x000fea0003800000 */
.L_x_2392:
        /* <DEDUP_REMOVED lines=20> */
.L_x_2423:
[----:B------:R-:W2:Y:S02]  /*6700*/  LDG.E.U8 R4, desc[UR36][R4.64] ;  /* 0x0000002404047981 */ /* 0x000ea4000c1e1100 */
[----:B--2---:R-:W-:Y:S01]  /*6710*/  I2FP.F32.U32 R18, R4 ;  /* 0x0000000400127245 */ /* 0x004fe20000201000 */
[----:B------:R-:W-:Y:S06]  /*6720*/  BRA `(.L_x_2391) ;  /* 0x0000000c00207947 */ /* 0x000fec0003800000 */
.L_x_2422:
        /* <DEDUP_REMOVED lines=9> */
.L_x_2426:
[----:B------:R-:W2:Y:S02]  /*67c0*/  LDG.E R4, desc[UR36][R4.64] ;  /* 0x0000002404047981 */ /* 0x000ea4000c1e1900 */
[----:B--2---:R-:W-:Y:S01]  /*67d0*/  I2FP.F32.S32 R18, R4 ;  /* 0x0000000400127245 */ /* 0x004fe20000201400 */
[----:B------:R-:W-:Y:S06]  /*67e0*/  BRA `(.L_x_2391) ;  /* 0x0000000800f07947 */ /* 0x000fec0003800000 */
.L_x_2425:
[----:B------:R-:W2:Y:S02]  /*67f0*/  LDG.E.U16 R4, desc[UR36][R4.64] ;  /* 0x0000002404047981 */ /* 0x000ea4000c1e1500 */
[----:B--2---:R0:W1:Y:S01]  /*6800*/  I2F.S16 R18, R4 ;  /* 0x0000000400127306 */ /* 0x0040620000101400 */
[----:B------:R-:W-:Y:S05]  /*6810*/  BRA `(.L_x_2391) ;  /* 0x0000000800e47947 */ /* 0x000fea0003800000 */
.L_x_2421:
        /* <DEDUP_REMOVED lines=8> */
.L_x_2428:
[----:B------:R-:W2:Y:S02]  /*68a0*/  LDG.E.U16 R4, desc[UR36][R4.64] ;  /* 0x0000002404047981 */ /* 0x000ea4000c1e1500 */
[----:B--2---:R-:W-:Y:S01]  /*68b0*/  HADD2.F32 R18, -RZ, R4.H0_H0 ;  /* 0x20000004ff127230 */ /* 0x004fe20000004100 */
[----:B------:R-:W-:Y:S06]  /*68c0*/  BRA `(.L_x_2391) ;  /* 0x0000000800b87947 */ /* 0x000fec0003800000 */
.L_x_2427:
        /* <DEDUP_REMOVED lines=8> */
.L_x_2430:
[----:B------:R-:W2:Y:S02]  /*6950*/  LDG.E.U16 R4, desc[UR36][R4.64] ;  /* 0x0000002404047981 */ /* 0x000ea4000c1e1500 */
[----:B--2---:R-:W-:Y:S01]  /*6960*/  HADD2.F32 R18, -RZ, R4.H0_H0 ;  /* 0x20000004ff127230 */ /* 0x004fe20000004100 */
[----:B------:R-:W-:Y:S06]  /*6970*/  BRA `(.L_x_2391) ;  /* 0x00000008008c7947 */ /* 0x000fec0003800000 */
.L_x_2429:
[----:B------:R-:W2:Y:S01]  /*6980*/  LDG.E.64 R4, desc[UR36][R4.64] ;  /* 0x0000002404047981 */ /* 0x000ea2000c1e1b00 */
[----:B------:R-:W-:Y:S01]  /*6990*/  UMOV UR4, 0xf0000000 ;  /* 0xf000000000047882 */ /* 0x000fe20000000000 */
[----:B------:R-:W-:Y:S01]  /*69a0*/  UMOV UR5, 0x380fffff ;  /* 0x380fffff00057882 */ /* 0x000fe20000000000 */
[----:B--2---:R-:W0:Y:S01]  /*69b0*/  F2F.F32.F64 R18, R4 ;  /* 0x0000000400127310 */ /* 0x004e220000301000 */
[----:B------:R-:W-:-:S14]  /*69c0*/  DSETP.GEU.AND P0, PT, |R4|, UR4, PT ;  /* 0x0000000404007e2a */ /* 0x000fdc000bf0e200 */
[----:B0-----:R-:W-:Y:S01]  /*69d0*/  @!P0 FMUL R18, R18, 1.175494350822287508e-38 ;  /* 0x0080000012128820 */ /* 0x001fe20000400000 */
[----:B------:R-:W-:Y:S06]  /*69e0*/  BRA `(.L_x_2391) ;  /* 0x0000000800707947 */ /* 0x000fec0003800000 */
.L_x_2420:
        /* <DEDUP_REMOVED lines=12> */
.L_x_2433:
[----:B------:R-:W2:Y:S01]  /*6ab0*/  LDG.E.64 R4, desc[UR36][R4.64] ;  /* 0x0000002404047981 */ /* 0x000ea2000c1e1b00 */
[----:B------:R-:W-:Y:S01]  /*6ac0*/  UMOV UR4, 0xf0000000 ;  /* 0xf000000000047882 */ /* 0x000fe20000000000 */
[----:B------:R-:W-:Y:S01]  /*6ad0*/  UMOV UR5, 0x380fffff ;  /* 0x380fffff00057882 */ /* 0x000fe20000000000 */
[----:B--2---:R-:W0:Y:S01]  /*6ae0*/  F2F.F32.F64 R18, R4 ;  /* 0x0000000400127310 */ /* 0x004e220000301000 */
[----:B------:R-:W-:-:S14]  /*6af0*/  DSETP.GEU.AND P0, PT, |R4|, UR4, PT ;  /* 0x0000000404007e2a */ /* 0x000fdc000bf0e200 */
[----:B0-----:R-:W-:Y:S01]  /*6b00*/  @!P0 FMUL R18, R18, 1.175494350822287508e-38 ;  /* 0x0080000012128820 */ /* 0x001fe20000400000 */
[----:B------:R-:W-:Y:S06]  /*6b10*/  BRA `(.L_x_2391) ;  /* 0x0000000800247947 */ /* 0x000fec0003800000 */
.L_x_2432:
        /* <DEDUP_REMOVED lines=26> */
.L_x_2435:
        /* <DEDUP_REMOVED lines=13> */
.L_x_2434:
[----:B------:R-:W2:Y:S02]  /*6d90*/  LDG.E.U16 R4, desc[UR36][R4.64] ;  /* 0x0000002404047981 */ /* 0x000ea4000c1e1500 */
[----:B--2---:R-:W-:Y:S01]  /*6da0*/  IMAD.U32 R18, R4, 0x10000, RZ ;  /* 0x0001000004127824 */ /* 0x004fe200078e00ff */
[----:B------:R-:W-:Y:S06]  /*6db0*/  BRA `(.L_x_2391) ;  /* 0x00000004007c7947 */ /* 0x000fec0003800000 */
.L_x_2431:
        /* <DEDUP_REMOVED lines=11> */
.L_x_2438:
[----:B------:R-:W2:Y:S02]  /*6e70*/  LDG.E.U8 R3, desc[UR36][R4.64] ;  /* 0x0000002404037981 */ /* 0x000ea4000c1e1100 */
        /* <DEDUP_REMOVED lines=18> */
.L_x_2440:
[----:B------:R-:W-:Y:S05]  /*6fa0*/  BSYNC B0 ;  /* 0x0000000000007941 */ /* 0x000fea0003800000 */
.L_x_2439:
[----:B------:R-:W-:Y:S01]  /*6fb0*/  IMAD.SHL.U32 R3, R3, 0x100000, RZ ;  /* 0x0010000003037824 */ /* 0x000fe200078e00ff */
[----:B------:R-:W-:-:S04]  /*6fc0*/  LEA R5, R0, 0x3b800000, 0x17 ;  /* 0x3b80000000057811 */ /* 0x000fc800078eb8ff */
[----:B------:R-:W-:Y:S01]  /*6fd0*/  LOP3.LUT R18, R5, R3, R18, 0xfe, !PT ;  /* 0x0000000305127212 */ /* 0x000fe200078efe12 */
[----:B------:R-:W-:Y:S06]  /*6fe0*/  BRA `(.L_x_2391) ;  /* 0x0000000000f07947 */ /* 0x000fec0003800000 */
.L_x_2437:
        /* <DEDUP_REMOVED lines=19> */
.L_x_2442:
[----:B------:R-:W-:Y:S05]  /*7120*/  BSYNC B0 ;  /* 0x0000000000007941 */ /* 0x000fea0003800000 */
.L_x_2441:
[----:B------:R-:W-:Y:S01]  /*7130*/  IMAD.SHL.U32 R3, R3, 0x200000, RZ ;  /* 0x0020000003037824 */ /* 0x000fe200078e00ff */
[----:B------:R-:W-:-:S04]  /*7140*/  LEA R5, R0, 0x37800000, 0x17 ;  /* 0x3780000000057811 */ /* 0x000fc800078eb8ff */
[----:B------:R-:W-:Y:S01]  /*7150*/  LOP3.LUT R18, R5, R3, R18, 0xfe, !PT ;  /* 0x0000000305127212 */ /* 0x000fe200078efe12 */
[----:B------:R-:W-:Y:S06]  /*7160*/  BRA `(.L_x_2391) ;  /* 0x0000000000907947 */ /* 0x000fec0003800000 */
.L_x_2436:
        /* <DEDUP_REMOVED lines=14> */
.L_x_2424:
        /* <DEDUP_REMOVED lines=16> */
.L_x_2445:
[----:B------:R-:W-:Y:S05]  /*7350*/  BRA `(.L_x_2391) ;  /* 0x0000000000147947 */ /* 0x000fea0003800000 */
.L_x_2444:
[----:B------:R-:W2:Y:S02]  /*7360*/  LDG.E.64 R18, desc[UR36][R4.64] ;  /* 0x0000002404127981 */ /* 0x000ea4000c1e1b00 */
[----:B--2---:R0:W1:Y:S01]  /*7370*/  I2F.U64 R18, R18 ;  /* 0x0000001200127312 */ /* 0x0040620000301000 */
[----:B------:R-:W-:Y:S05]  /*7380*/  BRA `(.L_x_2391) ;  /* 0x0000000000087947 */ /* 0x000fea0003800000 */
.L_x_2443:
[----:B------:R-:W2:Y:S02]  /*7390*/  LDG.E R4, desc[UR36][R4.64] ;  /* 0x0000002404047981 */ /* 0x000ea4000c1e1900 */
[----:B--2---:R-:W-:-:S07]  /*73a0*/  I2FP.F32.U32 R18, R4 ;  /* 0x0000000400127245 */ /* 0x004fce0000201000 */
.L_x_2391:
[----:B------:R-:W-:Y:S05]  /*73b0*/  BSYNC B7 ;  /* 0x0000000000077941 */ /* 0x000fea0003800000 */
.L_x_2390:
[----:B0-----:R-:W0:Y:S01]  /*73c0*/  S2R R19, SR_TID.X ;  /* 0x0000000000137919 */ /* 0x001e220000002100 */
[----:B------:R-:W1:Y:S01]  /*73d0*/  LDC.U8 R16, c[0x0][0x240] ;  /* 0x00009000ff107b82 */ /* 0x000e620000000000 */
[----:B------:R-:W-:Y:S01]  /*73e0*/  BSSY B0, `(.L_x_2446) ;  /* 0x0000014000007945 */ /* 0x000fe20003800000 */
[CC--:B0-----:R-:W-:Y:S01]  /*73f0*/  ISETP.GE.AND P2, PT, R19.reuse, R17.reuse, PT ;  /* 0x000000111300720c */ /* 0x0c1fe20003f46270 */
[C---:B------:R-:W-:Y:S02]  /*7400*/  VIADD R0, R19.reuse, 0x100 ;  /* 0x0000010013007836 */ /* 0x040fe40000000000 */
[C---:B----4-:R-:W-:Y:S02]  /*7410*/  VIADD R4, R19.reuse, 0x180 ;  /* 0x0000018013047836 */ /* 0x050fe40000000000 */
[----:B------:R-:W-:Y:S01]  /*7420*/  VIADD R26, R19, 0x80 ;  /* 0x00000080131a7836 */ /* 0x000fe20000000000 */
[-C--:B------:R-:W-:Y:S02]  /*7430*/  ISETP.GE.AND P0, PT, R0, R17.reuse, PT ;  /* 0x000000110000720c */ /* 0x080fe40003f06270 */
[----:B------:R-:W-:-:S02]  /*7440*/  ISETP.GE.AND P1, PT, R4, R17, PT ;  /* 0x000000110400720c */ /* 0x000fc40003f26270 */
[----:B------:R-:W-:-:S03]  /*7450*/  ISETP.GE.AND P4, PT, R26, R17, PT ;  /* 0x000000111a00720c */ /* 0x000fc60003f86270 */
[----:B------:R-:W-:Y:S10]  /*7460*/  @P2 BRA `(.L_x_2447) ;  /* 0x00000000002c2947 */ /* 0x000ff40003800000 */
[C---:B-1-3-5:R-:W-:Y:S01]  /*7470*/  FMUL.FTZ R3, |R29|.reuse, -1.4426950216293334961 ;  /* 0xbfb8aa3b1d037820 */ /* 0x06afe20000410200 */
[----:B------:R-:W-:Y:S01]  /*7480*/  IMAD.MOV.U32 R0, RZ, RZ, 0x3f800000 ;  /* 0x3f800000ff007424 */ /* 0x000fe200078e00ff */
[C---:B------:R-:W-:Y:S02]  /*7490*/  FSETP.GEU.FTZ.AND P3, PT, R29.reuse, RZ, PT ;  /* 0x000000ff1d00720b */ /* 0x040fe40003f7e000 */
[----:B------:R-:W-:Y:S02]  /*74a0*/  FSET.BF.LT.FTZ.AND R29, R29, RZ, PT ;  /* 0x000000ff1d1d720a */ /* 0x000fe40003811000 */
[----:B------:R-:W0:Y:S01]  /*74b0*/  MUFU.EX2 R3, R3 ;  /* 0x0000000300037308 */ /* 0x000e220000000800 */
[----:B------:R-:W-:Y:S01]  /*74c0*/  FSEL R0, R0, -1, !P3 ;  /* 0xbf80000000007808 */ /* 0x000fe20005800000 */
[----:B0-----:R-:W-:-:S06]  /*74d0*/  FADD.FTZ R5, R3, 1 ;  /* 0x3f80000003057421 */ /* 0x001fcc0000010000 */
[----:B------:R-:W0:Y:S02]  /*74e0*/  MUFU.RCP R4, R5 ;  /* 0x0000000500047308 */ /* 0x000e240000001000 */
[----:B0-----:R-:W-:-:S04]  /*74f0*/  FMUL.FTZ R4, R3, R4 ;  /* 0x0000000403047220 */ /* 0x001fc80000410000 */
[----:B------:R-:W-:-:S04]  /*7500*/  FFMA.FTZ R29, -R0, R4, R29 ;  /* 0x00000004001d7223 */ /* 0x000fc8000001011d */
[----:B--2---:R-:W-:-:S07]  /*7510*/  FMUL.FTZ R4, R29, R28 ;  /* 0x0000001c1d047220 */ /* 0x004fce0000410000 */
.L_x_2447:
[----:B------:R-:W-:Y:S05]  /*7520*/  BSYNC B0 ;  /* 0x0000000000007941 */ /* 0x000fea0003800000 */
.L_x_2446:
[----:B------:R-:W-:Y:S04]  /*7530*/  BSSY B0, `(.L_x_2448) ;  /* 0x000000d000007945 */ /* 0x000fe80003800000 */
[----:B------:R-:W-:Y:S05]  /*7540*/  @P4 BRA `(.L_x_2449) ;  /* 0x00000000002c4947 */ /* 0x000fea0003800000 */
[C---:B-----5:R-:W-:Y:S01]  /*7550*/  FMUL.FTZ R3, |R27|.reuse, -1.4426950216293334961 ;  /* 0xbfb8aa3b1b037820 */ /* 0x060fe20000410200 */
        /* <DEDUP_REMOVED lines=10> */
.L_x_2449:
[----:B------:R-:W-:Y:S05]  /*7600*/  BSYNC B0 ;  /* 0x0000000000007941 */ /* 0x000fea0003800000 */
.L_x_2448:
        /* <DEDUP_REMOVED lines=12> */
[----:B-1----:R-:W-:-:S07]  /*76d0*/  FMUL.FTZ R24, R25, R24 ;  /* 0x0000001819187220 */ /* 0x002fce0000410000 */
.L_x_2451:
[----:B------:R-:W-:Y:S05]  /*76e0*/  BSYNC B0 ;  /* 0x0000000000007941 */ /* 0x000fea0003800000 */
.L_x_2450:
        /* <DEDUP_REMOVED lines=13> */
.L_x_2453:
[----:B------:R-:W-:Y:S05]  /*77c0*/  BSYNC B0 ;  /* 0x0000000000007941 */ /* 0x000fea0003800000 */
.L_x_2452:
[----:B------:R-:W-:Y:S04]  /*77d0*/  BSSY B6, `(.L_x_2454) ;  /* 0x0000100000067945 */ /* 0x000fe80003800000 */
[----:B------:R-:W-:Y:S05]  /*77e0*/  @P2 BRA `(.L_x_2455) ;  /* 0x0000000c00f82947 */ /* 0x000fea0003800000 */
[----:B------:R-:W0:Y:S01]  /*77f0*/  LDC.64 R8, c[0x0][0x218] ;  /* 0x00008600ff087b82 */ /* 0x000e220000000a00 */
[----:B-1----:R-:W-:Y:S01]  /*7800*/  PRMT R0, R16, 0x9910, RZ ;  /* 0x0000991010007816 */ /* 0x002fe200000000ff */
        /* <DEDUP_REMOVED lines=15> */
[----:B------:R-:W0:Y:S01]  /*7900*/  F2I.FTZ.TRUNC.NTZ R3, R4 ;  /* 0x0000000400037305 */ /* 0x000e22000021f100 */
[----:B------:R-:W-:Y:S01]  /*7910*/  IMAD.MOV.U32 R19, RZ, RZ, R26 ;  /* 0x000000ffff137224 */ /* 0x000fe200078e001a */
[----:B0-----:R0:W-:Y:S01]  /*7920*/  STG.E.U8 desc[UR36][R8.64], R3 ;  /* 0x0000000308007986 */ /* 0x0011e2000c101124 */
[----:B------:R-:W-:Y:S05]  /*7930*/  BRA `(.L_x_2455) ;  /* 0x0000000c00a47947 */ /* 0x000fea0003800000 */
.L_x_2459:
[----:B------:R-:W0:Y:S01]  /*7940*/  F2I.S64.TRUNC R4, R4 ;  /* 0x0000000400047311 */ /* 0x000e22000020d900 */
[----:B------:R-:W-:Y:S02]  /*7950*/  IMAD.MOV.U32 R19, RZ, RZ, R26 ;  /* 0x000000ffff137224 */ /* 0x000fe400078e001a */
[----:B0-----:R-:W-:-:S05]  /*7960*/  IMAD.MOV.U32 R3, RZ, RZ, R4 ;  /* 0x000000ffff037224 */ /* 0x001fca00078e0004 */
[----:B------:R0:W-:Y:S01]  /*7970*/  STG.E.U8 desc[UR36][R8.64], R3 ;  /* 0x0000000308007986 */ /* 0x0001e2000c101124 */
[----:B------:R-:W-:Y:S05]  /*7980*/  BRA `(.L_x_2455) ;  /* 0x0000000c00907947 */ /* 0x000fea0003800000 */
.L_x_2458:
[----:B------:R-:W-:-:S13]  /*7990*/  ISETP.NE.AND P0, PT, R0, 0x2, PT ;  /* 0x000000020000780c */ /* 0x000fda0003f05270 */
[----:B------:R-:W-:Y:S05]  /*79a0*/  @!P0 BRA `(.L_x_2461) ;  /* 0x0000000000308947 */ /* 0x000fea0003800000 */
[----:B------:R-:W-:-:S13]  /*79b0*/  ISETP.NE.AND P0, PT, R0, 0x3, PT ;  /* 0x000000030000780c */ /* 0x000fda0003f05270 */
[----:B------:R-:W-:Y:S05]  /*79c0*/  @!P0 BRA `(.L_x_2462) ;  /* 0x0000000000188947 */ /* 0x000fea0003800000 */
[----:B------:R-:W-:-:S13]  /*79d0*/  ISETP.NE.AND P0, PT, R0, 0x4, PT ;  /* 0x000000040000780c */ /* 0x000fda0003f05270 */
[----:B------:R-:W-:Y:S05]  /*79e0*/  @P0 BRA `(.L_x_2460) ;  /* 0x0000000c00140947 */ /* 0x000fea0003800000 */
[----:B------:R-:W0:Y:S01]  /*79f0*/  F2I.S64.TRUNC R4, R4 ;  /* 0x0000000400047311 */ /* 0x000e22000020d900 */
[----:B------:R-:W-:Y:S01]  /*7a00*/  IMAD.MOV.U32 R19, RZ, RZ, R26 ;  /* 0x000000ffff137224 */ /* 0x000fe200078e001a */
[----:B0-----:R0:W-:Y:S01]  /*7a10*/  STG.E.64 desc[UR36][R8.64], R4 ;  /* 0x0000000408007986 */ /* 0x0011e2000c101b24 */
[----:B------:R-:W-:Y:S05]  /*7a20*/  BRA `(.L_x_2455) ;  /* 0x0000000c00687947 */ /* 0x000fea0003800000 */
.L_x_2462:
[----:B------:R-:W0:Y:S01]  /*7a30*/  F2I.FTZ.TRUNC.NTZ R3, R4 ;  /* 0x0000000400037305 */ /* 0x000e22000021f100 */
[----:B------:R-:W-:Y:S01]  /*7a40*/  IMAD.MOV.U32 R19, RZ, RZ, R26 ;  /* 0x000000ffff137224 */ /* 0x000fe200078e001a */
[----:B0-----:R0:W-:Y:S01]  /*7a50*/  STG.E desc[UR36][R8.64], R3 ;  /* 0x0000000308007986 */ /* 0x0011e2000c101924 */
[----:B------:R-:W-:Y:S05]  /*7a60*/  BRA `(.L_x_2455) ;  /* 0x0000000c00587947 */ /* 0x000fea0003800000 */
.L_x_2461:
[----:B------:R-:W0:Y:S01]  /*7a70*/  F2I.FTZ.TRUNC.NTZ R3, R4 ;  /* 0x0000000400037305 */ /* 0x000e22000021f100 */
[----:B------:R-:W-:Y:S01]  /*7a80*/  IMAD.MOV.U32 R19, RZ, RZ, R26 ;  /* 0x000000ffff137224 */ /* 0x000fe200078e001a */
[----:B0-----:R0:W-:Y:S01]  /*7a90*/  STG.E.U16 desc[UR36][R8.64], R3 ;  /* 0x0000000308007986 */ /* 0x0011e2000c101524 */
[----:B------:R-:W-:Y:S05]  /*7aa0*/  BRA `(.L_x_2455) ;  /* 0x0000000c00487947 */ /* 0x000fea0003800000 */
.L_x_2457:
[----:B------:R-:W-:-:S13]  /*7ab0*/  ISETP.GT.AND P0, PT, R0, 0x6, PT ;  /* 0x000000060000780c */ /* 0x000fda0003f04270 */
[----:B------:R-:W-:Y:S05]  /*7ac0*/  @P0 BRA `(.L_x_2463) ;  /* 0x00000000002c0947 */ /* 0x000fea0003800000 */
[----:B------:R-:W-:-:S13]  /*7ad0*/  ISETP.NE.AND P0, PT, R0, 0x5, PT ;  /* 0x000000050000780c */ /* 0x000fda0003f05270 */
[----:B------:R-:W-:Y:S05]  /*7ae0*/  @!P0 BRA `(.L_x_2464) ;  /* 0x0000000000148947 */ /* 0x000fea0003800000 */
[----:B------:R-:W-:-:S13]  /*7af0*/  ISETP.NE.AND P0, PT, R0, 0x6, PT ;  /* 0x000000060000780c */ /* 0x000fda0003f05270 */
[----:B------:R-:W-:Y:S05]  /*7b00*/  @P0 BRA `(.L_x_2460) ;  /* 0x0000000800cc0947 */ /* 0x000fea0003800000 */
[----:B------:R4:W-:Y:S01]  /*7b10*/  STG.E desc[UR36][R8.64], R4 ;  /* 0x0000000408007986 */ /* 0x0009e2000c101924 */
[----:B------:R-:W-:Y:S01]  /*7b20*/  IMAD.MOV.U32 R19, RZ, RZ, R26 ;  /* 0x000000ffff137224 */ /* 0x000fe200078e001a */
[----:B------:R-:W-:Y:S06]  /*7b30*/  BRA `(.L_x_2455) ;  /* 0x0000000c00247947 */ /* 0x000fec0003800000 */
.L_x_2464:
[----:B------:R-:W-:Y:S01]  /*7b40*/  F2FP.F16.F32.PACK_AB R4, RZ, R4 ;  /* 0x00000004ff04723e */ /* 0x000fe200000000ff */
[----:B------:R-:W-:-:S04]  /*7b50*/  IMAD.MOV.U32 R19, RZ, RZ, R26 ;  /* 0x000000ffff137224 */ /* 0x000fc800078e001a */
[----:B------:R0:W-:Y:S01]  /*7b60*/  STG.E.U16 desc[UR36][R8.64], R4 ;  /* 0x0000000408007986 */ /* 0x0001e2000c101524 */
[----:B------:R-:W-:Y:S05]  /*7b70*/  BRA `(.L_x_2455) ;  /* 0x0000000c00147947 */ /* 0x000fea0003800000 */
.L_x_2463:
[----:B------:R-:W-:-:S13]  /*7b80*/  ISETP.NE.AND P0, PT, R0, 0x7, PT ;  /* 0x000000070000780c */ /* 0x000fda0003f05270 */
[----:B------:R-:W-:Y:S05]  /*7b90*/  @!P0 BRA `(.L_x_2465) ;  /* 0x0000000000348947 */ /* 0x000fea0003800000 */
[----:B------:R-:W-:-:S13]  /*7ba0*/  ISETP.NE.AND P0, PT, R0, 0x8, PT ;  /* 0x000000080000780c */ /* 0x000fda0003f05270 */
[----:B------:R-:W-:Y:S05]  /*7bb0*/  @!P0 BRA `(.L_x_2466) ;  /* 0x0000000000188947 */ /* 0x000fea0003800000 */
[----:B------:R-:W-:-:S13]  /*7bc0*/  ISETP.NE.AND P0, PT, R0, 0x9, PT ;  /* 0x000000090000780c */ /* 0x000fda0003f05270 */
[----:B------:R-:W-:Y:S05]  /*7bd0*/  @P0 BRA `(.L_x_2460) ;  /* 0x0000000800980947 */ /* 0x000fea0003800000 */
[----:B------:R-:W-:Y:S02]  /*7be0*/  IMAD.MOV.U32 R5, RZ, RZ, RZ ;  /* 0x000000ffff057224 */ /* 0x000fe400078e00ff */
[----:B------:R-:W-:-:S03]  /*7bf0*/  IMAD.MOV.U32 R19, RZ, RZ, R26 ;  /* 0x000000ffff137224 */ /* 0x000fc600078e001a */
[----:B------:R0:W-:Y:S01]  /*7c00*/  STG.E.64 desc[UR36][R8.64], R4 ;  /* 0x0000000408007986 */ /* 0x0001e2000c101b24 */
[----:B------:R-:W-:Y:S05]  /*7c10*/  BRA `(.L_x_2455) ;  /* 0x0000000800ec7947 */ /* 0x000fea0003800000 */
.L_x_2466:
[----:B------:R-:W-:Y:S01]  /*7c20*/  F2FP.F16.F32.PACK_AB R3, RZ, R4 ;  /* 0x00000004ff03723e */ /* 0x000fe200000000ff */
[----:B------:R-:W-:-:S03]  /*7c30*/  IMAD.MOV.U32 R19, RZ, RZ, R26 ;  /* 0x000000ffff137224 */ /* 0x000fc600078e001a */
[----:B------:R-:W-:-:S05]  /*7c40*/  PRMT R3, R3, 0x5410, RZ ;  /* 0x0000541003037816 */ /* 0x000fca00000000ff */
[----:B------:R0:W-:Y:S01]  /*7c50*/  STG.E desc[UR36][R8.64], R3 ;  /* 0x0000000308007986 */ /* 0x0001e2000c101924 */
[----:B------:R-:W-:Y:S05]  /*7c60*/  BRA `(.L_x_2455) ;  /* 0x0000000800d87947 */ /* 0x000fea0003800000 */
.L_x_2465:
[----:B------:R-:W-:Y:S01]  /*7c70*/  FMUL.FTZ R4, R4, 1 ;  /* 0x3f80000004047820 */ /* 0x000fe20000410000 */
[----:B------:R-:W-:-:S05]  /*7c80*/  IMAD.MOV.U32 R19, RZ, RZ, R26 ;  /* 0x000000ffff137224 */ /* 0x000fca00078e001a */
[----:B------:R-:W0:Y:S02]  /*7c90*/  F2F.F64.F32 R4, R4 ;  /* 0x0000000400047310 */ /* 0x000e240000201800 */
[----:B0-----:R0:W-:Y:S01]  /*7ca0*/  STG.E.64 desc[UR36][R8.64], R4 ;  /* 0x0000000408007986 */ /* 0x0011e2000c101b24 */
[----:B------:R-:W-:Y:S05]  /*7cb0*/  BRA `(.L_x_2455) ;  /* 0x0000000800c47947 */ /* 0x000fea0003800000 */
.L_x_2456:
        /* <DEDUP_REMOVED lines=8> */
[----:B------:R-:W-:Y:S01]  /*7d40*/  FSETP.NEU.FTZ.AND P0, PT, R4, RZ, PT ;  /* 0x000000ff0400720b */ /* 0x000fe20003f1d000 */
[----:B------:R-:W-:-:S03]  /*7d50*/  IMAD.MOV.U32 R19, RZ, RZ, R26 ;  /* 0x000000ffff137224 */ /* 0x000fc600078e001a */
[----:B------:R-:W-:-:S05]  /*7d60*/  SEL R3, RZ, 0x1, !P0 ;  /* 0x00000001ff037807 */ /* 0x000fca0004000000 */
[----:B------:R0:W-:Y:S01]  /*7d70*/  STG.E.U8 desc[UR36][R8.64], R3 ;  /* 0x0000000308007986 */ /* 0x0001e2000c101124 */
[----:B------:R-:W-:Y:S05]  /*7d80*/  BRA `(.L_x_2455) ;  /* 0x0000000800907947 */ /* 0x000fea0003800000 */
.L_x_2469:
[----:B------:R-:W-:Y:S01]  /*7d90*/  FMUL.FTZ R4, R4, 1 ;  /* 0x3f80000004047820 */ /* 0x000fe20000410000 */
[----:B------:R-:W-:Y:S01]  /*7da0*/  CS2R R6, SRZ ;  /* 0x0000000000067805 */ /* 0x000fe2000001ff00 */
[----:B------:R-:W-:-:S04]  /*7db0*/  IMAD.MOV.U32 R19, RZ, RZ, R26 ;  /* 0x000000ffff137224 */ /* 0x000fc800078e001a */
[----:B------:R-:W0:Y:S02]  /*7dc0*/  F2F.F64.F32 R4, R4 ;  /* 0x0000000400047310 */ /* 0x000e240000201800 */
[----:B0-----:R0:W-:Y:S01]  /*7dd0*/  STG.E.128 desc[UR36][R8.64], R4 ;  /* 0x0000000408007986 */ /* 0x0011e2000c101d24 */
[----:B------:R-:W-:Y:S05]  /*7de0*/  BRA `(.L_x_2455) ;  /* 0x0000000800787947 */ /* 0x000fea0003800000 */
.L_x_2468:
        /* <DEDUP_REMOVED lines=20> */
.L_x_2473:
[----:B------:R-:W-:Y:S05]  /*7f30*/  BSYNC B0 ;  /* 0x0000000000007941 */ /* 0x000fea0003800000 */
.L_x_2472:
[----:B------:R-:W-:Y:S01]  /*7f40*/  LOP3.LUT R5, R0, R5, RZ, 0xfc, !PT ;  /* 0x0000000500057212 */ /* 0x000fe200078efcff */
[----:B------:R-:W-:-:S04]  /*7f50*/  IMAD.MOV.U32 R19, RZ, RZ, R26 ;  /* 0x000000ffff137224 */ /* 0x000fc800078e001a */
[----:B------:R0:W-:Y:S01]  /*7f60*/  STG.E.U8 desc[UR36][R8.64], R5 ;  /* 0x0000000508007986 */ /* 0x0001e2000c101124 */
[----:B------:R-:W-:Y:S05]  /*7f70*/  BRA `(.L_x_2455) ;  /* 0x0000000800147947 */ /* 0x000fea0003800000 */
.L_x_2471:
        /* <DEDUP_REMOVED lines=12> */
.L_x_2475:
[----:B------:R-:W-:Y:S01]  /*8040*/  IMAD.MOV.U32 R0, RZ, RZ, 0x7f ;  /* 0x0000007fff007424 */ /* 0x000fe200078e00ff */
[----:B------:R-:W-:-:S04]  /*8050*/  ISETP.GT.U32.AND P0, PT, R5, 0x7f800000, PT ;  /* 0x7f8000000500780c */ /* 0x000fc80003f04070 */
[----:B------:R-:W-:-:S09]  /*8060*/  SEL R0, R0, 0x7c, P0 ;  /* 0x0000007c00007807 */ /* 0x000fd20000000000 */
.L_x_2476:
[----:B------:R-:W-:Y:S05]  /*8070*/  BSYNC B0 ;  /* 0x0000000000007941 */ /* 0x000fea0003800000 */
.L_x_2474:
[----:B------:R-:W-:Y:S01]  /*8080*/  LOP3.LUT R4, R4, 0x80000000, RZ, 0xc0, !PT ;  /* 0x8000000004047812 */ /* 0x000fe200078ec0ff */
[----:B------:R-:W-:-:S03]  /*8090*/  IMAD.MOV.U32 R19, RZ, RZ, R26 ;  /* 0x000000ffff137224 */ /* 0x000fc600078e001a */
[----:B------:R-:W-:-:S04]  /*80a0*/  SHF.R.U32.HI R3, RZ, 0x18, R4 ;  /* 0x00000018ff037819 */ /* 0x000fc80000011604 */
[----:B------:R-:W-:-:S05]  /*80b0*/  LOP3.LUT R3, R0, R3, RZ, 0xfc, !PT ;  /* 0x0000000300037212 */ /* 0x000fca00078efcff */
[----:B------:R0:W-:Y:S01]  /*80c0*/  STG.E.U8 desc[UR36][R8.64], R3 ;  /* 0x0000000308007986 */ /* 0x0001e2000c101124 */
[----:B------:R-:W-:Y:S05]  /*80d0*/  BRA `(.L_x_2455) ;  /* 0x0000000400bc7947 */ /* 0x000fea0003800000 */
.L_x_2470:
[----:B------:R-:W-:Y:S01]  /*80e0*/  F2FP.BF16.F32.PACK_AB R4, RZ, R4 ;  /* 0x00000004ff04723e */ /* 0x000fe200000010ff */
[----:B------:R-:W-:-:S04]  /*80f0*/  IMAD.MOV.U32 R19, RZ, RZ, R26 ;  /* 0x000000ffff137224 */ /* 0x000fc800078e001a */
[----:B------:R0:W-:Y:S01]  /*8100*/  STG.E.U16 desc[UR36][R8.64], R4 ;  /* 0x0000000408007986 */ /* 0x0001e2000c101524 */
[----:B------:R-:W-:Y:S05]  /*8110*/  BRA `(.L_x_2455) ;  /* 0x0000000400ac7947 */ /* 0x000fea0003800000 */
.L_x_2467:
        /* <DEDUP_REMOVED lines=8> */
[----:B------:R-:W0:Y:S01]  /*81a0*/  F2I.FTZ.U32.TRUNC.NTZ R3, R4 ;  /* 0x0000000400037305 */ /* 0x000e22000021f000 */
[----:B------:R-:W-:Y:S01]  /*81b0*/  IMAD.MOV.U32 R19, RZ, RZ, R26 ;  /* 0x000000ffff137224 */ /* 0x000fe200078e001a */
[----:B0-----:R0:W-:Y:S01]  /*81c0*/  STG.E.U16 desc[UR36][R8.64], R3 ;  /* 0x0000000308007986 */ /* 0x0011e2000c101524 */
[----:B------:R-:W-:Y:S05]  /*81d0*/  BRA `(.L_x_2455) ;  /* 0x00000004007c7947 */ /* 0x000fea0003800000 */
.L_x_2479:
        /* <DEDUP_REMOVED lines=16> */
.L_x_2482:
[----:B------:R-:W-:-:S04]  /*82e0*/  LOP3.LUT R4, R4, 0x80000000, RZ, 0xc0, !PT ;  /* 0x8000000004047812 */ /* 0x000fc800078ec0ff */
[----:B------:R-:W-:-:S04]  /*82f0*/  SHF.R.U32.HI R4, RZ, 0x18, R4 ;  /* 0x00000018ff047819 */ /* 0x000fc80000011604 */
[----:B------:R-:W-:-:S04]  /*8300*/  LOP3.LUT R3, R3, R4, RZ, 0xfc, !PT ;  /* 0x0000000403037212 */ /* 0x000fc800078efcff */
[----:B------:R-:W-:-:S07]  /*8310*/  PRMT R0, R3, 0x7610, R0 ;  /* 0x0000761003007816 */ /* 0x000fce0000000000 */
.L_x_2481:
[----:B------:R-:W-:Y:S05]  /*8320*/  BSYNC B0 ;  /* 0x0000000000007941 */ /* 0x000fea0003800000 */
.L_x_2480:
[----:B------:R0:W-:Y:S01]  /*8330*/  STG.E.U8 desc[UR36][R8.64], R0 ;  /* 0x0000000008007986 */ /* 0x0001e2000c101124 */
[----:B------:R-:W-:Y:S01]  /*8340*/  IMAD.MOV.U32 R19, RZ, RZ, R26 ;  /* 0x000000ffff137224 */ /* 0x000fe200078e001a */
[----:B------:R-:W-:Y:S06]  /*8350*/  BRA `(.L_x_2455) ;  /* 0x00000004001c7947 */ /* 0x000fec0003800000 */
.L_x_2478:
        /* <DEDUP_REMOVED lines=16> */
.L_x_2485:
[----:B------:R-:W-:-:S04]  /*8460*/  LOP3.LUT R4, R4, 0x80000000, RZ, 0xc0, !PT ;  /* 0x8000000004047812 */ /* 0x000fc800078ec0ff */
[----:B------:R-:W-:-:S04]  /*8470*/  SHF.R.U32.HI R4, RZ, 0x18, R4 ;  /* 0x00000018ff047819 */ /* 0x000fc80000011604 */
[----:B------:R-:W-:-:S04]  /*8480*/  LOP3.LUT R3, R3, R4, RZ, 0xfc, !PT ;  /* 0x0000000403037212 */ /* 0x000fc800078efcff */
[----:B------:R-:W-:-:S07]  /*8490*/  PRMT R0, R3, 0x7610, R0 ;  /* 0x0000761003007816 */ /* 0x000fce0000000000 */
.L_x_2484:
[----:B------:R-:W-:Y:S05]  /*84a0*/  BSYNC B0 ;  /* 0x0000000000007941 */ /* 0x000fea0003800000 */
.L_x_2483:
[----:B------:R0:W-:Y:S01]  /*84b0*/  STG.E.U8 desc[UR36][R8.64], R0 ;  /* 0x0000000008007986 */ /* 0x0001e2000c101124 */
[----:B------:R-:W-:Y:S01]  /*84c0*/  IMAD.MOV.U32 R19, RZ, RZ, R26 ;  /* 0x000000ffff137224 */ /* 0x000fe200078e001a */
[----:B------:R-:W-:Y:S06]  /*84d0*/  BRA `(.L_x_2455) ;  /* 0x0000000000bc7947 */ /* 0x000fec0003800000 */
.L_x_2477:
[----:B------:R-:W-:-:S13]  /*84e0*/  ISETP.NE.AND P0, PT, R0, 0x1c, PT ;  /* 0x0000001c0000780c */ /* 0x000fda0003f05270 */
[----:B------:R-:W-:Y:S05]  /*84f0*/  @!P0 BRA `(.L_x_2486) ;  /* 0x0000000000a88947 */ /* 0x000fea0003800000 */
[----:B------:R-:W-:-:S13]  /*8500*/  ISETP.NE.AND P0, PT, R0, 0x1d, PT ;  /* 0x0000001d0000780c */ /* 0x000fda0003f05270 */
[----:B------:R-:W-:Y:S05]  /*8510*/  @!P0 BRA `(.L_x_2487) ;  /* 0x0000000000908947 */ /* 0x000fea0003800000 */
[----:B------:R-:W-:-:S13]  /*8520*/  ISETP.NE.AND P0, PT, R0, 0x2c, PT ;  /* 0x0000002c0000780c */ /* 0x000fda0003f05270 */
[----:B------:R-:W-:Y:S05]  /*8530*/  @P0 BRA `(.L_x_2460) ;  /* 0x0000000000400947 */ /* 0x000fea0003800000 */
[----:B------:R-:W-:Y:S01]  /*8540*/  SHF.R.U32.HI R5, RZ, 0x17, R4 ;  /* 0x00000017ff057819 */ /* 0x000fe20000011604 */
[----:B------:R-:W-:-:S03]  /*8550*/  IMAD.MOV.U32 R19, RZ, RZ, R26 ;  /* 0x000000ffff137224 */ /* 0x000fc600078e001a */
        /* <DEDUP_REMOVED lines=14> */
.L_x_2460:
        /* <DEDUP_REMOVED lines=16> */
.L_x_2488:
[----:B------:R-:W-:Y:S01]  /*8740*/  IMAD.MOV.U32 R19, RZ, RZ, R26 ;  /* 0x000000ffff137224 */ /* 0x000fe200078e001a */
[----:B------:R-:W-:Y:S06]  /*8750*/  BRA `(.L_x_2455) ;  /* 0x00000000001c7947 */ /* 0x000fec0003800000 */
.L_x_2487:
[----:B------:R-:W0:Y:S01]  /*8760*/  F2I.U64.TRUNC R4, R4 ;  /* 0x0000000400047311 */ /* 0x000e22000020d800 */
[----:B------:R-:W-:Y:S01]  /*8770*/  IMAD.MOV.U32 R19, RZ, RZ, R26 ;  /* 0x000000ffff137224 */ /* 0x000fe200078e001a */
[----:B0-----:R0:W-:Y:S01]  /*8780*/  STG.E.64 desc[UR36][R8.64], R4 ;  /* 0x0000000408007986 */ /* 0x0011e2000c101b24 */
[----:B------:R-:W-:Y:S05]  /*8790*/  BRA `(.L_x_2455) ;  /* 0x00000000000c7947 */ /* 0x000fea0003800000 */
.L_x_2486:
[----:B------:R-:W0:Y:S01]  /*87a0*/  F2I.FTZ.U32.TRUNC.NTZ R3, R4 ;  /* 0x0000000400037305 */ /* 0x000e22000021f000 */
[----:B------:R-:W-:Y:S01]  /*87b0*/  IMAD.MOV.U32 R19, RZ, RZ, R26 ;  /* 0x000000ffff137224 */ /* 0x000fe200078e001a */
[----:B0-----:R0:W-:Y:S06]  /*87c0*/  STG.E desc[UR36][R8.64], R3 ;  /* 0x0000000308007986 */ /* 0x0011ec000c101924 */
.L_x_2455:
[----:B------:R-:W-:Y:S05]  /*87d0*/  BSYNC B6 ;  /* 0x0000000000067941 */ /* 0x000fea0003800000 */
.L_x_2454:
[----:B------:R-:W-:Y:S01]  /*87e0*/  ISETP.GE.AND P0, PT, R19, R17, PT ;  /* 0x000000111300720c */ /* 0x000fe20003f06270 */
[----:B------:R-:W-:-:S12]  /*87f0*/  BSSY B6, `(.L_x_2489) ;  /* 0x00001d8000067945 */ /* 0x000fd80003800000 */
[----:B------:R-:W-:Y:S05]  /*8800*/  @P0 BRA `(.L_x_2490) ;  /* 0x0000001c00580947 */ /* 0x000fea0003800000 */
[----:B0---4-:R-:W0:Y:S01]  /*8810*/  LDC.64 R8, c[0x0][0x218] ;  /* 0x00008600ff087b82 */ /* 0x011e220000000a00 */
[----:B------:R-:W-:Y:S01]  /*8820*/  IMAD R0, R2, 0x200, R19 ;  /* 0x0000020002007824 */ /* 0x000fe200078e0213 */
[----:B-1----:R-:W-:Y:S01]  /*8830*/  PRMT R4, R16, 0x9910, RZ ;  /* 0x0000991010047816 */ /* 0x002fe200000000ff */
        /* <DEDUP_REMOVED lines=15> */
[----:B--2--5:R-:W0:Y:S02]  /*8930*/  F2I.FTZ.TRUNC.NTZ R3, R22 ;  /* 0x0000001600037305 */ /* 0x024e24000021f100 */
[----:B0-----:R0:W-:Y:S01]  /*8940*/  STG.E.U8 desc[UR36][R8.64], R3 ;  /* 0x0000000308007986 */ /* 0x0011e2000c101124 */
[----:B------:R-:W-:Y:S05]  /*8950*/  BRA `(.L_x_2496) ;  /* 0x0000000c00507947 */ /* 0x000fea0003800000 */
.L_x_2494:
[----:B--2--5:R-:W0:Y:S02]  /*8960*/  F2I.S64.TRUNC R22, R22 ;  /* 0x0000001600167311 */ /* 0x024e24000020d900 */
[----:B0-----:R-:W-:-:S05]  /*8970*/  IMAD.MOV.U32 R3, RZ, RZ, R22 ;  /* 0x000000ffff037224 */ /* 0x001fca00078e0016 */
[----:B------:R0:W-:Y:S01]  /*8980*/  STG.E.U8 desc[UR36][R8.64], R3 ;  /* 0x0000000308007986 */ /* 0x0001e2000c101124 */
[----:B------:R-:W-:Y:S05]  /*8990*/  BRA `(.L_x_2496) ;  /* 0x0000000c00407947 */ /* 0x000fea0003800000 */
.L_x_2493:
[----:B------:R-:W-:-:S13]  /*89a0*/  ISETP.NE.AND P0, PT, R0, 0x2, PT ;  /* 0x000000020000780c */ /* 0x000fda0003f05270 */
[----:B------:R-:W-:Y:S05]  /*89b0*/  @!P0 BRA `(.L_x_2497) ;  /* 0x0000000000288947 */ /* 0x000fea0003800000 */
[----:B------:R-:W-:-:S13]  /*89c0*/  ISETP.NE.AND P0, PT, R0, 0x3, PT ;  /* 0x000000030000780c */ /* 0x000fda0003f05270 */
[----:B------:R-:W-:Y:S05]  /*89d0*/  @!P0 BRA `(.L_x_2498) ;  /* 0x0000000000148947 */ /* 0x000fea0003800000 */
[----:B------:R-:W-:-:S13]  /*89e0*/  ISETP.NE.AND P0, PT, R0, 0x4, PT ;  /* 0x000000040000780c */ /* 0x000fda0003f05270 */
[----:B------:R-:W-:Y:S05]  /*89f0*/  @P0 BRA `(.L_x_2495) ;  /* 0x0000000800d00947 */ /* 0x000fea0003800000 */
[----:B--2--5:R-:W0:Y:S02]  /*8a00*/  F2I.S64.TRUNC R22, R22 ;  /* 0x0000001600167311 */ /* 0x024e24000020d900 */
[----:B0-----:R0:W-:Y:S01]  /*8a10*/  STG.E.64 desc[UR36][R8.64], R22 ;  /* 0x0000001608007986 */ /* 0x0011e2000c101b24 */
[----:B------:R-:W-:Y:S05]  /*8a20*/  BRA `(.L_x_2496) ;  /* 0x0000000c001c7947 */ /* 0x000fea0003800000 */
.L_x_2498:
[----:B--2--5:R-:W0:Y:S02]  /*8a30*/  F2I.FTZ.TRUNC.NTZ R3, R22 ;  /* 0x0000001600037305 */ /* 0x024e24000021f100 */
[----:B0-----:R0:W-:Y:S01]  /*8a40*/  STG.E desc[UR36][R8.64], R3 ;  /* 0x0000000308007986 */ /* 0x0011e2000c101924 */
[----:B------:R-:W-:Y:S05]  /*8a50*/  BRA `(.L_x_2496) ;  /* 0x0000000c00107947 */ /* 0x000fea0003800000 */
.L_x_2497:
[----:B--2--5:R-:W0:Y:S02]  /*8a60*/  F2I.FTZ.TRUNC.NTZ R3, R22 ;  /* 0x0000001600037305 */ /* 0x024e24000021f100 */
[----:B0-----:R0:W-:Y:S01]  /*8a70*/  STG.E.U16 desc[UR36][R8.64], R3 ;  /* 0x0000000308007986 */ /* 0x0011e2000c101524 */
[----:B------:R-:W-:Y:S05]  /*8a80*/  BRA `(.L_x_2496) ;  /* 0x0000000c00047947 */ /* 0x000fea0003800000 */
.L_x_2492:
[----:B------:R-:W-:-:S13]  /*8a90*/  ISETP.GT.AND P0, PT, R0, 0x6, PT ;  /* 0x000000060000780c */ /* 0x000fda0003f04270 */
[----:B------:R-:W-:Y:S05]  /*8aa0*/  @P0 BRA `(.L_x_2499) ;  /* 0x0000000000240947 */ /* 0x000fea0003800000 */
[----:B------:R-:W-:-:S13]  /*8ab0*/  ISETP.NE.AND P0, PT, R0, 0x5, PT ;  /* 0x000000050000780c */ /* 0x000fda0003f05270 */
[----:B------:R-:W-:Y:S05]  /*8ac0*/  @!P0 BRA `(.L_x_2500) ;  /* 0x0000000000108947 */ /* 0x000fea0003800000 */
[----:B------:R-:W-:-:S13]  /*8ad0*/  ISETP.NE.AND P0, PT, R0, 0x6, PT ;  /* 0x000000060000780c */ /* 0x000fda0003f05270 */
[----:B------:R-:W-:Y:S05]  /*8ae0*/  @P0 BRA `(.L_x_2495) ;  /* 0x0000000800940947 */ /* 0x000fea0003800000 */
[----:B--2--5:R1:W-:Y:S01]  /*8af0*/  STG.E desc[UR36][R8.64], R22 ;  /* 0x0000001608007986 */ /* 0x0243e2000c101924 */
[----:B------:R-:W-:Y:S05]  /*8b00*/  BRA `(.L_x_2496) ;  /* 0x0000000800e47947 */ /* 0x000fea0003800000 */
.L_x_2500:
[----:B--2--5:R-:W-:-:S05]  /*8b10*/  F2FP.F16.F32.PACK_AB R22, RZ, R22 ;  /* 0x00000016ff16723e */ /* 0x024fca00000000ff */
[----:B------:R0:W-:Y:S01]  /*8b20*/  STG.E.U16 desc[UR36][R8.64], R22 ;  /* 0x0000001608007986 */ /* 0x0001e2000c101524 */
[----:B------:R-:W-:Y:S05]  /*8b30*/  BRA `(.L_x_2496) ;  /* 0x0000000800d87947 */ /* 0x000fea0003800000 */
.L_x_2499:
[----:B------:R-:W-:-:S13]  /*8b40*/  ISETP.NE.AND P0, PT, R0, 0x7, PT ;  /* 0x000000070000780c */ /* 0x000fda0003f05270 */
[----:B------:R-:W-:Y:S05]  /*8b50*/  @!P0 BRA `(.L_x_2501) ;  /* 0x00000000002c8947 */ /* 0x000fea0003800000 */
[----:B------:R-:W-:-:S13]  /*8b60*/  ISETP.NE.AND P0, PT, R0, 0x8, PT ;  /* 0x000000080000780c */ /* 0x000fda0003f05270 */
[----:B------:R-:W-:Y:S05]  /*8b70*/  @!P0 BRA `(.L_x_2502) ;  /* 0x0000000000148947 */ /* 0x000fea0003800000 */
[----:B------:R-:W-:-:S13]  /*8b80*/  ISETP.NE.AND P0, PT, R0, 0x9, PT ;  /* 0x000000090000780c */ /* 0x000fda0003f05270 */
[----:B------:R-:W-:Y:S05]  /*8b90*/  @P0 BRA `(.L_x_2495) ;  /* 0x0000000800680947 */ /* 0x000fea0003800000 */
[----:B-----5:R-:W-:-:S05]  /*8ba0*/  IMAD.MOV.U32 R23, RZ, RZ, RZ ;  /* 0x000000ffff177224 */ /* 0x020fca00078e00ff */
[----:B--2---:R4:W-:Y:S01]  /*8bb0*/  STG.E.64 desc[UR36][R8.64], R22 ;  /* 0x0000001608007986 */ /* 0x0049e2000c101b24 */
[----:B------:R-:W-:Y:S05]  /*8bc0*/  BRA `(.L_x_2496) ;  /* 0x0000000800b47947 */ /* 0x000fea0003800000 */
.L_x_2502:
[----:B--2--5:R-:W-:-:S04]  /*8bd0*/  F2FP.F16.F32.PACK_AB R3, RZ, R22 ;  /* 0x00000016ff03723e */ /* 0x024fc800000000ff */
[----:B------:R-:W-:-:S05]  /*8be0*/  PRMT R3, R3, 0x5410, RZ ;  /* 0x0000541003037816 */ /* 0x000fca00000000ff */
[----:B------:R2:W-:Y:S01]  /*8bf0*/  STG.E desc[UR36][R8.64], R3 ;  /* 0x0000000308007986 */ /* 0x0005e2000c101924 */
[----:B------:R-:W-:Y:S05]  /*8c00*/  BRA `(.L_x_2496) ;  /* 0x0000000800a47947 */ /* 0x000fea0003800000 */
.L_x_2501:
[----:B--2--5:R-:W-:-:S06]  /*8c10*/  FMUL.FTZ R4, R22, 1 ;  /* 0x3f80000016047820 */ /* 0x024fcc0000410000 */
[----:B------:R-:W0:Y:S02]  /*8c20*/  F2F.F64.F32 R4, R4 ;  /* 0x0000000400047310 */ /* 0x000e240000201800 */
[----:B0-----:R0:W-:Y:S01]  /*8c30*/  STG.E.64 desc[UR36][R8.64], R4 ;  /* 0x0000000408007986 */ /* 0x0011e2000c101b24 */
[----:B------:R-:W-:Y:S05]  /*8c40*/  BRA `(.L_x_2496) ;  /* 0x0000000800947947 */ /* 0x000fea0003800000 */
.L_x_2491:
        /* <DEDUP_REMOVED lines=8> */
[----:B--2--5:R-:W-:-:S04]  /*8cd0*/  FSETP.NEU.FTZ.AND P0, PT, R22, RZ, PT ;  /* 0x000000ff1600720b */ /* 0x024fc80003f1d000 */
[----:B------:R-:W-:-:S05]  /*8ce0*/  SEL R3, RZ, 0x1, !P0 ;  /* 0x00000001ff037807 */ /* 0x000fca0004000000 */
[----:B------:R0:W-:Y:S01]  /*8cf0*/  STG.E.U8 desc[UR36][R8.64], R3 ;  /* 0x0000000308007986 */ /* 0x0001e2000c101124 */
[----:B------:R-:W-:Y:S05]  /*8d00*/  BRA `(.L_x_2496) ;  /* 0x0000000800647947 */ /* 0x000fea0003800000 */
.L_x_2505:
[----:B--2--5:R-:W-:Y:S01]  /*8d10*/  FMUL.FTZ R4, R22, 1 ;  /* 0x3f80000016047820 */ /* 0x024fe20000410000 */
[----:B------:R-:W-:-:S05]  /*8d20*/  CS2R R6, SRZ ;  /* 0x0000000000067805 */ /* 0x000fca000001ff00 */
[----:B------:R-:W0:Y:S02]  /*8d30*/  F2F.F64.F32 R4, R4 ;  /* 0x0000000400047310 */ /* 0x000e240000201800 */
[----:B0-----:R0:W-:Y:S01]  /*8d40*/  STG.E.128 desc[UR36][R8.64], R4 ;  /* 0x0000000408007986 */ /* 0x0011e2000c101d24 */
[----:B------:R-:W-:Y:S05]  /*8d50*/  BRA `(.L_x_2496) ;  /* 0x0000000800507947 */ /* 0x000fea0003800000 */
.L_x_2504:
[----:B------:R-:W-:-:S13]  /*8d60*/  ISETP.NE.AND P0, PT, R0, 0xf, PT ;  /* 0x0000000f0000780c */ /* 0x000fda0003f05270 */
[----:B------:R-:W-:Y:S05]  /*8d70*/  @!P0 BRA `(.L_x_2506) ;  /* 0x0000000000ac8947 */ /* 0x000fea0003800000 */
[----:B------:R-:W-:-:S13]  /*8d80*/  ISETP.NE.AND P0, PT, R0, 0x17, PT ;  /* 0x000000170000780c */ /* 0x000fda0003f05270 */
[----:B------:R-:W-:Y:S05]  /*8d90*/  @!P0 BRA `(.L_x_2507) ;  /* 0x0000000000508947 */ /* 0x000fea0003800000 */
[----:B------:R-:W-:-:S13]  /*8da0*/  ISETP.NE.AND P0, PT, R0, 0x18, PT ;  /* 0x000000180000780c */ /* 0x000fda0003f05270 */
[----:B------:R-:W-:Y:S05]  /*8db0*/  @P0 BRA `(.L_x_2495) ;  /* 0x0000000400e00947 */ /* 0x000fea0003800000 */
[C---:B--2--5:R-:W-:Y:S01]  /*8dc0*/  LOP3.LUT R4, R22.reuse, 0x7fffffff, RZ, 0xc0, !PT ;  /* 0x7fffffff16047812 */ /* 0x064fe200078ec0ff */
        /* <DEDUP_REMOVED lines=13> */
.L_x_2509:
[----:B------:R-:W-:Y:S05]  /*8ea0*/  BSYNC B0 ;  /* 0x0000000000007941 */ /* 0x000fea0003800000 */
.L_x_2508:
[----:B------:R-:W-:-:S05]  /*8eb0*/  LOP3.LUT R5, R0, R5, RZ, 0xfc, !PT ;  /* 0x0000000500057212 */ /* 0x000fca00078efcff */
[----:B------:R0:W-:Y:S01]  /*8ec0*/  STG.E.U8 desc[UR36][R8.64], R5 ;  /* 0x0000000508007986 */ /* 0x0001e2000c101124 */
[----:B------:R-:W-:Y:S05]  /*8ed0*/  BRA `(.L_x_2496) ;  /* 0x0000000400f07947 */ /* 0x000fea0003800000 */
.L_x_2507:
[----:B--2--5:R-:W-:Y:S01]  /*8ee0*/  LOP3.LUT R4, R22, 0x7fffffff, RZ, 0xc0, !PT ;  /* 0x7fffffff16047812 */ /* 0x024fe200078ec0ff */
        /* <DEDUP_REMOVED lines=11> */
.L_x_2511:
[----:B------:R-:W-:Y:S01]  /*8fa0*/  IMAD.MOV.U32 R0, RZ, RZ, 0x7f ;  /* 0x0000007fff007424 */ /* 0x000fe200078e00ff */
[----:B------:R-:W-:-:S04]  /*8fb0*/  ISETP.GT.U32.AND P0, PT, R4, 0x7f800000, PT ;  /* 0x7f8000000400780c */ /* 0x000fc80003f04070 */
[----:B------:R-:W-:-:S09]  /*8fc0*/  SEL R0, R0, 0x7c, P0 ;  /* 0x0000007c00007807 */ /* 0x000fd20000000000 */
.L_x_2512:
[----:B------:R-:W-:Y:S05]  /*8fd0*/  BSYNC B0 ;  /* 0x0000000000007941 */ /* 0x000fea0003800000 */
.L_x_2510:
[----:B------:R-:W-:-:S04]  /*8fe0*/  LOP3.LUT R22, R22, 0x80000000, RZ, 0xc0, !PT ;  /* 0x8000000016167812 */ /* 0x000fc800078ec0ff */
[----:B------:R-:W-:-:S04]  /*8ff0*/  SHF.R.U32.HI R3, RZ, 0x18, R22 ;  /* 0x00000018ff037819 */ /* 0x000fc80000011616 */
[----:B------:R-:W-:-:S05]  /*9000*/  LOP3.LUT R3, R0, R3, RZ, 0xfc, !PT ;  /* 0x0000000300037212 */ /* 0x000fca00078efcff */
[----:B------:R0:W-:Y:S01]  /*9010*/  STG.E.U8 desc[UR36][R8.64], R3 ;  /* 0x0000000308007986 */ /* 0x0001e2000c101124 */
[----:B------:R-:W-:Y:S05]  /*9020*/  BRA `(.L_x_2496) ;  /* 0x00000004009c7947 */ /* 0x000fea0003800000 */
.L_x_2506:
[----:B--2--5:R-:W-:-:S05]  /*9030*/  F2FP.BF16.F32.PACK_AB R22, RZ, R22 ;  /* 0x00000016ff16723e */ /* 0x024fca00000010ff */
[----:B------:R0:W-:Y:S01]  /*9040*/  STG.E.U16 desc[UR36][R8.64], R22 ;  /* 0x0000001608007986 */ /* 0x0001e2000c101524 */
[----:B------:R-:W-:Y:S05]  /*9050*/  BRA `(.L_x_2496) ;  /* 0x0000000400907947 */ /* 0x000fea0003800000 */
.L_x_2503:
        /* <DEDUP_REMOVED lines=8> */
[----:B--2--5:R-:W0:Y:S02]  /*90e0*/  F2I.FTZ.U32.TRUNC.NTZ R3, R22 ;  /* 0x0000001600037305 */ /* 0x024e24000021f000 */
[----:B0-----:R0:W-:Y:S01]  /*90f0*/  STG.E.U16 desc[UR36][R8.64], R3 ;  /* 0x0000000308007986 */ /* 0x0011e2000c101524 */
[----:B------:R-:W-:Y:S05]  /*9100*/  BRA `(.L_x_2496) ;  /* 0x0000000400647947 */ /* 0x000fea0003800000 */
.L_x_2515:
[----:B--2--5:R-:W-:Y:S01]  /*9110*/  LOP3.LUT R3, R22, 0x7fffffff, RZ, 0xc0, !PT ;  /* 0x7fffffff16037812 */ /* 0x024fe200078ec0ff */
        /* <DEDUP_REMOVED lines=15> */
.L_x_2518:
[----:B------:R-:W-:-:S04]  /*9210*/  LOP3.LUT R22, R22, 0x80000000, RZ, 0xc0, !PT ;  /* 0x8000000016167812 */ /* 0x000fc800078ec0ff */
[----:B------:R-:W-:-:S04]  /*9220*/  SHF.R.U32.HI R3, RZ, 0x18, R22 ;  /* 0x00000018ff037819 */ /* 0x000fc80000011616 */
[----:B------:R-:W-:-:S04]  /*9230*/  LOP3.LUT R0, R0, R3, RZ, 0xfc, !PT ;  /* 0x0000000300007212 */ /* 0x000fc800078efcff */
[----:B------:R-:W-:-:S07]  /*9240*/  PRMT R4, R0, 0x7610, R4 ;  /* 0x0000761000047816 */ /* 0x000fce0000000004 */
.L_x_2517:
[----:B------:R-:W-:Y:S05]  /*9250*/  BSYNC B0 ;  /* 0x0000000000007941 */ /* 0x000fea0003800000 */
.L_x_2516:
[----:B------:R0:W-:Y:S01]  /*9260*/  STG.E.U8 desc[UR36][R8.64], R4 ;  /* 0x0000000408007986 */ /* 0x0001e2000c101124 */
[----:B------:R-:W-:Y:S05]  /*9270*/  BRA `(.L_x_2496) ;  /* 0x0000000400087947 */ /* 0x000fea0003800000 */
.L_x_2514:
        /* <DEDUP_REMOVED lines=16> */
.L_x_2521:
[----:B------:R-:W-:-:S04]  /*9380*/  LOP3.LUT R22, R22, 0x80000000, RZ, 0xc0, !PT ;  /* 0x8000000016167812 */ /* 0x000fc800078ec0ff */
[----:B------:R-:W-:-:S04]  /*9390*/  SHF.R.U32.HI R3, RZ, 0x18, R22 ;  /* 0x00000018ff037819 */ /* 0x000fc80000011616 */
[----:B------:R-:W-:-:S04]  /*93a0*/  LOP3.LUT R0, R0, R3, RZ, 0xfc, !PT ;  /* 0x0000000300007212 */ /* 0x000fc800078efcff */
[----:B------:R-:W-:-:S07]  /*93b0*/  PRMT R4, R0, 0x7610, R4 ;  /* 0x0000761000047816 */ /* 0x000fce0000000004 */
.L_x_2520:
[----:B------:R-:W-:Y:S05]  /*93c0*/  BSYNC B0 ;  /* 0x0000000000007941 */ /* 0x000fea0003800000 */
.L_x_2519:
[----:B------:R0:W-:Y:S01]  /*93d0*/  STG.E.U8 desc[UR36][R8.64], R4 ;  /* 0x0000000408007986 */ /* 0x0001e2000c101124 */
[----:B------:R-:W-:Y:S05]  /*93e0*/  BRA `(.L_x_2496) ;  /* 0x0000000000ac7947 */ /* 0x000fea0003800000 */
.L_x_2513:
[----:B------:R-:W-:-:S13]  /*93f0*/  ISETP.NE.AND P0, PT, R0, 0x1c, PT ;  /* 0x0000001c0000780c */ /* 0x000fda0003f05270 */
[----:B------:R-:W-:Y:S05]  /*9400*/  @!P0 BRA `(.L_x_2522) ;  /* 0x00000000009c8947 */ /* 0x000fea0003800000 */
[----:B------:R-:W-:-:S13]  /*9410*/  ISETP.NE.AND P0, PT, R0, 0x1d, PT ;  /* 0x0000001d0000780c */ /* 0x000fda0003f05270 */
[----:B------:R-:W-:Y:S05]  /*9420*/  @!P0 BRA `(.L_x_2523) ;  /* 0x0000000000888947 */ /* 0x000fea0003800000 */
[----:B------:R-:W-:-:S13]  /*9430*/  ISETP.NE.AND P0, PT, R0, 0x2c, PT ;  /* 0x0000002c0000780c */ /* 0x000fda0003f05270 */
[----:B------:R-:W-:Y:S05]  /*9440*/  @P0 BRA `(.L_x_2495) ;  /* 0x00000000003c0947 */ /* 0x000fea0003800000 */
[----:B--2--5:R-:W-:-:S04]  /*9450*/  SHF.R.U32.HI R4, RZ, 0x17, R22 ;  /* 0x00000017ff047819 */ /* 0x024fc80000011616 */
        /* <DEDUP_REMOVED lines=14> */
.L_x_2495:
        /* <DEDUP_REMOVED lines=16> */
.L_x_2524:
[----:B------:R-:W-:Y:S05]  /*9640*/  BRA `(.L_x_2496) ;  /* 0x0000000000147947 */ /* 0x000fea0003800000 */
.L_x_2523:
[----:B--2--5:R-:W0:Y:S02]  /*9650*/  F2I.U64.TRUNC R22, R22 ;  /* 0x0000001600167311 */ /* 0x024e24000020d800 */
[----:B0-----:R0:W-:Y:S01]  /*9660*/  STG.E.64 desc[UR36][R8.64], R22 ;  /* 0x0000001608007986 */ /* 0x0011e2000c101b24 */
[----:B------:R-:W-:Y:S05]  /*9670*/  BRA `(.L_x_2496) ;  /* 0x0000000000087947 */ /* 0x000fea0003800000 */
.L_x_2522:
[----:B--2--5:R-:W0:Y:S02]  /*9680*/  F2I.FTZ.U32.TRUNC.NTZ R3, R22 ;  /* 0x0000001600037305 */ /* 0x024e24000021f000 */
[----:B0-----:R0:W-:Y:S02]  /*9690*/  STG.E desc[UR36][R8.64], R3 ;  /* 0x0000000308007986 */ /* 0x0011e4000c101924 */
.L_x_2496:
[----:B------:R-:W-:-:S05]  /*96a0*/  VIADD R19, R19, 0x80 ;  /* 0x0000008013137836 */ /* 0x000fca0000000000 */
[----:B------:R-:W-:-:S13]  /*96b0*/  ISETP.GE.AND P0, PT, R19, R17, PT ;  /* 0x000000111300720c */ /* 0x000fda0003f06270 */
[----:B------:R-:W-:Y:S05]  /*96c0*/  @P0 BRA `(.L_x_2490) ;  /* 0x0000000c00a80947 */ /* 0x000fea0003800000 */
[----:B012-4-:R-:W0:Y:S01]  /*96d0*/  LDC.64 R8, c[0x0][0x218] ;  /* 0x00008600ff087b82 */ /* 0x017e220000000a00 */
        /* <DEDUP_REMOVED lines=20> */
.L_x_2528:
[----:B------:R-:W0:Y:S02]  /*9820*/  F2I.S64.TRUNC R24, R24 ;  /* 0x0000001800187311 */ /* 0x000e24000020d900 */
[----:B0-----:R-:W-:-:S05]  /*9830*/  IMAD.MOV.U32 R3, RZ, RZ, R24 ;  /* 0x000000ffff037224 */ /* 0x001fca00078e0018 */
[----:B------:R0:W-:Y:S01]  /*9840*/  STG.E.U8 desc[UR36][R8.64], R3 ;  /* 0x0000000308007986 */ /* 0x0001e2000c101124 */
[----:B------:R-:W-:Y:S05]  /*9850*/  BRA `(.L_x_2530) ;  /* 0x0000000c00407947 */ /* 0x000fea0003800000 */
.L_x_2527:
        /* <DEDUP_REMOVED lines=9> */
.L_x_2532:
[----:B------:R-:W0:Y:S02]  /*98f0*/  F2I.FTZ.TRUNC.NTZ R3, R24 ;  /* 0x0000001800037305 */ /* 0x000e24000021f100 */
[----:B0-----:R2:W-:Y:S01]  /*9900*/  STG.E desc[UR36][R8.64], R3 ;  /* 0x0000000308007986 */ /* 0x0015e2000c101924 */
[----:B------:R-:W-:Y:S05]  /*9910*/  BRA `(.L_x_2530) ;  /* 0x0000000c00107947 */ /* 0x000fea0003800000 */
.L_x_2531:
[----:B------:R-:W0:Y:S02]  /*9920*/  F2I.FTZ.TRUNC.NTZ R3, R24 ;  /* 0x0000001800037305 */ /* 0x000e24000021f100 */
[----:B0-----:R0:W-:Y:S01]  /*9930*/  STG.E.U16 desc[UR36][R8.64], R3 ;  /* 0x0000000308007986 */ /* 0x0011e2000c101524 */
[----:B------:R-:W-:Y:S05]  /*9940*/  BRA `(.L_x_2530) ;  /* 0x0000000c00047947 */ /* 0x000fea0003800000 */
.L_x_2526:
        /* <DEDUP_REMOVED lines=8> */
.L_x_2534:
[----:B------:R-:W-:-:S05]  /*99d0*/  F2FP.F16.F32.PACK_AB R24, RZ, R24 ;  /* 0x00000018ff18723e */ /* 0x000fca00000000ff */
[----:B------:R0:W-:Y:S01]  /*99e0*/  STG.E.U16 desc[UR36][R8.64], R24 ;  /* 0x0000001808007986 */ /* 0x0001e2000c101524 */
[----:B------:R-:W-:Y:S05]  /*99f0*/  BRA `(.L_x_2530) ;  /* 0x0000000800d87947 */ /* 0x000fea0003800000 */
.L_x_2533:
        /* <DEDUP_REMOVED lines=9> */
.L_x_2536:
[----:B------:R-:W-:-:S04]  /*9a90*/  F2FP.F16.F32.PACK_AB R3, RZ, R24 ;  /* 0x00000018ff03723e */ /* 0x000fc800000000ff */
[----:B------:R-:W-:-:S05]  /*9aa0*/  PRMT R3, R3, 0x5410, RZ ;  /* 0x0000541003037816 */ /* 0x000fca00000000ff */
[----:B------:R0:W-:Y:S01]  /*9ab0*/  STG.E desc[UR36][R8.64], R3 ;  /* 0x0000000308007986 */ /* 0x0001e2000c101924 */
[----:B------:R-:W-:Y:S05]  /*9ac0*/  BRA `(.L_x_2530) ;  /* 0x0000000800a47947 */ /* 0x000fea0003800000 */
.L_x_2535:
[----:B------:R-:W-:-:S06]  /*9ad0*/  FMUL.FTZ R4, R24, 1 ;  /* 0x3f80000018047820 */ /* 0x000fcc0000410000 */
[----:B------:R-:W0:Y:S02]  /*9ae0*/  F2F.F64.F32 R4, R4 ;  /* 0x0000000400047310 */ /* 0x000e240000201800 */
[----:B0-----:R0:W-:Y:S01]  /*9af0*/  STG.E.64 desc[UR36][R8.64], R4 ;  /* 0x0000000408007986 */ /* 0x0011e2000c101b24 */
[----:B------:R-:W-:Y:S05]  /*9b00*/  BRA `(.L_x_2530) ;  /* 0x0000000800947947 */ /* 0x000fea0003800000 */
.L_x_2525:
        /* <DEDUP_REMOVED lines=12> */
.L_x_2539:
[----:B------:R-:W-:Y:S01]  /*9bd0*/  FMUL.FTZ R4, R24, 1 ;  /* 0x3f80000018047820 */ /* 0x000fe20000410000 */
[----:B------:R-:W-:-:S05]  /*9be0*/  CS2R R6, SRZ ;  /* 0x0000000000067805 */ /* 0x000fca000001ff00 */
[----:B------:R-:W0:Y:S02]  /*9bf0*/  F2F.F64.F32 R4, R4 ;  /* 0x0000000400047310 */ /* 0x000e240000201800 */
[----:B0-----:R0:W-:Y:S01]  /*9c00*/  STG.E.128 desc[UR36][R8.64], R4 ;  /* 0x0000000408007986 */ /* 0x0011e2000c101d24 */
[----:B------:R-:W-:Y:S05]  /*9c10*/  BRA `(.L_x_2530) ;  /* 0x0000000800507947 */ /* 0x000fea0003800000 */
.L_x_2538:
        /* <DEDUP_REMOVED lines=20> */
.L_x_2543:
[----:B------:R-:W-:Y:S05]  /*9d60*/  BSYNC B0 ;  /* 0x0000000000007941 */ /* 0x000fea0003800000 */
.L_x_2542:
[----:B------:R-:W-:-:S05]  /*9d70*/  LOP3.LUT R5, R0, R5, RZ, 0xfc, !PT ;  /* 0x0000000500057212 */ /* 0x000fca00078efcff */
[----:B------:R0:W-:Y:S01]  /*9d80*/  STG.E.U8 desc[UR36][R8.64], R5 ;  /* 0x0000000508007986 */ /* 0x0001e2000c101124 */
[----:B------:R-:W-:Y:S05]  /*9d90*/  BRA `(.L_x_2530) ;  /* 0x0000000400f07947 */ /* 0x000fea0003800000 */
.L_x_2541:
        /* <DEDUP_REMOVED lines=12> */
.L_x_2545:
[----:B------:R-:W-:Y:S01]  /*9e60*/  IMAD.MOV.U32 R0, RZ, RZ, 0x7f ;  /* 0x0000007fff007424 */ /* 0x000fe200078e00ff */
[----:B------:R-:W-:-:S04]  /*9e70*/  ISETP.GT.U32.AND P0, PT, R4, 0x7f800000, PT ;  /* 0x7f8000000400780c */ /* 0x000fc80003f04070 */
[----:B------:R-:W-:-:S09]  /*9e80*/  SEL R0, R0, 0x7c, P0 ;  /* 0x0000007c00007807 */ /* 0x000fd20000000000 */
.L_x_2546:
[----:B------:R-:W-:Y:S05]  /*9e90*/  BSYNC B0 ;  /* 0x0000000000007941 */ /* 0x000fea0003800000 */
.L_x_2544:
[----:B------:R-:W-:-:S04]  /*9ea0*/  LOP3.LUT R24, R24, 0x80000000, RZ, 0xc0, !PT ;  /* 0x8000000018187812 */ /* 0x000fc800078ec0ff */
[----:B------:R-:W-:-:S04]  /*9eb0*/  SHF.R.U32.HI R3, RZ, 0x18, R24 ;  /* 0x00000018ff037819 */ /* 0x000fc80000011618 */
[----:B------:R-:W-:-:S05]  /*9ec0*/  LOP3.LUT R3, R0, R3, RZ, 0xfc, !PT ;  /* 0x0000000300037212 */ /* 0x000fca00078efcff */
[----:B------:R0:W-:Y:S01]  /*9ed0*/  STG.E.U8 desc[UR36][R8.64], R3 ;  /* 0x0000000308007986 */ /* 0x0001e2000c101124 */
[----:B------:R-:W-:Y:S05]  /*9ee0*/  BRA `(.L_x_2530) ;  /* 0x00000004009c7947 */ /* 0x000fea0003800000 */
.L_x_2540:
[----:B------:R-:W-:-:S05]  /*9ef0*/  F2FP.BF16.F32.PACK_AB R24, RZ, R24 ;  /* 0x00000018ff18723e */ /* 0x000fca00000010ff */
[----:B------:R0:W-:Y:S01]  /*9f00*/  STG.E.U16 desc[UR36][R8.64], R24 ;  /* 0x0000001808007986 */ /* 0x0001e2000c101524 */
[----:B------:R-:W-:Y:S05]  /*9f10*/  BRA `(.L_x_2530) ;  /* 0x0000000400907947 */ /* 0x000fea0003800000 */
.L_x_2537:
        /* <DEDUP_REMOVED lines=11> */
.L_x_2549:
        /* <DEDUP_REMOVED lines=16> */
.L_x_2552:
[----:B------:R-:W-:-:S04]  /*a0d0*/  LOP3.LUT R24, R24, 0x80000000, RZ, 0xc0, !PT ;  /* 0x8000000018187812 */ /* 0x000fc800078ec0ff */
[----:B------:R-:W-:-:S04]  /*a0e0*/  SHF.R.U32.HI R3, RZ, 0x18, R24 ;  /* 0x00000018ff037819 */ /* 0x000fc80000011618 */
[----:B------:R-:W-:-:S04]  /*a0f0*/  LOP3.LUT R0, R0, R3, RZ, 0xfc, !PT ;  /* 0x0000000300007212 */ /* 0x000fc800078efcff */
[----:B------:R-:W-:-:S07]  /*a100*/  PRMT R4, R0, 0x7610, R4 ;  /* 0x0000761000047816 */ /* 0x000fce0000000004 */
.L_x_2551:
[----:B------:R-:W-:Y:S05]  /*a110*/  BSYNC B0 ;  /* 0x0000000000007941 */ /* 0x000fea0003800000 */
.L_x_2550:
[----:B------:R0:W-:Y:S01]  /*a120*/  STG.E.U8 desc[UR36][R8.64], R4 ;  /* 0x0000000408007986 */ /* 0x0001e2000c101124 */
[----:B------:R-:W-:Y:S05]  /*a130*/  BRA `(.L_x_2530) ;  /* 0x0000000400087947 */ /* 0x000fea0003800000 */
.L_x_2548:
        /* <DEDUP_REMOVED lines=16> */
.L_x_2555:
[----:B------:R-:W-:-:S04]  /*a240*/  LOP3.LUT R24, R24, 0x80000000, RZ, 0xc0, !PT ;  /* 0x8000000018187812 */ /* 0x000fc800078ec0ff */
[----:B------:R-:W-:-:S04]  /*a250*/  SHF.R.U32.HI R3, RZ, 0x18, R24 ;  /* 0x00000018ff037819 */ /* 0x000fc80000011618 */
[----:B------:R-:W-:-:S04]  /*a260*/  LOP3.LUT R0, R0, R3, RZ, 0xfc, !PT ;  /* 0x0000000300007212 */ /* 0x000fc800078efcff */
[----:B------:R-:W-:-:S07]  /*a270*/  PRMT R4, R0, 0x7610, R4 ;  /* 0x0000761000047816 */ /* 0x000fce0000000004 */
.L_x_2554:
[----:B------:R-:W-:Y:S05]  /*a280*/  BSYNC B0 ;  /* 0x0000000000007941 */ /* 0x000fea0003800000 */
.L_x_2553:
[----:B------:R0:W-:Y:S01]  /*a290*/  STG.E.U8 desc[UR36][R8.64], R4 ;  /* 0x0000000408007986 */ /* 0x0001e2000c101124 */
[----:B------:R-:W-:Y:S05]  /*a2a0*/  BRA `(.L_x_2530) ;  /* 0x0000000000ac7947 */ /* 0x000fea0003800000 */
.L_x_2547:
        /* <DEDUP_REMOVED lines=21> */
.L_x_2529:
        /* <DEDUP_REMOVED lines=15> */
[----:B0--3--:R-:W-:Y:S05]  /*a4f0*/  CALL.ABS.NOINC R14 ;  /* 0x000000000e007343 */ /* 0x009fea0003c00000 */
.L_x_2558:
[----:B------:R-:W-:Y:S05]  /*a500*/  BRA `(.L_x_2530) ;  /* 0x0000000000147947 */ /* 0x000fea0003800000 */
.L_x_2557:
[----:B------:R-:W0:Y:S02]  /*a510*/  F2I.U64.TRUNC R24, R24 ;  /* 0x0000001800187311 */ /* 0x000e24000020d800 */
[----:B0-----:R0:W-:Y:S01]  /*a520*/  STG.E.64 desc[UR36][R8.64], R24 ;  /* 0x0000001808007986 */ /* 0x0011e2000c101b24 */
[----:B------:R-:W-:Y:S05]  /*a530*/  BRA `(.L_x_2530) ;  /* 0x0000000000087947 */ /* 0x000fea0003800000 */
.L_x_2556:
[----:B------:R-:W0:Y:S02]  /*a540*/  F2I.FTZ.U32.TRUNC.NTZ R3, R24 ;  /* 0x0000001800037305 */ /* 0x000e24000021f000 */
[----:B0-----:R0:W-:Y:S02]  /*a550*/  STG.E desc[UR36][R8.64], R3 ;  /* 0x0000000308007986 */ /* 0x0011e4000c101924 */
.L_x_2530:
[----:B------:R-:W-:-:S07]  /*a560*/  VIADD R19, R19, 0x80 ;  /* 0x0000008013137836 */ /* 0x000fce0000000000 */
.L_x_2490:
[----:B------:R-:W-:Y:S05]  /*a570*/  BSYNC B6 ;  /* 0x0000000000067941 */ /* 0x000fea0003800000 */
.L_x_2489:
[----:B------:R-:W-:-:S13]  /*a580*/  ISETP.GE.AND P0, PT, R19, R17, PT ;  /* 0x000000111300720c */ /* 0x000fda0003f06270 */
[----:B------:R-:W-:Y:S05]  /*a590*/  @P0 EXIT ;  /* 0x000000000000094d */ /* 0x000fea0003800000 */
[----:B0---4-:R-:W0:Y:S01]  /*a5a0*/  LDC.64 R4, c[0x0][0x218] ;  /* 0x00008600ff047b82 */ /* 0x011e220000000a00 */
[----:B-1----:R-:W-:Y:S01]  /*a5b0*/  PRMT R0, R16, 0x9910, RZ ;  /* 0x0000991010007816 */ /* 0x002fe200000000ff */
[----:B------:R-:W-:Y:S01]  /*a5c0*/  IMAD R2, R2, 0x200, R19 ;  /* 0x0000020002027824 */ /* 0x000fe200078e0213 */
[----:B------:R-:W-:Y:S02]  /*a5d0*/  ULDC UR4, c[0x0][0x244] ;  /* 0x0000910000047ab9 */ /* 0x000fe40000000800 */
[----:B------:R-:W-:Y:S01]  /*a5e0*/  ISETP.GT.AND P1, PT, R0, 0x9, PT ;  /* 0x000000090000780c */ /* 0x000fe20003f24270 */
[----:B--2---:R-:W-:-:S05]  /*a5f0*/  IMAD R3, R2, UR4, RZ ;  /* 0x0000000402037c24 */ /* 0x004fca000f8e02ff */
        /* <DEDUP_REMOVED lines=11> */
[----:B-----5:R-:W0:Y:S02]  /*a6b0*/  F2I.FTZ.TRUNC.NTZ R5, R18 ;  /* 0x0000001200057305 */ /* 0x020e24000021f100 */
[----:B0-----:R-:W-:Y:S01]  /*a6c0*/  STG.E.U8 desc[UR36][R2.64], R5 ;  /* 0x0000000502007986 */ /* 0x001fe2000c101124 */
[----:B------:R-:W-:Y:S05]  /*a6d0*/  EXIT ;  /* 0x000000000000794d */ /* 0x000fea0003800000 */
.L_x_2562:
[----:B-----5:R-:W0:Y:S02]  /*a6e0*/  F2I.S64.TRUNC R18, R18 ;  /* 0x0000001200127311 */ /* 0x020e24000020d900 */
[----:B0-----:R-:W-:-:S05]  /*a6f0*/  IMAD.MOV.U32 R5, RZ, RZ, R18 ;  /* 0x000000ffff057224 */ /* 0x001fca00078e0012 */
[----:B------:R-:W-:Y:S01]  /*a700*/  STG.E.U8 desc[UR36][R2.64], R5 ;  /* 0x0000000502007986 */ /* 0x000fe2000c101124 */
[----:B------:R-:W-:Y:S05]  /*a710*/  EXIT ;  /* 0x000000000000794d */ /* 0x000fea0003800000 */
.L_x_2561:
[----:B------:R-:W-:-:S13]  /*a720*/  ISETP.NE.AND P0, PT, R0, 0x2, PT ;  /* 0x000000020000780c */ /* 0x000fda0003f05270 */
[----:B------:R-:W-:Y:S05]  /*a730*/  @!P0 BRA `(.L_x_2564) ;  /* 0x0000000000288947 */ /* 0x000fea0003800000 */
[----:B------:R-:W-:-:S13]  /*a740*/  ISETP.NE.AND P0, PT, R0, 0x3, PT ;  /* 0x000000030000780c */ /* 0x000fda0003f05270 */
[----:B------:R-:W-:Y:S05]  /*a750*/  @!P0 BRA `(.L_x_2565) ;  /* 0x0000000000148947 */ /* 0x000fea0003800000 */
[----:B------:R-:W-:-:S13]  /*a760*/  ISETP.NE.AND P0, PT, R0, 0x4, PT ;  /* 0x000000040000780c */ /* 0x000fda0003f05270 */
[----:B------:R-:W-:Y:S05]  /*a770*/  @P0 BRA `(.L_x_2563) ;  /* 0x0000000800d00947 */ /* 0x000fea0003800000 */
[----:B-----5:R-:W0:Y:S02]  /*a780*/  F2I.S64.TRUNC R18, R18 ;  /* 0x0000001200127311 */ /* 0x020e24000020d900 */
[----:B0-----:R-:W-:Y:S01]  /*a790*/  STG.E.64 desc[UR36][R2.64], R18 ;  /* 0x0000001202007986 */ /* 0x001fe2000c101b24 */
[----:B------:R-:W-:Y:S05]  /*a7a0*/  EXIT ;  /* 0x000000000000794d */ /* 0x000fea0003800000 */
.L_x_2565:
[----:B-----5:R-:W0:Y:S02]  /*a7b0*/  F2I.FTZ.TRUNC.NTZ R5, R18 ;  /* 0x0000001200057305 */ /* 0x020e24000021f100 */
[----:B0-----:R-:W-:Y:S01]  /*a7c0*/  STG.E desc[UR36][R2.64], R5 ;  /* 0x0000000502007986 */ /* 0x001fe2000c101924 */
[----:B------:R-:W-:Y:S05]  /*a7d0*/  EXIT ;  /* 0x000000000000794d */ /* 0x000fea0003800000 */
.L_x_2564:
[----:B-----5:R-:W0:Y:S02]  /*a7e0*/  F2I.FTZ.TRUNC.NTZ R5, R18 ;  /* 0x0000001200057305 */ /* 0x020e24000021f100 */
[----:B0-----:R-:W-:Y:S01]  /*a7f0*/  STG.E.U16 desc[UR36][R2.64], R5 ;  /* 0x0000000502007986 */ /* 0x001fe2000c101524 */
[----:B------:R-:W-:Y:S05]  /*a800*/  EXIT ;  /* 0x000000000000794d */ /* 0x000fea0003800000 */
.L_x_2560:
[----:B------:R-:W-:-:S13]  /*a810*/  ISETP.GT.AND P0, PT, R0, 0x6, PT ;  /* 0x000000060000780c */ /* 0x000fda0003f04270 */
[----:B------:R-:W-:Y:S05]  /*a820*/  @P0 BRA `(.L_x_2566) ;  /* 0x0000000000240947 */ /* 0x000fea0003800000 */
[----:B------:R-:W-:-:S13]  /*a830*/  ISETP.NE.AND P0, PT, R0, 0x5, PT ;  /* 0x000000050000780c */ /* 0x000fda0003f05270 */
[----:B------:R-:W-:Y:S05]  /*a840*/  @!P0 BRA `(.L_x_2567) ;  /* 0x0000000000108947 */ /* 0x000fea0003800000 */
[----:B------:R-:W-:-:S13]  /*a850*/  ISETP.NE.AND P0, PT, R0, 0x6, PT ;  /* 0x000000060000780c */ /* 0x000fda0003f05270 */
[----:B------:R-:W-:Y:S05]  /*a860*/  @P0 BRA `(.L_x_2563) ;  /* 0x0000000800940947 */ /* 0x000fea0003800000 */
[----:B-----5:R-:W-:Y:S01]  /*a870*/  STG.E desc[UR36][R2.64], R18 ;  /* 0x0000001202007986 */ /* 0x020fe2000c101924 */
[----:B------:R-:W-:Y:S05]  /*a880*/  EXIT ;  /* 0x000000000000794d */ /* 0x000fea0003800000 */
.L_x_2567:
[----:B-----5:R-:W-:-:S05]  /*a890*/  F2FP.F16.F32.PACK_AB R18, RZ, R18 ;  /* 0x00000012ff12723e */ /* 0x020fca00000000ff */
[----:B------:R-:W-:Y:S01]  /*a8a0*/  STG.E.U16 desc[UR36][R2.64], R18 ;  /* 0x0000001202007986 */ /* 0x000fe2000c101524 */
[----:B------:R-:W-:Y:S05]  /*a8b0*/  EXIT ;  /* 0x000000000000794d */ /* 0x000fea0003800000 */
.L_x_2566:
[----:B------:R-:W-:-:S13]  /*a8c0*/  ISETP.NE.AND P0, PT, R0, 0x7, PT ;  /* 0x000000070000780c */ /* 0x000fda0003f05270 */
[----:B------:R-:W-:Y:S05]  /*a8d0*/  @!P0 BRA `(.L_x_2568) ;  /* 0x00000000002c8947 */ /* 0x000fea0003800000 */
[----:B------:R-:W-:-:S13]  /*a8e0*/  ISETP.NE.AND P0, PT, R0, 0x8, PT ;  /* 0x000000080000780c */ /* 0x000fda0003f05270 */
[----:B------:R-:W-:Y:S05]  /*a8f0*/  @!P0 BRA `(.L_x_2569) ;  /* 0x0000000000148947 */ /* 0x000fea0003800000 */
[----:B------:R-:W-:-:S13]  /*a900*/  ISETP.NE.AND P0, PT, R0, 0x9, PT ;  /* 0x000000090000780c */ /* 0x000fda0003f05270 */
[----:B------:R-:W-:Y:S05]  /*a910*/  @P0 BRA `(.L_x_2563) ;  /* 0x0000000800680947 */ /* 0x000fea0003800000 */
[----:B------:R-:W-:-:S05]  /*a920*/  IMAD.MOV.U32 R19, RZ, RZ, RZ ;  /* 0x000000ffff137224 */ /* 0x000fca00078e00ff */
[----:B-----5:R-:W-:Y:S01]  /*a930*/  STG.E.64 desc[UR36][R2.64], R18 ;  /* 0x0000001202007986 */ /* 0x020fe2000c101b24 */
[----:B------:R-:W-:Y:S05]  /*a940*/  EXIT ;  /* 0x000000000000794d */ /* 0x000fea0003800000 */
.L_x_2569:
[----:B-----5:R-:W-:-:S04]  /*a950*/  F2FP.F16.F32.PACK_AB R5, RZ, R18 ;  /* 0x00000012ff05723e */ /* 0x020fc800000000ff */
[----:B------:R-:W-:-:S05]  /*a960*/  PRMT R5, R5, 0x5410, RZ ;  /* 0x0000541005057816 */ /* 0x000fca00000000ff */
[----:B------:R-:W-:Y:S01]  /*a970*/  STG.E desc[UR36][R2.64], R5 ;  /* 0x0000000502007986 */ /* 0x000fe2000c101924 */
[----:B------:R-:W-:Y:S05]  /*a980*/  EXIT ;  /* 0x000000000000794d */ /* 0x000fea0003800000 */
.L_x_2568:
[----:B-----5:R-:W-:-:S06]  /*a990*/  FMUL.FTZ R4, R18, 1 ;  /* 0x3f80000012047820 */ /* 0x020fcc0000410000 */
[----:B------:R-:W0:Y:S02]  /*a9a0*/  F2F.F64.F32 R4, R4 ;  /* 0x0000000400047310 */ /* 0x000e240000201800 */
[----:B0-----:R-:W-:Y:S01]  /*a9b0*/  STG.E.64 desc[UR36][R2.64], R4 ;  /* 0x0000000402007986 */ /* 0x001fe2000c101b24 */
[----:B------:R-:W-:Y:S05]  /*a9c0*/  EXIT ;  /* 0x000000000000794d */ /* 0x000fea0003800000 */
.L_x_2559:
        /* <DEDUP_REMOVED lines=8> */
[----:B-----5:R-:W-:-:S04]  /*aa50*/  FSETP.NEU.FTZ.AND P0, PT, R18, RZ, PT ;  /* 0x000000ff1200720b */ /* 0x020fc80003f1d000 */
[----:B------:R-:W-:-:S05]  /*aa60*/  SEL R5, RZ, 0x1, !P0 ;  /* 0x00000001ff057807 */ /* 0x000fca0004000000 */
[----:B------:R-:W-:Y:S01]  /*aa70*/  STG.E.U8 desc[UR36][R2.64], R5 ;  /* 0x0000000502007986 */ /* 0x000fe2000c101124 */
[----:B------:R-:W-:Y:S05]  /*aa80*/  EXIT ;  /* 0x000000000000794d */ /* 0x000fea0003800000 */
.L_x_2572:
[----:B-----5:R-:W-:Y:S01]  /*aa90*/  FMUL.FTZ R4, R18, 1 ;  /* 0x3f80000012047820 */ /* 0x020fe20000410000 */
[----:B------:R-:W-:-:S05]  /*aaa0*/  CS2R R6, SRZ ;  /* 0x0000000000067805 */ /* 0x000fca000001ff00 */
[----:B------:R-:W0:Y:S02]  /*aab0*/  F2F.F64.F32 R4, R4 ;  /* 0x0000000400047310 */ /* 0x000e240000201800 */
[----:B0-----:R-:W-:Y:S01]  /*aac0*/  STG.E.128 desc[UR36][R2.64], R4 ;  /* 0x0000000402007986 */ /* 0x001fe2000c101d24 */
[----:B------:R-:W-:Y:S05]  /*aad0*/  EXIT ;  /* 0x000000000000794d */ /* 0x000fea0003800000 */
.L_x_2571:
[----:B------:R-:W-:-:S13]  /*aae0*/  ISETP.NE.AND P0, PT, R0, 0xf, PT ;  /* 0x0000000f0000780c */ /* 0x000fda0003f05270 */
[----:B------:R-:W-:Y:S05]  /*aaf0*/  @!P0 BRA `(.L_x_2573) ;  /* 0x0000000000ac8947 */ /* 0x000fea0003800000 */
[----:B------:R-:W-:-:S13]  /*ab00*/  ISETP.NE.AND P0, PT, R0, 0x17, PT ;  /* 0x000000170000780c */ /* 0x000fda0003f05270 */
[----:B------:R-:W-:Y:S05]  /*ab10*/  @!P0 BRA `(.L_x_2574) ;  /* 0x0000000000508947 */ /* 0x000fea0003800000 */
[----:B------:R-:W-:-:S13]  /*ab20*/  ISETP.NE.AND P0, PT, R0, 0x18, PT ;  /* 0x000000180000780c */ /* 0x000fda0003f05270 */
[----:B------:R-:W-:Y:S05]  /*ab30*/  @P0 BRA `(.L_x_2563) ;  /* 0x0000000400e00947 */ /* 0x000fea0003800000 */
[C---:B-----5:R-:W-:Y:S01]  /*ab40*/  LOP3.LUT R4, R18.reuse, 0x7fffffff, RZ, 0xc0, !PT ;  /* 0x7fffffff12047812 */ /* 0x060fe200078ec0ff */
[----:B------:R-:W-:Y:S01]  /*ab50*/  BSSY B0, `(.L_x_2575) ;  /* 0x000000d000007945 */ /* 0x000fe20003800000 */
        /* <DEDUP_REMOVED lines=12> */
.L_x_2576:
[----:B------:R-:W-:Y:S05]  /*ac20*/  BSYNC B0 ;  /* 0x0000000000007941 */ /* 0x000fea0003800000 */
.L_x_2575:
[----:B------:R-:W-:-:S05]  /*ac30*/  LOP3.LUT R7, R0, R7, RZ, 0xfc, !PT ;  /* 0x0000000700077212 */ /* 0x000fca00078efcff */
[----:B------:R-:W-:Y:S01]  /*ac40*/  STG.E.U8 desc[UR36][R2.64], R7 ;  /* 0x0000000702007986 */ /* 0x000fe2000c101124 */
[----:B------:R-:W-:Y:S05]  /*ac50*/  EXIT ;  /* 0x000000000000794d */ /* 0x000fea0003800000 */
.L_x_2574:
[----:B-----5:R-:W-:Y:S01]  /*ac60*/  LOP3.LUT R4, R18, 0x7fffffff, RZ, 0xc0, !PT ;  /* 0x7fffffff12047812 */ /* 0x020fe200078ec0ff */
[----:B------:R-:W-:Y:S03]  /*ac70*/  BSSY B0, `(.L_x_2577) ;  /* 0x000000e000007945 */ /* 0x000fe60003800000 */
        /* <DEDUP_REMOVED lines=10> */
.L_x_2578:
[----:B------:R-:W-:Y:S01]  /*ad20*/  IMAD.MOV.U32 R0, RZ, RZ, 0x7f ;  /* 0x0000007fff007424 */ /* 0x000fe200078e00ff */
[----:B------:R-:W-:-:S04]  /*ad30*/  ISETP.GT.U32.AND P0, PT, R4, 0x7f800000, PT ;  /* 0x7f8000000400780c */ /* 0x000fc80003f04070 */
[----:B------:R-:W-:-:S09]  /*ad40*/  SEL R0, R0, 0x7c, P0 ;  /* 0x0000007c00007807 */ /* 0x000fd20000000000 */
.L_x_2579:
[----:B------:R-:W-:Y:S05]  /*ad50*/  BSYNC B0 ;  /* 0x0000000000007941 */ /* 0x000fea0003800000 */
.L_x_2577:
[----:B------:R-:W-:-:S04]  /*ad60*/  LOP3.LUT R18, R18, 0x80000000, RZ, 0xc0, !PT ;  /* 0x8000000012127812 */ /* 0x000fc800078ec0ff */
[----:B------:R-:W-:-:S04]  /*ad70*/  SHF.R.U32.HI R5, RZ, 0x18, R18 ;  /* 0x00000018ff057819 */ /* 0x000fc80000011612 */
[----:B------:R-:W-:-:S05]  /*ad80*/  LOP3.LUT R5, R0, R5, RZ, 0xfc, !PT ;  /* 0x0000000500057212 */ /* 0x000fca00078efcff */
[----:B------:R-:W-:Y:S01]  /*ad90*/  STG.E.U8 desc[UR36][R2.64], R5 ;  /* 0x0000000502007986 */ /* 0x000fe2000c101124 */
[----:B------:R-:W-:Y:S05]  /*ada0*/  EXIT ;  /* 0x000000000000794d */ /* 0x000fea0003800000 */
.L_x_2573:
[----:B-----5:R-:W-:-:S05]  /*adb0*/  F2FP.BF16.F32.PACK_AB R18, RZ, R18 ;  /* 0x00000012ff12723e */ /* 0x020fca00000010ff */
[----:B------:R-:W-:Y:S01]  /*adc0*/  STG.E.U16 desc[UR36][R2.64], R18 ;  /* 0x0000001202007986 */ /* 0x000fe2000c101524 */
[----:B------:R-:W-:Y:S05]  /*add0*/  EXIT ;  /* 0x000000000000794d */ /* 0x000fea0003800000 */
.L_x_2570:
        /* <DEDUP_REMOVED lines=8> */
[----:B-----5:R-:W0:Y:S02]  /*ae60*/  F2I.FTZ.U32.TRUNC.NTZ R5, R18 ;  /* 0x0000001200057305 */ /* 0x020e24000021f000 */
[----:B0-----:R-:W-:Y:S01]  /*ae70*/  STG.E.U16 desc[UR36][R2.64], R5 ;  /* 0x0000000502007986 */ /* 0x001fe2000c101524 */
[----:B------:R-:W-:Y:S05]  /*ae80*/  EXIT ;  /* 0x000000000000794d */ /* 0x000fea0003800000 */
.L_x_2582:
[----:B-----5:R-:W-:Y:S01]  /*ae90*/  LOP3.LUT R5, R18, 0x7fffffff, RZ, 0xc0, !PT ;  /* 0x7fffffff12057812 */ /* 0x020fe200078ec0ff */
        /* <DEDUP_REMOVED lines=15> */
.L_x_2585:
[----:B------:R-:W-:-:S04]  /*af90*/  LOP3.LUT R18, R18, 0x80000000, RZ, 0xc0, !PT ;  /* 0x8000000012127812 */ /* 0x000fc800078ec0ff */
[----:B------:R-:W-:-:S04]  /*afa0*/  SHF.R.U32.HI R5, RZ, 0x18, R18 ;  /* 0x00000018ff057819 */ /* 0x000fc80000011612 */
[----:B------:R-:W-:-:S04]  /*afb0*/  LOP3.LUT R4, R4, R5, RZ, 0xfc, !PT ;  /* 0x0000000504047212 */ /* 0x000fc800078efcff */
[----:B------:R-:W-:-:S07]  /*afc0*/  PRMT R0, R4, 0x7610, R0 ;  /* 0x0000761004007816 */ /* 0x000fce0000000000 */
.L_x_2584:
[----:B------:R-:W-:Y:S05]  /*afd0*/  BSYNC B0 ;  /* 0x0000000000007941 */ /* 0x000fea0003800000 */
.L_x_2583:
[----:B------:R-:W-:Y:S01]  /*afe0*/  STG.E.U8 desc[UR36][R2.64], R0 ;  /* 0x0000000002007986 */ /* 0x000fe2000c101124 */
[----:B------:R-:W-:Y:S05]  /*aff0*/  EXIT ;  /* 0x000000000000794d */ /* 0x000fea0003800000 */
.L_x_2581:
        /* <DEDUP_REMOVED lines=16> */
.L_x_2588:
[----:B------:R-:W-:-:S04]  /*b100*/  LOP3.LUT R18, R18, 0x80000000, RZ, 0xc0, !PT ;  /* 0x8000000012127812 */ /* 0x000fc800078ec0ff */
[----:B------:R-:W-:-:S04]  /*b110*/  SHF.R.U32.HI R5, RZ, 0x18, R18 ;  /* 0x00000018ff057819 */ /* 0x000fc80000011612 */
[----:B------:R-:W-:-:S04]  /*b120*/  LOP3.LUT R4, R4, R5, RZ, 0xfc, !PT ;  /* 0x0000000504047212 */ /* 0x000fc800078efcff */
[----:B------:R-:W-:-:S07]  /*b130*/  PRMT R0, R4, 0x7610, R0 ;  /* 0x0000761004007816 */ /* 0x000fce0000000000 */
.L_x_2587:
[----:B------:R-:W-:Y:S05]  /*b140*/  BSYNC B0 ;  /* 0x0000000000007941 */ /* 0x000fea0003800000 */
.L_x_2586:
[----:B------:R-:W-:Y:S01]  /*b150*/  STG.E.U8 desc[UR36][R2.64], R0 ;  /* 0x0000000002007986 */ /* 0x000fe2000c101124 */
[----:B------:R-:W-:Y:S05]  /*b160*/  EXIT ;  /* 0x000000000000794d */ /* 0x000fea0003800000 */
.L_x_2580:
[----:B------:R-:W-:-:S13]  /*b170*/  ISETP.NE.AND P0, PT, R0, 0x1c, PT ;  /* 0x0000001c0000780c */ /* 0x000fda0003f05270 */
[----:B------:R-:W-:Y:S05]  /*b180*/  @!P0 BRA `(.L_x_2589) ;  /* 0x00000000009c8947 */ /* 0x000fea0003800000 */
[----:B------:R-:W-:-:S13]  /*b190*/  ISETP.NE.AND P0, PT, R0, 0x1d, PT ;  /* 0x0000001d0000780c */ /* 0x000fda0003f05270 */
[----:B------:R-:W-:Y:S05]  /*b1a0*/  @!P0 BRA `(.L_x_2590) ;  /* 0x0000000000888947 */ /* 0x000fea0003800000 */
[----:B------:R-:W-:-:S13]  /*b1b0*/  ISETP.NE.AND P0, PT, R0, 0x2c, PT ;  /* 0x0000002c0000780c */ /* 0x000fda0003f05270 */
[----:B------:R-:W-:Y:S05]  /*b1c0*/  @P0 BRA `(.L_x_2563) ;  /* 0x00000000003c0947 */ /* 0x000fea0003800000 */
[----:B-----5:R-:W-:-:S04]  /*b1d0*/  SHF.R.U32.HI R4, RZ, 0x17, R18 ;  /* 0x00000017ff047819 */ /* 0x020fc80000011612 */
        /* <DEDUP_REMOVED lines=14> */
.L_x_2563:
        /* <DEDUP_REMOVED lines=15> */
[----:B-1-3-5:R-:W-:Y:S05]  /*b3b0*/  CALL.ABS.NOINC R2 ;  /* 0x0000000002007343 */ /* 0x02afea0003c00000 */
.L_x_2591:
[----:B------:R-:W-:Y:S05]  /*b3c0*/  EXIT ;  /* 0x000000000000794d */ /* 0x000fea0003800000 */
.L_x_2590:
[----:B-----5:R-:W0:Y:S02]  /*b3d0*/  F2I.U64.TRUNC R18, R18 ;  /* 0x0000001200127311 */ /* 0x020e24000020d800 */
[----:B0-----:R-:W-:Y:S01]  /*b3e0*/  STG.E.64 desc[UR36][R2.64], R18 ;  /* 0x0000001202007986 */ /* 0x001fe2000c101b24 */
[----:B------:R-:W-:Y:S05]  /*b3f0*/  EXIT ;  /* 0x000000000000794d */ /* 0x000fea0003800000 */
.L_x_2589:
[----:B-----5:R-:W0:Y:S02]  /*b400*/  F2I.FTZ.U32.TRUNC.NTZ R5, R18 ;  /* 0x0000001200057305 */ /* 0x020e24000021f000 */
[----:B0-----:R-:W-:Y:S01]  /*b410*/  STG.E desc[UR36][R2.64], R5 ;  /* 0x0000000502007986 */ /* 0x001fe2000c101924 */
[----:B------:R-:W-:Y:S05]  /*b420*/  EXIT ;  /* 0x000000000000794d */ /* 0x000fea0003800000 */
.L_x_2592:
        /* <DEDUP_REMOVED lines=13> */
.L_x_7356:


//--------------------- .text._ZN2at6native18elementwise_kernelILi128ELi2EZNS0_22gpu_kernel_impl_nocastIZZZNS0_62_GLOBAL__N__e6aa1b1b_29_ActivationLogSigmoidKernel_cu_9d16a0dc27log_sigmoid_backward_kernelERNS_14TensorIteratorEENKUlvE_clEvENKUlvE0_clEvEUlffE_EEvRNS_18TensorIteratorBaseERKT_EUliE_EEviT1_ --------------------------
	.section	.text._ZN2at6native18elementwise_kernelILi128ELi2EZNS0_22gpu_kernel_impl_nocastIZZZNS0_62_GLOBAL__N__e6aa1b1b_29_ActivationLogSigmoidKernel_cu_9d16a0dc27log_sigmoid_backward_kernelERNS_14TensorIteratorEENKUlvE_clEvENKUlvE0_clEvEUlffE_EEvRNS_18TensorIteratorBaseERKT_EUliE_EEviT1_,"ax",@progbits
	.align	128
        .global         _ZN2at6native18elementwise_kernelILi128ELi2EZNS0_22gpu_kernel_impl_nocastIZZZNS0_62_GLOBAL__N__e6aa1b1b_29_ActivationLogSigmoidKernel_cu_9d16a0dc27log_sigmoid_backward_kernelERNS_14TensorIteratorEENKUlvE_clEvENKUlvE0_clEvEUlffE_EEvRNS_18TensorIteratorBaseERKT_EUliE_EEviT1_
        .type           _ZN2at6native18elementwise_kernelILi128ELi2EZNS0_22gpu_kernel_impl_nocastIZZZNS0_62_GLOBAL__N__e6aa1b1b_29_ActivationLogSigmoidKernel_cu_9d16a0dc27log_sigmoid_backward_kernelERNS_14TensorIteratorEENKUlvE_clEvENKUlvE0_clEvEUlffE_EEvRNS_18TensorIteratorBaseERKT_EUliE_EEviT1_,@function
        .size           _ZN2at6native18elementwise_kernelILi128ELi2EZNS0_22gpu_kernel_impl_nocastIZZZNS0_62_GLOBAL__N__e6aa1b1b_29_ActivationLogSigmoidKernel_cu_9d16a0dc27log_sigmoid_backward_kernelERNS_14TensorIteratorEENKUlvE_clEvENKUlvE0_clEvEUlffE_EEvRNS_18TensorIteratorBaseERKT_EUliE_EEviT1_,(.L_x_7357 - _ZN2at6native18elementwise_kernelILi128ELi2EZNS0_22gpu_kernel_impl_nocastIZZZNS0_62_GLOBAL__N__e6aa1b1b_29_ActivationLogSigmoidKernel_cu_9d16a0dc27log_sigmoid_backward_kernelERNS_14TensorIteratorEENKUlvE_clEvENKUlvE0_clEvEUlffE_EEvRNS_18TensorIteratorBaseERKT_EUliE_EEviT1_)
        .other          _ZN2at6native18elementwise_kernelILi128ELi2EZNS0_22gpu_kernel_impl_nocastIZZZNS0_62_GLOBAL__N__e6aa1b1b_29_ActivationLogSigmoidKernel_cu_9d16a0dc27log_sigmoid_backward_kernelERNS_14TensorIteratorEENKUlvE_clEvENKUlvE0_clEvEUlffE_EEvRNS_18TensorIteratorBaseERKT_EUliE_EEviT1_,@"STO_CUDA_ENTRY STV_DEFAULT"
_ZN2at6native18elementwise_kernelILi128ELi2EZNS0_22gpu_kernel_impl_nocastIZZZNS0_62_GLOBAL__N__e6aa1b1b_29_ActivationLogSigmoidKernel_cu_9d16a0dc27log_sigmoid_backward_kernelERNS_14TensorIteratorEENKUlvE_clEvENKUlvE0_clEvEUlffE_EEvRNS_18TensorIteratorBaseERKT_EUliE_EEviT1_:
.text._ZN2at6native18elementwise_kernelILi128ELi2EZNS0_22gpu_kernel_impl_nocastIZZZNS0_62_GLOBAL__N__e6aa1b1b_29_ActivationLogSigmoidKernel_cu_9d16a0dc27log_sigmoid_backward_kernelERNS_14TensorIteratorEENKUlvE_clEvENKUlvE0_clEvEUlffE_EEvRNS_18TensorIteratorBaseERKT_EUliE_EEviT1_:
[----:B------:R-:W-:Y:S01]  /*0000*/  LDC R1, c[0x0][0x28] ;  /* 0x00000a00ff017b82 */ /* 0x000fe20000000800 */
[----:B------:R-:W0:Y:S01]  /*0010*/  S2R R0, SR_CTAID.X ;  /* 0x0000000000007919 */ /* 0x000e220000002500 */
[----:B------:R-:W-:Y:S01]  /*0020*/  ULDC UR6, c[0x0][0x210] ;  /* 0x0000840000067ab9 */ /* 0x000fe20000000800 */
[----:B------:R-:W-:Y:S01]  /*0030*/  ULDC.64 UR4, c[0x0][0x208] ;  /* 0x0000820000047ab9 */ /* 0x000fe20000000a00 */
[----:B------:R-:W-:Y:S01]  /*0040*/  BSSY B0, `(.L_x_2593) ;  /* 0x000017f000007945 */ /* 0x000fe20003800000 */
[----:B------:R-:W0:Y:S02]  /*0050*/  S2R R3, SR_TID.X ;  /* 0x0000000000037919 */ /* 0x000e240000002100 */
[----:B0-----:R-:W-:-:S04]  /*0060*/  LEA R0, R0, R3, 0x8 ;  /* 0x0000000300007211 */ /* 0x001fc800078e40ff */
[----:B------:R-:W-:Y:S02]  /*0070*/  ISETP.GE.AND P0, PT, R0, UR6, PT ;  /* 0x0000000600007c0c */ /* 0x000fe4000bf06270 */
[----:B------:R-:W-:-:S11]  /*0080*/  MOV R9, R0 ;  /* 0x0000000000097202 */ /* 0x000fd60000000f00 */
[----:B------:R-:W-:Y:S05]  /*0090*/  @P0 BRA `(.L_x_2594) ;  /* 0x0000001400e40947 */ /* 0x000fea0003800000 */
[----:B------:R-:W0:Y:S01]  /*00a0*/  LDC R5, c[0x0][0x218] ;  /* 0x00008600ff057b82 */ /* 0x000e220000000800 */
[----:B------:R-:W-:Y:S01]  /*00b0*/  HFMA2.MMA R4, -RZ, RZ, 0, 0 ;  /* 0x00000000ff047435 */ /* 0x000fe200000001ff */
[----:B------:R-:W-:Y:S02]  /*00c0*/  CS2R R2, SRZ ;  /* 0x0000000000027805 */ /* 0x000fe4000001ff00 */
        /* <DEDUP_REMOVED lines=350> */
.L_x_2595:
[----:B------:R-:W-:Y:S02]  /*16b0*/  ULDC.64 UR8, c[0x0][0x480] ;  /* 0x0001200000087ab9 */ /* 0x000fe40000000a00 */
[----:B------:R-:W-:-:S04]  /*16c0*/  IADD3 R4, P0, R4, UR8, RZ ;  /* 0x0000000804047c10 */ /* 0x000fc8000ff1e0ff */
[----:B------:R-:W-:Y:S01]  /*16d0*/  IADD3.X R5, RZ, UR9, RZ, P0, !PT ;  /* 0x00000009ff057c10 */ /* 0x000fe200087fe4ff */
[----:B------:R-:W-:-:S04]  /*16e0*/  ULDC.64 UR8, c[0x0][0x488] ;  /* 0x0001220000087ab9 */ /* 0x000fc80000000a00 */
[----:B------:R-:W2:Y:S01]  /*16f0*/  LDG.E R4, desc[UR4][R4.64] ;  /* 0x0000000404047981 */ /* 0x000ea2000c1e1900 */
[----:B------:R-:W-:-:S04]  /*1700*/  IADD3 R6, P0, R2, UR8, RZ ;  /* 0x0000000802067c10 */ /* 0x000fc8000ff1e0ff */
[----:B------:R-:W-:Y:S01]  /*1710*/  IADD3.X R7, RZ, UR9, RZ, P0, !PT ;  /* 0x00000009ff077c10 */ /* 0x000fe200087fe4ff */
[----:B------:R-:W-:-:S05]  /*1720*/  ULDC.64 UR8, c[0x0][0x478] ;  /* 0x00011e0000087ab9 */ /* 0x000fca0000000a00 */
[----:B------:R-:W3:Y:S01]  /*1730*/  LDG.E R7, desc[UR4][R6.64] ;  /* 0x0000000406077981 */ /* 0x000ee2000c1e1900 */
[----:B------:R-:W-:Y:S01]  /*1740*/  MOV R2, 0x3f800000 ;  /* 0x3f80000000027802 */ /* 0x000fe20000000f00 */
[C---:B--2---:R-:W-:Y:S01]  /*1750*/  FMUL.FTZ R8, |R4|.reuse, -1.4426950216293334961 ;  /* 0xbfb8aa3b04087820 */ /* 0x044fe20000410200 */
[C---:B------:R-:W-:Y:S02]  /*1760*/  FSETP.GEU.FTZ.AND P0, PT, R4.reuse, RZ, PT ;  /* 0x000000ff0400720b */ /* 0x040fe40003f1e000 */
[----:B------:R-:W-:Y:S02]  /*1770*/  FSET.BF.LT.FTZ.AND R4, R4, RZ, PT ;  /* 0x000000ff0404720a */ /* 0x000fe40003811000 */
[----:B------:R-:W-:Y:S01]  /*1780*/  FSEL R5, R2, -1, !P0 ;  /* 0xbf80000002057808 */ /* 0x000fe20004000000 */
[----:B------:R-:W0:Y:S01]  /*1790*/  MUFU.EX2 R8, R8 ;  /* 0x0000000800087308 */ /* 0x000e220000000800 */
[----:B------:R-:W-:-:S04]  /*17a0*/  IADD3 R2, P0, R3, UR8, RZ ;  /* 0x0000000803027c10 */ /* 0x000fc8000ff1e0ff */
[----:B------:R-:W-:Y:S01]  /*17b0*/  IADD3.X R3, RZ, UR9, RZ, P0, !PT ;  /* 0x00000009ff037c10 */ /* 0x000fe200087fe4ff */
[----:B0-----:R-:W-:-:S06]  /*17c0*/  FADD.FTZ R9, R8, 1 ;  /* 0x3f80000008097421 */ /* 0x001fcc0000010000 */
[----:B------:R-:W0:Y:S02]  /*17d0*/  MUFU.RCP R9, R9 ;  /* 0x0000000900097308 */ /* 0x000e240000001000 */
[----:B0-----:R-:W-:Y:S01]  /*17e0*/  FMUL.FTZ R10, R8, R9 ;  /* 0x00000009080a7220 */ /* 0x001fe20000410000 */
[----:B------:R-:W-:-:S03]  /*17f0*/  IADD3 R9, R0, 0x80, RZ ;  /* 0x0000008000097810 */ /* 0x000fc60007ffe0ff */
[----:B------:R-:W-:-:S04]  /*1800*/  FFMA.FTZ R4, -R5, R10, R4 ;  /* 0x0000000a05047223 */ /* 0x000fc80000010104 */
[----:B---3--:R-:W-:-:S05]  /*1810*/  FMUL.FTZ R7, R4, R7 ;  /* 0x0000000704077220 */ /* 0x008fca0000410000 */
[----:B------:R0:W-:Y:S02]  /*1820*/  STG.E desc[UR4][R2.64], R7 ;  /* 0x0000000702007986 */ /* 0x0001e4000c101904 */
.L_x_2594:
[----:B------:R-:W-:Y:S05]  /*1830*/  BSYNC B0 ;  /* 0x0000000000007941 */ /* 0x000fea0003800000 */
.L_x_2593:
[----:B------:R-:W-:-:S13]  /*1840*/  ISETP.GE.AND P0, PT, R9, UR6, PT ;  /* 0x0000000609007c0c */ /* 0x000fda000bf06270 */
[----:B------:R-:W-:Y:S05]  /*1850*/  @P0 EXIT ;  /* 0x000000000000094d */ /* 0x000fea0003800000 */
[----:B------:R-:W1:Y:S01]  /*1860*/  LDC R8, c[0x0][0x218] ;  /* 0x00008600ff087b82 */ /* 0x000e620000000800 */
[----:B------:R-:W-:Y:S01]  /*1870*/  HFMA2.MMA R0, -RZ, RZ, 0, 0 ;  /* 0x00000000ff007435 */ /* 0x000fe200000001ff */
[----:B0-----:R-:W-:Y:S02]  /*1880*/  CS2R R2, SRZ ;  /* 0x0000000000027805 */ /* 0x001fe4000001ff00 */
[----:B-1----:R-:W-:-:S13]  /*1890*/  ISETP.NE.AND P0, PT, R8, RZ, PT ;  /* 0x000000ff0800720c */ /* 0x002fda0003f05270 */
[----:B------:R-:W-:Y:S05]  /*18a0*/  @!P0 BRA `(.L_x_2596) ;  /* 0x0000001400708947 */ /* 0x000fea0003800000 */
[----:B------:R-:W-:Y:S01]  /*18b0*/  MOV R2, RZ ;  /* 0x000000ff00027202 */ /* 0x000fe20000000f00 */
[----:B------:R-:W-:Y:S01]  /*18c0*/  ULDC.64 UR6, c[0x0][0x220] ;  /* 0x0000880000067ab9 */ /* 0x000fe20000000a00 */
[----:B------:R-:W-:Y:S01]  /*18d0*/  MOV R3, R9 ;  /* 0x0000000900037202 */ /* 0x000fe20000000f00 */
[----:B------:R-:W-:Y:S01]  /*18e0*/  ULDC UR8, c[0x0][0x350] ;  /* 0x0000d40000087ab9 */ /* 0x000fe20000000800 */
[----:B------:R-:W-:Y:S01]  /*18f0*/  ISETP.NE.AND P0, PT, R8, 0x1, PT ;  /* 0x000000010800780c */ /* 0x000fe20003f05270 */
        /* <DEDUP_REMOVED lines=326> */
[----:B------:R-:W-:-:S03]  /*2d60*/  @P0 MOV R8, RZ ;  /* 0x000000ff00080202 */ /* 0x000fc60000000f00 */
[----:B------:R-:W1:Y:S08]  /*2d70*/  @P0 LDC R13, c[0x0][0x33c] ;  /* 0x0000cf00ff0d0b82 */ /* 0x000e700000000800 */
[----:B------:R-:W2:Y:S08]  /*2d80*/  @P0 LDC.64 R6, c[0x0][0x468] ;  /* 0x00011a00ff060b82 */ /* 0x000eb00000000a00 */
[----:B------:R-:W3:Y:S01]  /*2d90*/  @P0 LDC R12, c[0x0][0x470] ;  /* 0x00011c00ff0c0b82 */ /* 0x000ee20000000800 */
[----:B0-----:R-:W-:-:S05]  /*2da0*/  @P0 IMAD.HI.U32 R4, R9, R10, R8 ;  /* 0x0000000a09040227 */ /* 0x001fca00078e0008 */
[----:B------:R-:W-:Y:S02]  /*2db0*/  @P0 SHF.R.U32.HI R4, RZ, R11, R4 ;  /* 0x0000000bff040219 */ /* 0x000fe40000011604 */
[----:B------:R-:W-:Y:S02]  /*2dc0*/  IADD3 R11, -R9, RZ, RZ ;  /* 0x000000ff090b7210 */ /* 0x000fe40007ffe1ff */
[----:B------:R-:W-:-:S03]  /*2dd0*/  @P0 IADD3 R8, -R4, RZ, RZ ;  /* 0x000000ff04080210 */ /* 0x000fc60007ffe1ff */
[----:B------:R-:W-:Y:S01]  /*2de0*/  IMAD R5, R11, UR8, R5 ;  /* 0x000000080b057c24 */ /* 0x000fe2000f8e0205 */
[----:B------:R-:W-:Y:S01]  /*2df0*/  ULDC.64 UR8, c[0x0][0x460] ;  /* 0x0001180000087ab9 */ /* 0x000fe20000000a00 */
[----:B-1----:R-:W-:Y:S02]  /*2e00*/  @P0 IMAD R9, R13, R8, R9 ;  /* 0x000000080d090224 */ /* 0x002fe400078e0209 */
[C---:B------:R-:W-:Y:S02]  /*2e10*/  IMAD R3, R5.reuse, UR6, R3 ;  /* 0x0000000605037c24 */ /* 0x040fe4000f8e0203 */
[C---:B------:R-:W-:Y:S02]  /*2e20*/  IMAD R2, R5.reuse, UR8, R2 ;  /* 0x0000000805027c24 */ /* 0x040fe4000f8e0202 */
[----:B------:R-:W-:Y:S02]  /*2e30*/  IMAD R0, R5, UR9, R0 ;  /* 0x0000000905007c24 */ /* 0x000fe4000f8e0200 */
[----:B--2---:R-:W-:-:S02]  /*2e40*/  @P0 IMAD R3, R9, R6, R3 ;  /* 0x0000000609030224 */ /* 0x004fc400078e0203 */
[C---:B------:R-:W-:Y:S02]  /*2e50*/  @P0 IMAD R2, R9.reuse, R7, R2 ;  /* 0x0000000709020224 */ /* 0x040fe400078e0202 */
[----:B---3--:R-:W-:-:S07]  /*2e60*/  @P0 IMAD R0, R9, R12, R0 ;  /* 0x0000000c09000224 */ /* 0x008fce00078e0200 */
.L_x_2596:
        /* <DEDUP_REMOVED lines=17> */
[----:B0-----:R-:W-:-:S04]  /*2f80*/  FADD.FTZ R8, R0, 1 ;  /* 0x3f80000000087421 */ /* 0x001fc80000010000 */
[----:B------:R-:W0:Y:S02]  /*2f90*/  MUFU.RCP R9, R8 ;  /* 0x0000000800097308 */ /* 0x000e240000001000 */
[----:B0-----:R-:W-:-:S04]  /*2fa0*/  FMUL.FTZ R9, R0, R9 ;  /* 0x0000000900097220 */ /* 0x001fc80000410000 */
[----:B------:R-:W-:-:S04]  /*2fb0*/  FFMA.FTZ R4, -R5, R9, R4 ;  /* 0x0000000905047223 */ /* 0x000fc80000010104 */
[----:B---3--:R-:W-:-:S05]  /*2fc0*/  FMUL.FTZ R7, R4, R7 ;  /* 0x0000000704077220 */ /* 0x008fca0000410000 */
[----:B------:R-:W-:Y:S01]  /*2fd0*/  STG.E desc[UR4][R2.64], R7 ;  /* 0x0000000702007986 */ /* 0x000fe2000c101904 */
[----:B------:R-:W-:Y:S05]  /*2fe0*/  EXIT ;  /* 0x000000000000794d */ /* 0x000fea0003800000 */
.L_x_2597:
        /* <DEDUP_REMOVED lines=9> */
.L_x_7357:


//--------------------- .text._ZN2at6native27unrolled_elementwise_kernelIZZZNS0_62_GLOBAL__N__e6aa1b1b_29_ActivationLogSigmoidKernel_cu_9d16a0dc27log_sigmoid_backward_kernelERNS_14TensorIteratorEENKUlvE_clEvENKUlvE0_clEvEUlffE_St5arrayIPcLm3EELi4E23TrivialOffsetCalculatorILi2EjESB_ILi1EjENS0_6memory15LoadWithoutCastENSE_16StoreWithoutCastEEEviT_T0_T2_T3_T4_T5_ --------------------------
	.section	.text._ZN2at6native27unrolled_elementwise_kernelIZZZNS0_62_GLOBAL__N__e6aa1b1b_29_ActivationLogSigmoidKernel_cu_9d16a0dc27log_sigmoid_backward_kernelERNS_14TensorIteratorEENKUlvE_clEvENKUlvE0_clEvEUlffE_St5arrayIPcLm3EELi4E23TrivialOffsetCalculatorILi2EjESB_ILi1EjENS0_6memory15LoadWithoutCastENSE_16StoreWithoutCastEEEviT_T0_T2_T3_T4_T5_,"ax",@progbits
	.align	128
        .global         _ZN2at6native27unrolled_elementwise_kernelIZZZNS0_62_GLOBAL__N__e6aa1b1b_29_ActivationLogSigmoidKernel_cu_9d16a0dc27log_sigmoid_backward_kernelERNS_14TensorIteratorEENKUlvE_clEvENKUlvE0_clEvEUlffE_St5arrayIPcLm3EELi4E23TrivialOffsetCalculatorILi2EjESB_ILi1EjENS0_6memory15LoadWithoutCastENSE_16StoreWithoutCastEEEviT_T0_T2_T3_T4_T5_
        .type           _ZN2at6native27unrolled_elementwise_kernelIZZZNS0_62_GLOBAL__N__e6aa1b1b_29_ActivationLogSigmoidKernel_cu_9d16a0dc27log_sigmoid_backward_kernelERNS_14TensorIteratorEENKUlvE_clEvENKUlvE0_clEvEUlffE_St5arrayIPcLm3EELi4E23TrivialOffsetCalculatorILi2EjESB_ILi1EjENS0_6memory15LoadWithoutCastENSE_16StoreWithoutCastEEEviT_T0_T2_T3_T4_T5_,@function
        .size           _ZN2at6native27unrolled_elementwise_kernelIZZZNS0_62_GLOBAL__N__e6aa1b1b_29_ActivationLogSigmoidKernel_cu_9d16a0dc27log_sigmoid_backward_kernelERNS_14TensorIteratorEENKUlvE_clEvENKUlvE0_clEvEUlffE_St5arrayIPcLm3EELi4E23TrivialOffsetCalculatorILi2EjESB_ILi1EjENS0_6memory15LoadWithoutCastENSE_16StoreWithoutCastEEEviT_T0_T2_T3_T4_T5_,(.L_x_7358 - _ZN2at6native27unrolled_elementwise_kernelIZZZNS0_62_GLOBAL__N__e6aa1b1b_29_ActivationLogSigmoidKernel_cu_9d16a0dc27log_sigmoid_backward_kernelERNS_14TensorIteratorEENKUlvE_clEvENKUlvE0_clEvEUlffE_St5arrayIPcLm3EELi4E23TrivialOffsetCalculatorILi2EjESB_ILi1EjENS0_6memory15LoadWithoutCastENSE_16StoreWithoutCastEEEviT_T0_T2_T3_T4_T5_)
        .other          _ZN2at6native27unrolled_elementwise_kernelIZZZNS0_62_GLOBAL__N__e6aa1b1b_29_ActivationLogSigmoidKernel_cu_9d16a0dc27log_sigmoid_backward_kernelERNS_14TensorIteratorEENKUlvE_clEvENKUlvE0_clEvEUlffE_St5arrayIPcLm3EELi4E23TrivialOffsetCalculatorILi2EjESB_ILi1EjENS0_6memory15LoadWithoutCastENSE_16StoreWithoutCastEEEviT_T0_T2_T3_T4_T5_,@"STO_CUDA_ENTRY STV_DEFAULT"
_ZN2at6native27unrolled_elementwise_kernelIZZZNS0_62_GLOBAL__N__e6aa1b1b_29_ActivationLogSigmoidKernel_cu_9d16a0dc27log_sigmoid_backward_kernelERNS_14TensorIteratorEENKUlvE_clEvENKUlvE0_clEvEUlffE_St5arrayIPcLm3EELi4E23TrivialOffsetCalculatorILi2EjESB_ILi1EjENS0_6memory15LoadWithoutCastENSE_16StoreWithoutCastEEEviT_T0_T2_T3_T4_T5_:
.text._ZN2at6native27unrolled_elementwise_kernelIZZZNS0_62_GLOBAL__N__e6aa1b1b_29_ActivationLogSigmoidKernel_cu_9d16a0dc27log_sigmoid_backward_kernelERNS_14TensorIteratorEENKUlvE_clEvENKUlvE0_clEvEUlffE_St5arrayIPcLm3EELi4E23TrivialOffsetCalculatorILi2EjESB_ILi1EjENS0_6memory15LoadWithoutCastENSE_16StoreWithoutCastEEEviT_T0_T2_T3_T4_T5_:
[----:B------:R-:W-:Y:S01]  /*0000*/  LDC R1, c[0x0][0x28] ;  /* 0x00000a00ff017b82 */ /* 0x000fe20000000800 */
[----:B------:R-:W0:Y:S07]  /*0010*/  S2R R12, SR_CTAID.X ;  /* 0x00000000000c7919 */ /* 0x000e2e0000002500 */
[----:B------:R-:W0:Y:S01]  /*0020*/  LDC R13, c[0x0][0x210] ;  /* 0x00008400ff0d7b82 */ /* 0x000e220000000800 */
[----:B------:R-:W-:Y:S01]  /*0030*/  IMAD.MOV.U32 R0, RZ, RZ, RZ ;  /* 0x000000ffff007224 */ /* 0x000fe200078e00ff */
[----:B------:R-:W-:Y:S01]  /*0040*/  ULDC.64 UR4, c[0x0][0x208] ;  /* 0x0000820000047ab9 */ /* 0x000fe20000000a00 */
[----:B------:R-:W1:Y:S01]  /*0050*/  S2R R15, SR_TID.X ;  /* 0x00000000000f7919 */ /* 0x000e620000002100 */
[----:B0-----:R-:W-:Y:S01]  /*0060*/  IMAD R13, R12, -0x200, R13 ;  /* 0xfffffe000c0d7824 */ /* 0x001fe200078e020d */
[----:B-1----:R-:W-:-:S04]  /*0070*/  MOV R17, R15 ;  /* 0x0000000f00117202 */ /* 0x002fc80000000f00 */
        /* <DEDUP_REMOVED lines=8> */
[----:B------:R-:W-:Y:S01]  /*0100*/  ISETP.GE.AND P3, PT, R17, R13, PT ;  /* 0x0000000d1100720c */ /* 0x000fe20003f66270 */
[----:B0-----:R-:W-:Y:S01]  /*0110*/  @!P0 IMAD.WIDE.U32 R24, R14, 0x4, R24 ;  /* 0x000000040e188825 */ /* 0x001fe200078e0018 */
[----:B------:R-:W0:Y:S11]  /*0120*/  @!P1 LDC.64 R2, c[0x0][0x228] ;  /* 0x00008a00ff029b82 */ /* 0x000e360000000a00 */
[----:B------:R-:W2:Y:S01]  /*0130*/  @!P3 LDC.64 R4, c[0x0][0x220] ;  /* 0x00008800ff04bb82 */ /* 0x000ea20000000a00 */
[----:B------:R-:W-:-:S02]  /*0140*/  @!P3 LEA R21, R12, R17, 0x9 ;  /* 0x000000110c15b211 */ /* 0x000fc400078e48ff */
[----:B------:R-:W-:Y:S01]  /*0150*/  @!P3 IADD3 R17, R17, 0x80, RZ ;  /* 0x000000801111b810 */ /* 0x000fe20007ffe0ff */
[----:B-1----:R-:W-:-:S03]  /*0160*/  @!P1 IMAD.WIDE.U32 R22, R19, 0x4, R22 ;  /* 0x0000000413169825 */ /* 0x002fc600078e0016 */
[----:B------:R-:W-:Y:S01]  /*0170*/  ISETP.GE.AND P2, PT, R17, R13, PT ;  /* 0x0000000d1100720c */ /* 0x000fe20003f46270 */
[----:B------:R-:W1:Y:S01]  /*0180*/  @!P3 LDC.64 R6, c[0x0][0x228] ;  /* 0x00008a00ff06bb82 */ /* 0x000e620000000a00 */
[----:B------:R3:W5:Y:S07]  /*0190*/  @!P1 LDG.E R0, desc[UR4][R22.64] ;  /* 0x0000000416009981 */ /* 0x00076e000c1e1900 */
[----:B---3--:R-:W3:Y:S01]  /*01a0*/  @!P0 LDC.64 R22, c[0x0][0x220] ;  /* 0x00008800ff168b82 */ /* 0x008ee20000000a00 */
[----:B0-----:R-:W-:-:S03]  /*01b0*/  @!P1 IMAD.WIDE.U32 R2, R19, 0x4, R2 ;  /* 0x0000000413029825 */ /* 0x001fc600078e0002 */
[----:B------:R-:W-:Y:S01]  /*01c0*/  @!P2 LEA R17, R12, R17, 0x9 ;  /* 0x000000110c11a211 */ /* 0x000fe200078e48ff */
[----:B--2---:R-:W-:-:S03]  /*01d0*/  @!P3 IMAD.WIDE.U32 R4, R21, 0x4, R4 ;  /* 0x000000041504b825 */ /* 0x004fc600078e0004 */
[----:B------:R-:W0:Y:S01]  /*01e0*/  @!P2 LDC.64 R8, c[0x0][0x220] ;  /* 0x00008800ff08ab82 */ /* 0x000e220000000a00 */
[----:B-1----:R-:W-:Y:S01]  /*01f0*/  @!P3 IMAD.WIDE.U32 R6, R21, 0x4, R6 ;  /* 0x000000041506b825 */ /* 0x002fe200078e0006 */
[----:B------:R-:W-:-:S06]  /*0200*/  CS2R R20, SRZ ;  /* 0x0000000000147805 */ /* 0x000fcc000001ff00 */
[----:B------:R-:W1:Y:S01]  /*0210*/  @!P2 LDC.64 R10, c[0x0][0x228] ;  /* 0x00008a00ff0aab82 */ /* 0x000e620000000a00 */
[----:B------:R2:W5:Y:S01]  /*0220*/  @!P1 LDG.E R20, desc[UR4][R2.64] ;  /* 0x0000000402149981 */ /* 0x000562000c1e1900 */
[----:B---3--:R-:W-:Y:S01]  /*0230*/  @!P0 IMAD.WIDE.U32 R22, R14, 0x4, R22 ;  /* 0x000000040e168825 */ /* 0x008fe200078e0016 */
[----:B------:R-:W-:-:S04]  /*0240*/  HFMA2.MMA R14, -RZ, RZ, 0, 0 ;  /* 0x00000000ff0e7435 */ /* 0x000fc800000001ff */
[----:B------:R-:W5:Y:S01]  /*0250*/  @!P0 LDG.E R21, desc[UR4][R22.64] ;  /* 0x0000000416158981 */ /* 0x000f62000c1e1900 */
[----:B--2---:R-:W2:Y:S05]  /*0260*/  @!P0 LDC.64 R2, c[0x0][0x218] ;  /* 0x00008600ff028b82 */ /* 0x004eaa0000000a00 */
[----:B------:R-:W5:Y:S01]  /*0270*/  @!P0 LDG.E R14, desc[UR4][R24.64] ;  /* 0x00000004180e8981 */ /* 0x000f62000c1e1900 */
[----:B------:R-:W-:Y:S01]  /*0280*/  CS2R R18, SRZ ;  /* 0x0000000000127805 */ /* 0x000fe2000001ff00 */
[----:B0-----:R-:W-:-:S04]  /*0290*/  @!P2 IMAD.WIDE.U32 R8, R17, 0x4, R8 ;  /* 0x000000041108a825 */ /* 0x001fc800078e0008 */
[----:B-1----:R-:W-:Y:S01]  /*02a0*/  @!P2 IMAD.WIDE.U32 R10, R17, 0x4, R10 ;  /* 0x00000004110aa825 */ /* 0x002fe200078e000a */
[----:B------:R-:W-:Y:S01]  /*02b0*/  CS2R R16, SRZ ;  /* 0x0000000000107805 */ /* 0x000fe2000001ff00 */
[----:B------:R0:W5:Y:S01]  /*02c0*/  @!P3 LDG.E R19, desc[UR4][R4.64] ;  /* 0x000000040413b981 */ /* 0x000162000c1e1900 */
[----:B------:R-:W-:Y:S03]  /*02d0*/  BSSY B0, `(.L_x_2598) ;  /* 0x000001b000007945 */ /* 0x000fe60003800000 */
[----:B------:R1:W5:Y:S04]  /*02e0*/  @!P3 LDG.E R18, desc[UR4][R6.64] ;  /* 0x000000040612b981 */ /* 0x000368000c1e1900 */
[----:B------:R3:W5:Y:S01]  /*02f0*/  @!P2 LDG.E R16, desc[UR4][R10.64] ;  /* 0x000000040a10a981 */ /* 0x000762000c1e1900 */
[----:B0-----:R-:W-:Y:S01]  /*0300*/  IMAD.MOV.U32 R4, RZ, RZ, R15 ;  /* 0x000000ffff047224 */ /* 0x001fe200078e000f */
[----:B------:R-:W-:-:S02]  /*0310*/  @!P0 LEA R5, R12, R15, 0x9 ;  /* 0x0000000f0c058211 */ /* 0x000fc400078e48ff */
[----:B------:R0:W5:Y:S02]  /*0320*/  @!P2 LDG.E R17, desc[UR4][R8.64] ;  /* 0x000000040811a981 */ /* 0x000164000c1e1900 */
[C---:B-1----:R-:W-:Y:S02]  /*0330*/  IADD3 R6, R4.reuse, 0x100, RZ ;  /* 0x0000010004067810 */ /* 0x042fe40007ffe0ff */
[C---:B---3--:R-:W-:Y:S01]  /*0340*/  IADD3 R10, R4.reuse, 0x80, RZ ;  /* 0x00000080040a7810 */ /* 0x048fe20007ffe0ff */
[----:B0-----:R-:W-:-:S03]  /*0350*/  VIADD R8, R4, 0x180 ;  /* 0x0000018004087836 */ /* 0x001fc60000000000 */
[----:B------:R-:W-:Y:S01]  /*0360*/  @!P0 MOV R4, R10 ;  /* 0x0000000a00048202 */ /* 0x000fe20000000f00 */
[----:B--2---:R-:W-:Y:S01]  /*0370*/  @!P0 IMAD.WIDE.U32 R2, R5, 0x4, R2 ;  /* 0x0000000405028825 */ /* 0x004fe200078e0002 */
[-C--:B------:R-:W-:Y:S02]  /*0380*/  ISETP.GE.AND P5, PT, R10, R13.reuse, PT ;  /* 0x0000000d0a00720c */ /* 0x080fe40003fa6270 */
[-C--:B------:R-:W-:Y:S02]  /*0390*/  ISETP.GE.AND P1, PT, R6, R13.reuse, PT ;  /* 0x0000000d0600720c */ /* 0x080fe40003f26270 */
[-C--:B------:R-:W-:Y:S02]  /*03a0*/  ISETP.GE.AND P2, PT, R8, R13.reuse, PT ;  /* 0x0000000d0800720c */ /* 0x080fe40003f46270 */
[----:B------:R-:W-:Y:S01]  /*03b0*/  ISETP.GE.AND P3, PT, R4, R13, PT ;  /* 0x0000000d0400720c */ /* 0x000fe20003f66270 */
[----:B------:R-:W-:-:S12]  /*03c0*/  @P0 BRA `(.L_x_2599) ;  /* 0x00000000002c0947 */ /* 0x000fd80003800000 */
        /* <DEDUP_REMOVED lines=10> */
[----:B------:R-:W-:-:S07]  /*0470*/  FMUL.FTZ R5, R5, R14 ;  /* 0x0000000e05057220 */ /* 0x000fce0000410000 */
.L_x_2599:
[----:B------:R-:W-:Y:S05]  /*0480*/  BSYNC B0 ;  /* 0x0000000000007941 */ /* 0x000fea0003800000 */
.L_x_2598:
[----:B------:R-:W-:Y:S04]  /*0490*/  BSSY B0, `(.L_x_2600) ;  /* 0x000000d000007945 */ /* 0x000fe80003800000 */
[----:B------:R-:W-:Y:S05]  /*04a0*/  @P5 BRA `(.L_x_2601) ;  /* 0x00000000002c5947 */ /* 0x000fea0003800000 */
[C---:B-----5:R-:W-:Y:S01]  /*04b0*/  FMUL.FTZ R6, |R0|.reuse, -1.4426950216293334961 ;  /* 0xbfb8aa3b00067820 */ /* 0x060fe20000410200 */
[----:B------:R-:W-:Y:S01]  /*04c0*/  HFMA2.MMA R7, -RZ, RZ, 1.875, 0 ;  /* 0x3f800000ff077435 */ /* 0x000fe200000001ff */
[C---:B------:R-:W-:Y:S02]  /*04d0*/  FSETP.GEU.FTZ.AND P4, PT, R0.reuse, RZ, PT ;  /* 0x000000ff0000720b */ /* 0x040fe40003f9e000 */
[----:B------:R-:W-:Y:S02]  /*04e0*/  FSET.BF.LT.FTZ.AND R0, R0, RZ, PT ;  /* 0x000000ff0000720a */ /* 0x000fe40003811000 */
[----:B------:R-:W0:Y:S05]  /*04f0*/  MUFU.EX2 R6, R6 ;  /* 0x0000000600067308 */ /* 0x000e2a0000000800 */
[----:B------:R-:W-:Y:S01]  /*0500*/  FSEL R7, R7, -1, !P4 ;  /* 0xbf80000007077808 */ /* 0x000fe20006000000 */
[----:B0-----:R-:W-:-:S04]  /*0510*/  FADD.FTZ R8, R6, 1 ;  /* 0x3f80000006087421 */ /* 0x001fc80000010000 */
[----:B------:R-:W0:Y:S02]  /*0520*/  MUFU.RCP R9, R8 ;  /* 0x0000000800097308 */ /* 0x000e240000001000 */
[----:B0-----:R-:W-:-:S04]  /*0530*/  FMUL.FTZ R9, R6, R9 ;  /* 0x0000000906097220 */ /* 0x001fc80000410000 */
[----:B------:R-:W-:-:S04]  /*0540*/  FFMA.FTZ R7, -R7, R9, R0 ;  /* 0x0000000907077223 */ /* 0x000fc80000010100 */
[----:B------:R-:W-:-:S07]  /*0550*/  FMUL.FTZ R20, R7, R20 ;  /* 0x0000001407147220 */ /* 0x000fce0000410000 */
.L_x_2601:
[----:B------:R-:W-:Y:S05]  /*0560*/  BSYNC B0 ;  /* 0x0000000000007941 */ /* 0x000fea0003800000 */
.L_x_2600:
[----:B------:R-:W-:Y:S04]  /*0570*/  BSSY B0, `(.L_x_2602) ;  /* 0x000000d000007945 */ /* 0x000fe80003800000 */
[----:B------:R-:W-:Y:S05]  /*0580*/  @P1 BRA `(.L_x_2603) ;  /* 0x00000000002c1947 */ /* 0x000fea0003800000 */
[C---:B-----5:R-:W-:Y:S01]  /*0590*/  FMUL.FTZ R6, |R19|.reuse, -1.4426950216293334961 ;  /* 0xbfb8aa3b13067820 */ /* 0x060fe20000410200 */
[C---:B------:R-:W-:Y:S02]  /*05a0*/  FSETP.GEU.FTZ.AND P1, PT, R19.reuse, RZ, PT ;  /* 0x000000ff1300720b */ /* 0x040fe40003f3e000 */
[----:B------:R-:W-:Y:S02]  /*05b0*/  MOV R0, 0x3f800000 ;  /* 0x3f80000000007802 */ /* 0x000fe40000000f00 */
[----:B------:R-:W-:Y:S01]  /*05c0*/  FSET.BF.LT.FTZ.AND R19, R19, RZ, PT ;  /* 0x000000ff1313720a */ /* 0x000fe20003811000 */
[----:B------:R-:W0:Y:S01]  /*05d0*/  MUFU.EX2 R6, R6 ;  /* 0x0000000600067308 */ /* 0x000e220000000800 */
[----:B------:R-:W-:Y:S01]  /*05e0*/  FSEL R0, R0, -1, !P1 ;  /* 0xbf80000000007808 */ /* 0x000fe20004800000 */
[----:B0-----:R-:W-:-:S06]  /*05f0*/  FADD.FTZ R7, R6, 1 ;  /* 0x3f80000006077421 */ /* 0x001fcc0000010000 */
[----:B------:R-:W0:Y:S02]  /*0600*/  MUFU.RCP R7, R7 ;  /* 0x0000000700077308 */ /* 0x000e240000001000 */
[----:B0-----:R-:W-:-:S04]  /*0610*/  FMUL.FTZ R8, R6, R7 ;  /* 0x0000000706087220 */ /* 0x001fc80000410000 */
[----:B------:R-:W-:-:S04]  /*0620*/  FFMA.FTZ R19, -R0, R8, R19 ;  /* 0x0000000800137223 */ /* 0x000fc80000010113 */
[----:B------:R-:W-:-:S07]  /*0630*/  FMUL.FTZ R19, R19, R18 ;  /* 0x0000001213137220 */ /* 0x000fce0000410000 */
.L_x_2603:
[----:B------:R-:W-:Y:S05]  /*0640*/  BSYNC B0 ;  /* 0x0000000000007941 */ /* 0x000fea0003800000 */
.L_x_2602:
        /* <DEDUP_REMOVED lines=13> */
.L_x_2605:
[----:B------:R-:W-:Y:S05]  /*0720*/  BSYNC B0 ;  /* 0x0000000000007941 */ /* 0x000fea0003800000 */
.L_x_2604:
[----:B------:R0:W-:Y:S01]  /*0730*/  @!P0 STG.E desc[UR4][R2.64], R5 ;  /* 0x0000000502008986 */ /* 0x0001e2000c101904 */
[----:B------:R-:W-:Y:S04]  /*0740*/  BSSY B0, `(.L_x_2606) ;  /* 0x000000c000007945 */ /* 0x000fe80003800000 */
[----:B------:R-:W-:Y:S05]  /*0750*/  @P3 BRA `(.L_x_2607) ;  /* 0x0000000000283947 */ /* 0x000fea0003800000 */
[----:B------:R-:W1:Y:S01]  /*0760*/  LDC.64 R6, c[0x0][0x218] ;  /* 0x00008600ff067b82 */ /* 0x000e620000000a00 */
[----:B0-----:R-:W-:Y:S02]  /*0770*/  LEA R3, R12, R4, 0x9 ;  /* 0x000000040c037211 */ /* 0x001fe400078e48ff */
[----:B------:R-:W-:-:S04]  /*0780*/  IADD3 R4, R4, 0x80, RZ ;  /* 0x0000008004047810 */ /* 0x000fc80007ffe0ff */
[----:B------:R-:W-:-:S13]  /*0790*/  ISETP.GE.AND P0, PT, R4, R13, PT ;  /* 0x0000000d0400720c */ /* 0x000fda0003f06270 */
[----:B------:R-:W-:Y:S01]  /*07a0*/  @!P0 IMAD R5, R12, 0x200, R4 ;  /* 0x000002000c058824 */ /* 0x000fe200078e0204 */
[----:B------:R-:W-:Y:S01]  /*07b0*/  @!P0 IADD3 R4, R4, 0x80, RZ ;  /* 0x0000008004048810 */ /* 0x000fe20007ffe0ff */
[----:B-1----:R-:W-:-:S04]  /*07c0*/  IMAD.WIDE.U32 R2, R3, 0x4, R6 ;  /* 0x0000000403027825 */ /* 0x002fc800078e0006 */
[----:B------:R-:W-:Y:S01]  /*07d0*/  @!P0 IMAD.WIDE.U32 R6, R5, 0x4, R6 ;  /* 0x0000000405068825 */ /* 0x000fe200078e0006 */
[----:B-----5:R1:W-:Y:S04]  /*07e0*/  STG.E desc[UR4][R2.64], R20 ;  /* 0x0000001402007986 */ /* 0x0203e8000c101904 */
[----:B------:R1:W-:Y:S02]  /*07f0*/  @!P0 STG.E desc[UR4][R6.64], R19 ;  /* 0x0000001306008986 */ /* 0x0003e4000c101904 */
.L_x_2607:
[----:B------:R-:W-:Y:S05]  /*0800*/  BSYNC B0 ;  /* 0x0000000000007941 */ /* 0x000fea0003800000 */
.L_x_2606:
[----:B------:R-:W-:-:S13]  /*0810*/  ISETP.GE.AND P0, PT, R4, R13, PT ;  /* 0x0000000d0400720c */ /* 0x000fda0003f06270 */
[----:B------:R-:W-:Y:S05]  /*0820*/  @P0 EXIT ;  /* 0x000000000000094d */ /* 0x000fea0003800000 */
[----:B01----:R-:W0:Y:S01]  /*0830*/  LDC.64 R2, c[0x0][0x218] ;  /* 0x00008600ff027b82 */ /* 0x003e220000000a00 */
[----:B------:R-:W-:-:S05]  /*0840*/  LEA R5, R12, R4, 0x9 ;  /* 0x000000040c057211 */ /* 0x000fca00078e48ff */
[----:B0-----:R-:W-:-:S05]  /*0850*/  IMAD.WIDE.U32 R2, R5, 0x4, R2 ;  /* 0x0000000405027825 */ /* 0x001fca00078e0002 */
[----:B-----5:R-:W-:Y:S01]  /*0860*/  STG.E desc[UR4][R2.64], R17 ;  /* 0x0000001102007986 */ /* 0x020fe2000c101904 */
[----:B------:R-:W-:Y:S05]  /*0870*/  EXIT ;  /* 0x000000000000794d */ /* 0x000fea0003800000 */
.L_x_2608:
        /* <DEDUP_REMOVED lines=16> */
.L_x_7358:


//--------------------- .text._ZN2at6native29vectorized_elementwise_kernelILi2EZZZNS0_62_GLOBAL__N__e6aa1b1b_29_ActivationLogSigmoidKernel_cu_9d16a0dc27log_sigmoid_backward_kernelERNS_14TensorIteratorEENKUlvE_clEvENKUlvE0_clEvEUlffE_St5arrayIPcLm3EEEEviT0_T1_ --------------------------
	.section	.text._ZN2at6native29vectorized_elementwise_kernelILi2EZZZNS0_62_GLOBAL__N__e6aa1b1b_29_ActivationLogSigmoidKernel_cu_9d16a0dc27log_sigmoid_backward_kernelERNS_14TensorIteratorEENKUlvE_clEvENKUlvE0_clEvEUlffE_St5arrayIPcLm3EEEEviT0_T1_,"ax",@progbits
	.align	128
        .global         _ZN2at6native29vectorized_elementwise_kernelILi2EZZZNS0_62_GLOBAL__N__e6aa1b1b_29_ActivationLogSigmoidKernel_cu_9d16a0dc27log_sigmoid_backward_kernelERNS_14TensorIteratorEENKUlvE_clEvENKUlvE0_clEvEUlffE_St5arrayIPcLm3EEEEviT0_T1_
        .type           _ZN2at6native29vectorized_elementwise_kernelILi2EZZZNS0_62_GLOBAL__N__e6aa1b1b_29_ActivationLogSigmoidKernel_cu_9d16a0dc27log_sigmoid_backward_kernelERNS_14TensorIteratorEENKUlvE_clEvENKUlvE0_clEvEUlffE_St5arrayIPcLm3EEEEviT0_T1_,@function
        .size           _ZN2at6native29vectorized_elementwise_kernelILi2EZZZNS0_62_GLOBAL__N__e6aa1b1b_29_ActivationLogSigmoidKernel_cu_9d16a0dc27log_sigmoid_backward_kernelERNS_14TensorIteratorEENKUlvE_clEvENKUlvE0_clEvEUlffE_St5arrayIPcLm3EEEEviT0_T1_,(.L_x_7359 - _ZN2at6native29vectorized_elementwise_kernelILi2EZZZNS0_62_GLOBAL__N__e6aa1b1b_29_ActivationLogSigmoidKernel_cu_9d16a0dc27log_sigmoid_backward_kernelERNS_14TensorIteratorEENKUlvE_clEvENKUlvE0_clEvEUlffE_St5arrayIPcLm3EEEEviT0_T1_)
        .other          _ZN2at6native29vectorized_elementwise_kernelILi2EZZZNS0_62_GLOBAL__N__e6aa1b1b_29_ActivationLogSigmoidKernel_cu_9d16a0dc27log_sigmoid_backward_kernelERNS_14TensorIteratorEENKUlvE_clEvENKUlvE0_clEvEUlffE_St5arrayIPcLm3EEEEviT0_T1_,@"STO_CUDA_ENTRY STV_DEFAULT"
_ZN2at6native29vectorized_elementwise_kernelILi2EZZZNS0_62_GLOBAL__N__e6aa1b1b_29_ActivationLogSigmoidKernel_cu_9d16a0dc27log_sigmoid_backward_kernelERNS_14TensorIteratorEENKUlvE_clEvENKUlvE0_clEvEUlffE_St5arrayIPcLm3EEEEviT0_T1_:
.text._ZN2at6native29vectorized_elementwise_kernelILi2EZZZNS0_62_GLOBAL__N__e6aa1b1b_29_ActivationLogSigmoidKernel_cu_9d16a0dc27log_sigmoid_backward_kernelERNS_14TensorIteratorEENKUlvE_clEvENKUlvE0_clEvEUlffE_St5arrayIPcLm3EEEEviT0_T1_:
        /* <DEDUP_REMOVED lines=13> */
[----:B------:R-:W3:Y:S04]  /*00d0*/  LDG.E.64 R20, desc[UR4][R16.64] ;  /* 0x0000000410147981 */ /* 0x000ee8000c1e1b00 */
[----:B------:R-:W4:Y:S04]  /*00e0*/  LDG.E.64 R12, desc[UR4][R16.64+0x400] ;  /* 0x00040004100c7981 */ /* 0x000f28000c1e1b00 */
[----:B------:R-:W5:Y:S04]  /*00f0*/  LDG.E.64 R2, desc[UR4][R16.64+0x800] ;  /* 0x0008000410027981 */ /* 0x000f68000c1e1b00 */
[----:B------:R0:W5:Y:S01]  /*0100*/  LDG.E.64 R4, desc[UR4][R16.64+0xc00] ;  /* 0x000c000410047981 */ /* 0x000162000c1e1b00 */
[----:B--2---:R-:W-:-:S04]  /*0110*/  IMAD.WIDE R6, R0, 0x4, R6 ;  /* 0x0000000400067825 */ /* 0x004fc800078e0206 */
[----:B------:R-:W-:-:S05]  /*0120*/  IMAD.WIDE.U32 R22, R19, 0x8, R6 ;  /* 0x0000000813167825 */ /* 0x000fca00078e0006 */
[----:B------:R-:W2:Y:S04]  /*0130*/  LDG.E.64 R14, desc[UR4][R22.64] ;  /* 0x00000004160e7981 */ /* 0x000ea8000c1e1b00 */
[----:B------:R-:W2:Y:S04]  /*0140*/  LDG.E.64 R10, desc[UR4][R22.64+0x400] ;  /* 0x00040004160a7981 */ /* 0x000ea8000c1e1b00 */
[----:B------:R-:W2:Y:S04]  /*0150*/  LDG.E.64 R6, desc[UR4][R22.64+0x800] ;  /* 0x0008000416067981 */ /* 0x000ea8000c1e1b00 */
[----:B------:R4:W2:Y:S01]  /*0160*/  LDG.E.64 R8, desc[UR4][R22.64+0xc00] ;  /* 0x000c000416087981 */ /* 0x0008a2000c1e1b00 */
[----:B0-----:R-:W-:Y:S01]  /*0170*/  HFMA2.MMA R16, -RZ, RZ, 1.875, 0 ;  /* 0x3f800000ff107435 */ /* 0x001fe200000001ff */
[C---:B---3--:R-:W-:Y:S01]  /*0180*/  FMUL.FTZ R24, |R20|.reuse, -1.4426950216293334961 ;  /* 0xbfb8aa3b14187820 */ /* 0x048fe20000410200 */
[----:B------:R-:W-:Y:S01]  /*0190*/  FMUL.FTZ R18, |R21|, -1.4426950216293334961 ;  /* 0xbfb8aa3b15127820 */ /* 0x000fe20000410200 */
[----:B------:R-:W-:Y:S01]  /*01a0*/  FSETP.GEU.FTZ.AND P0, PT, R20, RZ, PT ;  /* 0x000000ff1400720b */ /* 0x000fe20003f1e000 */
[----:B----4-:R-:W-:Y:S01]  /*01b0*/  FMUL.FTZ R23, |R13|, -1.4426950216293334961 ;  /* 0xbfb8aa3b0d177820 */ /* 0x010fe20000410200 */
[----:B------:R-:W-:-:S02]  /*01c0*/  FMUL.FTZ R17, |R12|, -1.4426950216293334961 ;  /* 0xbfb8aa3b0c117820 */ /* 0x000fc40000410200 */
[----:B------:R-:W0:Y:S01]  /*01d0*/  MUFU.EX2 R24, R24 ;  /* 0x0000001800187308 */ /* 0x000e220000000800 */
[----:B-----5:R-:W-:Y:S02]  /*01e0*/  FSETP.GEU.FTZ.AND P1, PT, R3, RZ, PT ;  /* 0x000000ff0300720b */ /* 0x020fe40003f3e000 */
[----:B------:R-:W-:-:S05]  /*01f0*/  FSETP.GEU.FTZ.AND P3, PT, R5, RZ, PT ;  /* 0x000000ff0500720b */ /* 0x000fca0003f7e000 */
[----:B------:R-:W1:Y:S01]  /*0200*/  MUFU.EX2 R18, R18 ;  /* 0x0000001200127308 */ /* 0x000e620000000800 */
[----:B------:R-:W-:-:S07]  /*0210*/  FSETP.GEU.FTZ.AND P2, PT, R4, RZ, PT ;  /* 0x000000ff0400720b */ /* 0x000fce0003f5e000 */
[----:B------:R-:W-:Y:S01]  /*0220*/  MUFU.EX2 R23, R23 ;  /* 0x0000001700177308 */ /* 0x000fe20000000800 */
[----:B0-----:R-:W-:-:S07]  /*0230*/  FADD.FTZ R26, R24, 1 ;  /* 0x3f800000181a7421 */ /* 0x001fce0000010000 */
[----:B------:R-:W0:Y:S01]  /*0240*/  MUFU.RCP R27, R26 ;  /* 0x0000001a001b7308 */ /* 0x000e220000001000 */
[----:B-1----:R-:W-:-:S07]  /*0250*/  FADD.FTZ R25, R18, 1 ;  /* 0x3f80000012197421 */ /* 0x002fce0000010000 */
[----:B------:R-:W1:Y:S08]  /*0260*/  MUFU.EX2 R17, R17 ;  /* 0x0000001100117308 */ /* 0x000e700000000800 */
[----:B------:R-:W3:Y:S01]  /*0270*/  MUFU.RCP R25, R25 ;  /* 0x0000001900197308 */ /* 0x000ee20000001000 */
[----:B0-----:R-:W-:Y:S01]  /*0280*/  FMUL.FTZ R22, R24, R27 ;  /* 0x0000001b18167220 */ /* 0x001fe20000410000 */
[----:B------:R-:W-:Y:S01]  /*0290*/  FSET.BF.LT.FTZ.AND R27, R20, RZ, PT ;  /* 0x000000ff141b720a */ /* 0x000fe20003811000 */
[----:B------:R-:W-:Y:S01]  /*02a0*/  FADD.FTZ R24, R23, 1 ;  /* 0x3f80000017187421 */ /* 0x000fe20000010000 */
[----:B------:R-:W-:-:S02]  /*02b0*/  FSEL R20, R16, -1, !P0 ;  /* 0xbf80000010147808 */ /* 0x000fc40004000000 */
[----:B------:R-:W-:-:S03]  /*02c0*/  FSETP.GEU.FTZ.AND P0, PT, R21, RZ, PT ;  /* 0x000000ff1500720b */ /* 0x000fc60003f1e000 */
[----:B------:R-:W-:Y:S01]  /*02d0*/  FFMA.FTZ R27, -R20, R22, R27 ;  /* 0x00000016141b7223 */ /* 0x000fe2000001011b */
[----:B-1----:R-:W-:Y:S01]  /*02e0*/  FADD.FTZ R20, R17, 1 ;  /* 0x3f80000011147421 */ /* 0x002fe20000010000 */
[----:B------:R-:W0:Y:S01]  /*02f0*/  MUFU.RCP R24, R24 ;  /* 0x0000001800187308 */ /* 0x000e220000001000 */
[----:B------:R-:W-:Y:S01]  /*0300*/  FSET.BF.LT.FTZ.AND R22, R21, RZ, PT ;  /* 0x000000ff1516720a */ /* 0x000fe20003811000 */
[----:B--2---:R-:W-:Y:S01]  /*0310*/  FMUL.FTZ R14, R14, R27 ;  /* 0x0000001b0e0e7220 */ /* 0x004fe20000410000 */
[----:B------:R-:W-:Y:S02]  /*0320*/  FSEL R21, R16, -1, !P0 ;  /* 0xbf80000010157808 */ /* 0x000fe40004000000 */
[----:B------:R-:W-:Y:S01]  /*0330*/  FSETP.GEU.FTZ.AND P0, PT, R12, RZ, PT ;  /* 0x000000ff0c00720b */ /* 0x000fe20003f1e000 */
[----:B---3--:R-:W-:Y:S01]  /*0340*/  FMUL.FTZ R25, R18, R25 ;  /* 0x0000001912197220 */ /* 0x008fe20000410000 */
[----:B------:R-:W-:Y:S01]  /*0350*/  FMUL.FTZ R18, |R2|, -1.4426950216293334961 ;  /* 0xbfb8aa3b02127820 */ /* 0x000fe20000410200 */
[----:B------:R-:W1:Y:S02]  /*0360*/  MUFU.RCP R20, R20 ;  /* 0x0000001400147308 */ /* 0x000e640000001000 */
[----:B------:R-:W-:Y:S01]  /*0370*/  FFMA.FTZ R22, -R21, R25, R22 ;  /* 0x0000001915167223 */ /* 0x000fe20000010116 */
[----:B------:R-:W-:Y:S01]  /*0380*/  FSET.BF.LT.FTZ.AND R25, R12, RZ, PT ;  /* 0x000000ff0c19720a */ /* 0x000fe20003811000 */
[----:B------:R-:W-:Y:S01]  /*0390*/  FMUL.FTZ R21, |R4|, -1.4426950216293334961 ;  /* 0xbfb8aa3b04157820 */ /* 0x000fe20000410200 */
[----:B------:R-:W-:Y:S01]  /*03a0*/  FSEL R12, R16, -1, !P0 ;  /* 0xbf800000100c7808 */ /* 0x000fe20004000000 */
[----:B------:R-:W-:Y:S01]  /*03b0*/  FMUL.FTZ R15, R15, R22 ;  /* 0x000000160f0f7220 */ /* 0x000fe20000410000 */
[----:B------:R-:W-:Y:S01]  /*03c0*/  FSETP.GEU.FTZ.AND P0, PT, R13, RZ, PT ;  /* 0x000000ff0d00720b */ /* 0x000fe20003f1e000 */
[----:B------:R-:W2:Y:S01]  /*03d0*/  MUFU.EX2 R18, R18 ;  /* 0x0000001200127308 */ /* 0x000ea20000000800 */
[----:B0-----:R-:W-:Y:S01]  /*03e0*/  FMUL.FTZ R23, R23, R24 ;  /* 0x0000001817177220 */ /* 0x001fe20000410000 */
[----:B------:R-:W-:-:S02]  /*03f0*/  FSET.BF.LT.FTZ.AND R24, R13, RZ, PT ;  /* 0x000000ff0d18720a */ /* 0x000fc40003811000 */
[----:B------:R-:W-:Y:S02]  /*0400*/  FSEL R13, R16, -1, !P0 ;  /* 0xbf800000100d7808 */ /* 0x000fe40004000000 */
[C---:B------:R-:W-:Y:S02]  /*0410*/  FSETP.GEU.FTZ.AND P0, PT, R2.reuse, RZ, PT ;  /* 0x000000ff0200720b */ /* 0x040fe40003f1e000 */
[----:B------:R-:W-:Y:S01]  /*0420*/  MUFU.EX2 R21, R21 ;  /* 0x0000001500157308 */ /* 0x000fe20000000800 */
[----:B-1----:R-:W-:Y:S01]  /*0430*/  FMUL.FTZ R20, R17, R20 ;  /* 0x0000001411147220 */ /* 0x002fe20000410000 */
[----:B------:R-:W-:Y:S01]  /*0440*/  FMUL.FTZ R17, |R3|, -1.4426950216293334961 ;  /* 0xbfb8aa3b03117820 */ /* 0x000fe20000410200 */
[----:B------:R-:W-:Y:S01]  /*0450*/  FFMA.FTZ R24, -R13, R23, R24 ;  /* 0x000000170d187223 */ /* 0x000fe20000010118 */
[----:B------:R-:W-:Y:S01]  /*0460*/  FSET.BF.LT.FTZ.AND R2, R2, RZ, PT ;  /* 0x000000ff0202720a */ /* 0x000fe20003811000 */
[----:B------:R-:W-:Y:S01]  /*0470*/  FFMA.FTZ R25, -R12, R20, R25 ;  /* 0x000000140c197223 */ /* 0x000fe20000010119 */
[----:B------:R-:W-:Y:S01]  /*0480*/  FMUL.FTZ R20, |R5|, -1.4426950216293334961 ;  /* 0xbfb8aa3b05147820 */ /* 0x000fe20000410200 */
[----:B------:R-:W0:Y:S01]  /*0490*/  LDC.64 R12, c[0x0][0x218] ;  /* 0x00008600ff0c7b82 */ /* 0x000e220000000a00 */
[----:B------:R-:W1:Y:S01]  /*04a0*/  MUFU.EX2 R17, R17 ;  /* 0x0000001100117308 */ /* 0x000e620000000800 */
[----:B--2---:R-:W-:Y:S01]  /*04b0*/  FADD.FTZ R23, R18, 1 ;  /* 0x3f80000012177421 */ /* 0x004fe20000010000 */
[----:B------:R-:W-:Y:S01]  /*04c0*/  FMUL.FTZ R11, R11, R24 ;  /* 0x000000180b0b7220 */ /* 0x000fe20000410000 */
[----:B------:R-:W-:-:S05]  /*04d0*/  FMUL.FTZ R10, R10, R25 ;  /* 0x000000190a0a7220 */ /* 0x000fca0000410000 */
[----:B------:R-:W2:Y:S08]  /*04e0*/  MUFU.EX2 R20, R20 ;  /* 0x0000001400147308 */ /* 0x000eb00000000800 */
[----:B------:R-:W3:Y:S01]  /*04f0*/  MUFU.RCP R23, R23 ;  /* 0x0000001700177308 */ /* 0x000ee20000001000 */
[----:B-1----:R-:W-:Y:S01]  /*0500*/  FADD.FTZ R22, R17, 1 ;  /* 0x3f80000011167421 */ /* 0x002fe20000010000 */
[----:B0-----:R-:W-:-:S04]  /*0510*/  IMAD.WIDE.U32 R12, R0, 0x4, R12 ;  /* 0x00000004000c7825 */ /* 0x001fc800078e000c */
[----:B------:R-:W-:Y:S02]  /*0520*/  FADD.FTZ R0, R21, 1 ;  /* 0x3f80000015007421 */ /* 0x000fe40000010000 */
[----:B------:R-:W0:Y:S01]  /*0530*/  MUFU.RCP R22, R22 ;  /* 0x0000001600167308 */ /* 0x000e220000001000 */
[----:B--2---:R-:W-:Y:S01]  /*0540*/  FADD.FTZ R26, R20, 1 ;  /* 0x3f800000141a7421 */ /* 0x004fe20000010000 */
[----:B------:R-:W-:Y:S01]  /*0550*/  IMAD.WIDE R12, R19, 0x8, R12 ;  /* 0x00000008130c7825 */ /* 0x000fe200078e020c */
[----:B------:R-:W-:-:S05]  /*0560*/  FSEL R19, R16, -1, !P3 ;  /* 0xbf80000010137808 */ /* 0x000fca0005800000 */
[----:B------:R-:W1:Y:S01]  /*0570*/  MUFU.RCP R27, R26 ;  /* 0x0000001a001b7308 */ /* 0x000e620000001000 */
[----:B---3--:R-:W-:Y:S01]  /*0580*/  FMUL.FTZ R23, R18, R23 ;  /* 0x0000001712177220 */ /* 0x008fe20000410000 */
[----:B------:R-:W-:Y:S01]  /*0590*/  FSET.BF.LT.FTZ.AND R18, R5, RZ, PT ;  /* 0x000000ff0512720a */ /* 0x000fe20003811000 */
[----:B------:R-:W-:Y:S01]  /*05a0*/  STG.E.64 desc[UR4][R12.64], R14 ;  /* 0x0000000e0c007986 */ /* 0x000fe2000c101b04 */
[----:B------:R-:W-:Y:S02]  /*05b0*/  FSET.BF.LT.FTZ.AND R5, R4, RZ, PT ;  /* 0x000000ff0405720a */ /* 0x000fe40003811000 */
[----:B------:R-:W-:Y:S01]  /*05c0*/  FSEL R4, R16, -1, !P1 ;  /* 0xbf80000010047808 */ /* 0x000fe20004800000 */
[----:B------:R-:W-:Y:S01]  /*05d0*/  STG.E.64 desc[UR4][R12.64+0x400], R10 ;  /* 0x0004000a0c007986 */ /* 0x000fe2000c101b04 */
[----:B------:R-:W2:Y:S01]  /*05e0*/  MUFU.RCP R0, R0 ;  /* 0x0000000000007308 */ /* 0x000ea20000001000 */
[----:B0-----:R-:W-:Y:S01]  /*05f0*/  FMUL.FTZ R22, R17, R22 ;  /* 0x0000001611167220 */ /* 0x001fe20000410000 */
[----:B------:R-:W-:-:S02]  /*0600*/  FSET.BF.LT.FTZ.AND R17, R3, RZ, PT ;  /* 0x000000ff0311720a */ /* 0x000fc40003811000 */
[C---:B------:R-:W-:Y:S02]  /*0610*/  FSEL R3, R16.reuse, -1, !P0 ;  /* 0xbf80000010037808 */ /* 0x040fe40004000000 */
[----:B------:R-:W-:Y:S01]  /*0620*/  FSEL R16, R16, -1, !P2 ;  /* 0xbf80000010107808 */ /* 0x000fe20005000000 */
[----:B------:R-:W-:Y:S01]  /*0630*/  FFMA.FTZ R4, -R4, R22, R17 ;  /* 0x0000001604047223 */ /* 0x000fe20000010111 */
[----:B-1----:R-:W-:Y:S01]  /*0640*/  FMUL.FTZ R27, R20, R27 ;  /* 0x0000001b141b7220 */ /* 0x002fe20000410000 */
[----:B------:R-:W-:Y:S02]  /*0650*/  FFMA.FTZ R3, -R3, R23, R2 ;  /* 0x0000001703037223 */ /* 0x000fe40000010102 */
[----:B------:R-:W-:Y:S01]  /*0660*/  FMUL.FTZ R7, R7, R4 ;  /* 0x0000000407077220 */ /* 0x000fe20000410000 */
[----:B------:R-:W-:Y:S01]  /*0670*/  FFMA.FTZ R18, -R19, R27, R18 ;  /* 0x0000001b13127223 */ /* 0x000fe20000010112 */
[----:B------:R-:W-:Y:S01]  /*0680*/  FMUL.FTZ R6, R6, R3 ;  /* 0x0000000306067220 */ /* 0x000fe20000410000 */
[----:B--2---:R-:W-:-:S02]  /*0690*/  FMUL.FTZ R0, R21, R0 ;  /* 0x0000000015007220 */ /* 0x004fc40000410000 */
[----:B------:R-:W-:Y:S02]  /*06a0*/  FMUL.FTZ R9, R9, R18 ;  /* 0x0000001209097220 */ /* 0x000fe40000410000 */
[----:B------:R-:W-:Y:S01]  /*06b0*/  STG.E.64 desc[UR4][R12.64+0x800], R6 ;  /* 0x000800060c007986 */ /* 0x000fe2000c101b04 */
[----:B------:R-:W-:-:S04]  /*06c0*/  FFMA.FTZ R5, -R16, R0, R5 ;  /* 0x0000000010057223 */ /* 0x000fc80000010105 */
[----:B------:R-:W-:-:S05]  /*06d0*/  FMUL.FTZ R8, R8, R5 ;  /* 0x0000000508087220 */ /* 0x000fca0000410000 */
[----:B------:R-:W-:Y:S01]  /*06e0*/  STG.E.64 desc[UR4][R12.64+0xc00], R8 ;  /* 0x000c00080c007986 */ /* 0x000fe2000c101b04 */
[----:B------:R-:W-:Y:S05]  /*06f0*/  EXIT ;  /* 0x000000000000794d */ /* 0x000fea0003800000 */
.L_x_2609:
[----:B------:R-:W0:Y:S01]  /*0700*/  S2R R3, SR_TID.X ;  /* 0x0000000000037919 */ /* 0x000e220000002100 */
[----:B------:R-:W-:Y:S01]  /*0710*/  HFMA2.MMA R4, -RZ, RZ, 0, 0 ;  /* 0x00000000ff047435 */ /* 0x000fe200000001ff */
[----:B0-----:R-:W-:Y:S02]  /*0720*/  ISETP.GE.AND P0, PT, R3, R2, PT ;  /* 0x000000020300720c */ /* 0x001fe40003f06270 */
[----:B------:R-:W-:-:S11]  /*0730*/  MOV R23, R3 ;  /* 0x0000000300177202 */ /* 0x000fd60000000f00 */
[----:B------:R-:W-:Y:S01]  /*0740*/  @!P0 IADD3 R5, R0, R23, RZ ;  /* 0x0000001700058210 */ /* 0x000fe20007ffe0ff */
[----:B------:R-:W-:Y:S01]  /*0750*/  @!P0 VIADD R23, R23, 0x80 ;  /* 0x0000008017178836 */ /* 0x000fe20000000000 */
[----:B------:R-:W0:Y:S04]  /*0760*/  @!P0 LDC.64 R14, c[0x0][0x220] ;  /* 0x00008800ff0e8b82 */ /* 0x000e280000000a00 */
[----:B------:R-:W-:-:S04]  /*0770*/  ISETP.GE.AND P1, PT, R23, R2, PT ;  /* 0x000000021700720c */ /* 0x000fc80003f26270 */
[----:B------:R-:W1:Y:S09]  /*0780*/  @!P0 LDC.64 R18, c[0x0][0x228] ;  /* 0x00008a00ff128b82 */ /* 0x000e720000000a00 */
[----:B------:R-:W-:Y:S01]  /*0790*/  @!P1 IADD3 R21, R0, R23, RZ ;  /* 0x0000001700159210 */ /* 0x000fe20007ffe0ff */
[----:B------:R-:W2:Y:S01]  /*07a0*/  @!P1 LDC.64 R10, c[0x0][0x220] ;  /* 0x00008800ff0a9b82 */ /* 0x000ea20000000a00 */
[----:B------:R-:W-:-:S04]  /*07b0*/  @!P1 IADD3 R23, R23, 0x80, RZ ;  /* 0x0000008017179810 */ /* 0x000fc80007ffe0ff */
[----:B------:R-:W-:Y:S01]  /*07c0*/  ISETP.GE.AND P2, PT, R23, R2, PT ;  /* 0x000000021700720c */ /* 0x000fe20003f46270 */
[----:B0-----:R-:W-:Y:S02]  /*07d0*/  @!P0 IMAD.WIDE.U32 R14, R5, 0x4, R14 ;  /* 0x00000004050e8825 */ /* 0x001fe400078e000e */
[----:B------:R-:W0:Y:S03]  /*07e0*/  @!P1 LDC.64 R6, c[0x0][0x228] ;  /* 0x00008a00ff069b82 */ /* 0x000e260000000a00 */
[----:B------:R3:W5:Y:S07]  /*07f0*/  @!P0 LDG.E R4, desc[UR4][R14.64] ;  /* 0x000000040e048981 */ /* 0x00076e000c1e1900 */
[----:B------:R-:W4:Y:S01]  /*0800*/  @!P2 LDC.64 R12, c[0x0][0x220] ;  /* 0x00008800ff0cab82 */ /* 0x000f220000000a00 */
[----:B------:R-:W-:-:S02]  /*0810*/  @!P2 IADD3 R9, R0, R23, RZ ;  /* 0x000000170009a210 */ /* 0x000fc40007ffe0ff */
[----:B------:R-:W-:-:S04]  /*0820*/  @!P2 IADD3 R23, R23, 0x80, RZ ;  /* 0x000000801717a810 */ /* 0x000fc80007ffe0ff */
[----:B------:R-:W-:Y:S01]  /*0830*/  ISETP.GE.AND P3, PT, R23, R2, PT ;  /* 0x000000021700720c */ /* 0x000fe20003f66270 */
[----:B--2---:R-:W-:Y:S02]  /*0840*/  @!P1 IMAD.WIDE.U32 R16, R21, 0x4, R10 ;  /* 0x0000000415109825 */ /* 0x004fe400078e000a */
[----:B------:R-:W2:Y:S02]  /*0850*/  @!P2 LDC.64 R10, c[0x0][0x228] ;  /* 0x00008a00ff0aab82 */ /* 0x000ea40000000a00 */
[----:B-1----:R-:W-:-:S04]  /*0860*/  @!P0 IMAD.WIDE.U32 R18, R5, 0x4, R18 ;  /* 0x0000000405128825 */ /* 0x002fc800078e0012 */
[----:B------:R-:W-:-:S04]  /*0870*/  IMAD.MOV.U32 R5, RZ, RZ, RZ ;  /* 0x000000ffff057224 */ /* 0x000fc800078e00ff */
[----:B---3--:R-:W1:Y:S01]  /*0880*/  @!P3 LDC.64 R14, c[0x0][0x220] ;  /* 0x00008800ff0ebb82 */ /* 0x008e620000000a00 */
[----:B----4-:R-:W-:Y:S01]  /*0890*/  @!P2 IMAD.WIDE.U32 R26, R9, 0x4, R12 ;  /* 0x00000004091aa825 */ /* 0x010fe200078e000c */
[----:B------:R3:W5:Y:S06]  /*08a0*/  @!P0 LDG.E R5, desc[UR4][R18.64] ;  /* 0x0000000412058981 */ /* 0x00076c000c1e1900 */
[----:B------:R-:W4:Y:S01]  /*08b0*/  @!P3 LDC.64 R12, c[0x0][0x228] ;  /* 0x00008a00ff0cbb82 */ /* 0x000f220000000a00 */
[----:B0-----:R-:W-:Y:S01]  /*08c0*/  @!P1 IMAD.WIDE.U32 R20, R21, 0x4, R6 ;  /* 0x0000000415149825 */ /* 0x001fe200078e0006 */
[----:B------:R-:W-:-:S03]  /*08d0*/  CS2R R6, SRZ ;  /* 0x0000000000067805 */ /* 0x000fc6000001ff00 */
[----:B---3--:R-:W-:Y:S01]  /*08e0*/  @!P3 IMAD.IADD R19, R0, 0x1, R23 ;  /* 0x000000010013b824 */ /* 0x008fe200078e0217 */
[----:B------:R-:W-:Y:S02]  /*08f0*/  @!P3 IADD3 R23, R23, 0x80, RZ ;  /* 0x000000801717b810 */ /* 0x000fe40007ffe0ff */
[----:B------:R1:W5:Y:S04]  /*0900*/  @!P1 LDG.E R6, desc[UR4][R16.64] ;  /* 0x0000000410069981 */ /* 0x000368000c1e1900 */
[----:B------:R0:W5:Y:S01]  /*0910*/  @!P1 LDG.E R7, desc[UR4][R20.64] ;  /* 0x0000000414079981 */ /* 0x000162000c1e1900 */
[----:B------:R-:W-:Y:S01]  /*0920*/  ISETP.GE.AND P1, PT, R23, R2, PT ;  /* 0x000000021700720c */ /* 0x000fe20003f26270 */
[----:B--2---:R-:W-:Y:S01]  /*0930*/  @!P2 IMAD.WIDE.U32 R28, R9, 0x4, R10 ;  /* 0x00000004091ca825 */ /* 0x004fe200078e000a */
[----:B------:R-:W-:Y:S01]  /*0940*/  HFMA2.MMA R9, -RZ, RZ, 0, 0 ;  /* 0x00000000ff097435 */ /* 0x000fe200000001ff */
[----:B------:R-:W-:-:S02]  /*0950*/  MOV R8, RZ ;  /* 0x000000ff00087202 */ /* 0x000fc40000000f00 */
[----:B-1----:R-:W-:-:S04]  /*0960*/  @!P3 IMAD.WIDE.U32 R16, R19, 0x4, R14 ;  /* 0x000000041310b825 */ /* 0x002fc800078e000e */
[----:B------:R-:W5:Y:S01]  /*0970*/  @!P2 LDG.E R8, desc[UR4][R26.64] ;  /* 0x000000041a08a981 */ /* 0x000f62000c1e1900 */
[----:B----4-:R-:W-:-:S03]  /*0980*/  @!P3 IMAD.WIDE.U32 R18, R19, 0x4, R12 ;  /* 0x000000041312b825 */ /* 0x010fc600078e000c */
[----:B------:R-:W1:Y:S01]  /*0990*/  @!P1 LDC.64 R24, c[0x0][0x220] ;  /* 0x00008800ff189b82 */ /* 0x000e620000000a00 */
[----:B------:R-:W-:Y:S01]  /*09a0*/  @!P1 IADD3 R13, R0, R23, RZ ;  /* 0x00000017000d9210 */ /* 0x000fe20007ffe0ff */
[----:B------:R-:W-:Y:S01]  /*09b0*/  @!P1 VIADD R23, R23, 0x80 ;  /* 0x0000008017179836 */ /* 0x000fe20000000000 */
[----:B------:R-:W5:Y:S05]  /*09c0*/  @!P2 LDG.E R9, desc[UR4][R28.64] ;  /* 0x000000041c09a981 */ /* 0x000f6a000c1e1900 */
[----:B------:R-:W2:Y:S01]  /*09d0*/  @!P1 LDC.64 R14, c[0x0][0x228] ;  /* 0x00008a00ff0e9b82 */ /* 0x000ea20000000a00 */
[----:B------:R-:W-:Y:S02]  /*09e0*/  ISETP.GE.AND P2, PT, R23, R2, PT ;  /* 0x000000021700720c */ /* 0x000fe40003f46270 */
[----:B------:R-:W-:-:S06]  /*09f0*/  CS2R R10, SRZ ;  /* 0x00000000000a7805 */ /* 0x000fcc000001ff00 */
[----:B------:R3:W5:Y:S01]  /*0a00*/  @!P3 LDG.E R10, desc[UR4][R16.64] ;  /* 0x00000004100ab981 */ /* 0x000762000c1e1900 */
[----:B------:R-:W-:Y:S01]  /*0a10*/  MOV R12, RZ ;  /* 0x000000ff000c7202 */ /* 0x000fe20000000f00 */
[----:B0-----:R-:W-:Y:S02]  /*0a20*/  IMAD.MOV.U32 R20, RZ, RZ, RZ ;  /* 0x000000ffff147224 */ /* 0x001fe400078e00ff */
[----:B------:R0:W5:Y:S01]  /*0a30*/  @!P3 LDG.E R11, desc[UR4][R18.64] ;  /* 0x00000004120bb981 */ /* 0x000162000c1e1900 */
[----:B---3--:R-:W3:Y:S01]  /*0a40*/  @!P2 LDC.64 R16, c[0x0][0x220] ;  /* 0x00008800ff10ab82 */ /* 0x008ee20000000a00 */
[----:B-1----:R-:W-:-:S04]  /*0a50*/  @!P1 IMAD.WIDE.U32 R24, R13, 0x4, R24 ;  /* 0x000000040d189825 */ /* 0x002fc800078e0018 */
[----:B--2---:R-:W-:Y:S01]  /*0a60*/  @!P1 IMAD.WIDE.U32 R14, R13, 0x4, R14 ;  /* 0x000000040d0e9825 */ /* 0x004fe200078e000e */
[----:B------:R-:W-:Y:S01]  /*0a70*/  HFMA2.MMA R13, -RZ, RZ, 0, 0 ;  /* 0x00000000ff0d7435 */ /* 0x000fe200000001ff */
[----:B------:R-:W-:Y:S01]  /*0a80*/  @!P2 IADD3 R21, R0, R23, RZ ;  /* 0x000000170015a210 */ /* 0x000fe20007ffe0ff */
[----:B------:R-:W5:Y:S01]  /*0a90*/  @!P1 LDG.E R12, desc[UR4][R24.64] ;  /* 0x00000004180c9981 */ /* 0x000f62000c1e1900 */
[----:B------:R-:W-:Y:S01]  /*0aa0*/  @!P2 IADD3 R23, R23, 0x80, RZ ;  /* 0x000000801717a810 */ /* 0x000fe20007ffe0ff */
[----:B0-----:R-:W0:Y:S06]  /*0ab0*/  @!P2 LDC.64 R18, c[0x0][0x228] ;  /* 0x00008a00ff12ab82 */ /* 0x001e2c0000000a00 */
[----:B------:R1:W5:Y:S01]  /*0ac0*/  @!P1 LDG.E R13, desc[UR4][R14.64] ;  /* 0x000000040e0d9981 */ /* 0x000362000c1e1900 */
[----:B------:R-:W-:Y:S01]  /*0ad0*/  ISETP.GE.AND P1, PT, R23, R2, PT ;  /* 0x000000021700720c */ /* 0x000fe20003f26270 */
[----:B---3--:R-:W-:-:S05]  /*0ae0*/  @!P2 IMAD.WIDE.U32 R16, R21, 0x4, R16 ;  /* 0x000000041510a825 */ /* 0x008fca00078e0010 */
[----:B------:R2:W5:Y:S07]  /*0af0*/  @!P2 LDG.E R20, desc[UR4][R16.64] ;  /* 0x000000041014a981 */ /* 0x00056e000c1e1900 */
[----:B-1----:R-:W1:Y:S08]  /*0b00*/  @!P1 LDC.64 R14, c[0x0][0x220] ;  /* 0x00008800ff0e9b82 */ /* 0x002e700000000a00 */
[----:B--2---:R-:W2:Y:S01]  /*0b10*/  @!P1 LDC.64 R16, c[0x0][0x228] ;  /* 0x00008a00ff109b82 */ /* 0x004ea20000000a00 */
[----:B------:R-:W-:Y:S01]  /*0b20*/  @!P1 IADD3 R25, R0, R23, RZ ;  /* 0x0000001700199210 */ /* 0x000fe20007ffe0ff */
[----:B------:R-:W-:Y:S01]  /*0b30*/  HFMA2.MMA R22, -RZ, RZ, 0, 0 ;  /* 0x00000000ff167435 */ /* 0x000fe200000001ff */
[----:B------:R-:W-:Y:S01]  /*0b40*/  IMAD.MOV.U32 R24, RZ, RZ, RZ ;  /* 0x000000ffff187224 */ /* 0x000fe200078e00ff */
[----:B------:R-:W-:Y:S01]  /*0b50*/  @!P1 IADD3 R23, R23, 0x80, RZ ;  /* 0x0000008017179810 */ /* 0x000fe20007ffe0ff */
[----:B0-----:R-:W-:-:S04]  /*0b60*/  @!P2 IMAD.WIDE.U32 R18, R21, 0x4, R18 ;  /* 0x000000041512a825 */ /* 0x001fc800078e0012 */
[----:B-1----:R-:W-:-:S05]  /*0b70*/  @!P1 IMAD.WIDE.U32 R14, R25, 0x4, R14 ;  /* 0x00000004190e9825 */ /* 0x002fca00078e000e */
[----:B------:R0:W5:Y:S01]  /*0b80*/  @!P1 LDG.E R22, desc[UR4][R14.64] ;  /* 0x000000040e169981 */ /* 0x000162000c1e1900 */
[----:B--2---:R-:W-:-:S05]  /*0b90*/  @!P1 IMAD.WIDE.U32 R16, R25, 0x4, R16 ;  /* 0x0000000419109825 */ /* 0x004fca00078e0010 */
[----:B------:R-:W5:Y:S01]  /*0ba0*/  @!P1 LDG.E R24, desc[UR4][R16.64] ;  /* 0x0000000410189981 */ /* 0x000f62000c1e1900 */
[----:B------:R-:W-:Y:S02]  /*0bb0*/  ISETP.GE.AND P1, PT, R23, R2, PT ;  /* 0x000000021700720c */ /* 0x000fe40003f26270 */
[----:B------:R-:W-:-:S06]  /*0bc0*/  MOV R21, RZ ;  /* 0x000000ff00157202 */ /* 0x000fcc0000000f00 */
[----:B------:R1:W5:Y:S05]  /*0bd0*/  @!P2 LDG.E R21, desc[UR4][R18.64] ;  /* 0x000000041215a981 */ /* 0x00036a000c1e1900 */
[----:B0-----:R-:W0:Y:S08]  /*0be0*/  @!P1 LDC.64 R14, c[0x0][0x228] ;  /* 0x00008a00ff0e9b82 */ /* 0x001e300000000a00 */
[----:B-1----:R-:W1:Y:S01]  /*0bf0*/  @!P1 LDC.64 R18, c[0x0][0x220] ;  /* 0x00008800ff129b82 */ /* 0x002e620000000a00 */
[----:B------:R-:W-:-:S02]  /*0c00*/  @!P1 IADD3 R25, R0, R23, RZ ;  /* 0x0000001700199210 */ /* 0x000fc40007ffe0ff */
[----:B------:R-:W-:-:S03]  /*0c10*/  MOV R23, RZ ;  /* 0x000000ff00177202 */ /* 0x000fc60000000f00 */
[----:B0-----:R-:W-:-:S04]  /*0c20*/  @!P1 IMAD.WIDE.U32 R14, R25, 0x4, R14 ;  /* 0x00000004190e9825 */ /* 0x001fc800078e000e */
[----:B-1----:R-:W-:Y:S01]  /*0c30*/  @!P1 IMAD.WIDE.U32 R18, R25, 0x4, R18 ;  /* 0x0000000419129825 */ /* 0x002fe200078e0012 */
[----:B------:R-:W-:-:S04]  /*0c40*/  HFMA2.MMA R25, -RZ, RZ, 0, 0 ;  /* 0x00000000ff197435 */ /* 0x000fc800000001ff */
[----:B------:R0:W5:Y:S06]  /*0c50*/  @!P1 LDG.E R23, desc[UR4][R18.64] ;  /* 0x0000000412179981 */ /* 0x00016c000c1e1900 */
[----:B------:R0:W5:Y:S01]  /*0c60*/  @!P1 LDG.E R25, desc[UR4][R14.64] ;  /* 0x000000040e199981 */ /* 0x000162000c1e1900 */
[----:B------:R-:W-:Y:S04]  /*0c70*/  BSSY B0, `(.L_x_2610) ;  /* 0x000000d000007945 */ /* 0x000fe80003800000 */
[----:B------:R-:W-:Y:S05]  /*0c80*/  @P0 BRA `(.L_x_2611) ;  /* 0x00000000002c0947 */ /* 0x000fea0003800000 */
[C---:B0----5:R-:W-:Y:S01]  /*0c90*/  FMUL.FTZ R14, |R4|.reuse, -1.4426950216293334961 ;  /* 0xbfb8aa3b040e7820 */ /* 0x061fe20000410200 */
        /* <DEDUP_REMOVED lines=10> */
.L_x_2611:
[----:B------:R-:W-:Y:S05]  /*0d40*/  BSYNC B0 ;  /* 0x0000000000007941 */ /* 0x000fea0003800000 */
.L_x_2610:
[----:B0-----:R-:W-:Y:S01]  /*0d50*/  IADD3 R15, R3, 0x80, RZ ;  /* 0x00000080030f7810 */ /* 0x001fe20007ffe0ff */
[----:B------:R-:W-:Y:S03]  /*0d60*/  BSSY B0, `(.L_x_2612) ;  /* 0x000000e000007945 */ /* 0x000fe60003800000 */
[----:B------:R-:W-:-:S13]  /*0d70*/  ISETP.GE.AND P1, PT, R15, R2, PT ;  /* 0x000000020f00720c */ /* 0x000fda0003f26270 */
        /* <DEDUP_REMOVED lines=12> */
.L_x_2613:
[----:B------:R-:W-:Y:S05]  /*0e40*/  BSYNC B0 ;  /* 0x0000000000007941 */ /* 0x000fea0003800000 */
.L_x_2612:
[----:B-----5:R-:W-:Y:S01]  /*0e50*/  IADD3 R5, R3, 0x100, RZ ;  /* 0x0000010003057810 */ /* 0x020fe20007ffe0ff */
[----:B------:R-:W-:Y:S03]  /*0e60*/  BSSY B0, `(.L_x_2614) ;  /* 0x000000e000007945 */ /* 0x000fe60003800000 */
[----:B------:R-:W-:-:S13]  /*0e70*/  ISETP.GE.AND P1, PT, R5, R2, PT ;  /* 0x000000020500720c */ /* 0x000fda0003f26270 */
[----:B------:R-:W-:Y:S05]  /*0e80*/  @P1 BRA `(.L_x_2615) ;  /* 0x00000000002c1947 */ /* 0x000fea0003800000 */
[C---:B------:R-:W-:Y:S01]  /*0e90*/  FMUL.FTZ R4, |R8|.reuse, -1.4426950216293334961 ;  /* 0xbfb8aa3b08047820 */ /* 0x040fe20000410200 */
        /* <DEDUP_REMOVED lines=10> */
.L_x_2615:
[----:B------:R-:W-:Y:S05]  /*0f40*/  BSYNC B0 ;  /* 0x0000000000007941 */ /* 0x000fea0003800000 */
.L_x_2614:
[C---:B------:R-:W-:Y:S01]  /*0f50*/  VIADD R5, R3.reuse, 0x180 ;  /* 0x0000018003057836 */ /* 0x040fe20000000000 */
[----:B------:R-:W-:Y:S01]  /*0f60*/  IADD3 R19, R3, 0x200, RZ ;  /* 0x0000020003137810 */ /* 0x000fe20007ffe0ff */
[----:B------:R-:W-:Y:S03]  /*0f70*/  BSSY B0, `(.L_x_2616) ;  /* 0x0000018000007945 */ /* 0x000fe60003800000 */
[-C--:B------:R-:W-:Y:S02]  /*0f80*/  ISETP.GE.AND P5, PT, R5, R2.reuse, PT ;  /* 0x000000020500720c */ /* 0x080fe40003fa6270 */
[----:B------:R-:W0:Y:S01]  /*0f90*/  @!P0 LDC.64 R4, c[0x0][0x218] ;  /* 0x00008600ff048b82 */ /* 0x000e220000000a00 */
[----:B------:R-:W-:Y:S02]  /*0fa0*/  ISETP.GE.AND P1, PT, R19, R2, PT ;  /* 0x000000021300720c */ /* 0x000fe40003f26270 */
[----:B------:R-:W-:-:S04]  /*0fb0*/  IADD3 R19, R3, 0x280, RZ ;  /* 0x0000028003137810 */ /* 0x000fc80007ffe0ff */
[----:B------:R-:W-:Y:S02]  /*0fc0*/  ISETP.GE.AND P2, PT, R19, R2, PT ;  /* 0x000000021300720c */ /* 0x000fe40003f46270 */
[----:B------:R-:W-:-:S04]  /*0fd0*/  IADD3 R19, R3, 0x300, RZ ;  /* 0x0000030003137810 */ /* 0x000fc80007ffe0ff */
[----:B------:R-:W-:Y:S02]  /*0fe0*/  ISETP.GE.AND P3, PT, R19, R2, PT ;  /* 0x000000021300720c */ /* 0x000fe40003f66270 */
[----:B------:R-:W-:-:S04]  /*0ff0*/  IADD3 R19, R3, 0x380, RZ ;  /* 0x0000038003137810 */ /* 0x000fc80007ffe0ff */
[----:B------:R-:W-:Y:S01]  /*1000*/  ISETP.GE.AND P4, PT, R19, R2, PT ;  /* 0x000000021300720c */ /* 0x000fe20003f86270 */
[----:B------:R-:W-:-:S04]  /*1010*/  @!P0 IMAD.IADD R19, R0, 0x1, R3 ;  /* 0x0000000100138824 */ /* 0x000fc800078e0203 */
[----:B0-----:R-:W-:Y:S01]  /*1020*/  @!P0 IMAD.WIDE.U32 R4, R19, 0x4, R4 ;  /* 0x0000000413048825 */ /* 0x001fe200078e0004 */
[----:B------:R-:W-:Y:S07]  /*1030*/  @P5 BRA `(.L_x_2617) ;  /* 0x00000000002c5947 */ /* 0x000fee0003800000 */
[C---:B------:R-:W-:Y:S01]  /*1040*/  FMUL.FTZ R6, |R10|.reuse, -1.4426950216293334961 ;  /* 0xbfb8aa3b0a067820 */ /* 0x040fe20000410200 */
[C---:B------:R-:W-:Y:S02]  /*1050*/  FSETP.GEU.FTZ.AND P5, PT, R10.reuse, RZ, PT ;  /* 0x000000ff0a00720b */ /* 0x040fe40003fbe000 */
[----:B------:R-:W-:-:S03]  /*1060*/  FSET.BF.LT.FTZ.AND R10, R10, RZ, PT ;  /* 0x000000ff0a0a720a */ /* 0x000fc60003811000 */
[----:B------:R-:W0:Y:S02]  /*1070*/  MUFU.EX2 R6, R6 ;  /* 0x0000000600067308 */ /* 0x000e240000000800 */
[----:B0-----:R-:W-:-:S06]  /*1080*/  FADD.FTZ R8, R6, 1 ;  /* 0x3f80000006087421 */ /* 0x001fcc0000010000 */
[----:B------:R-:W0:Y:S02]  /*1090*/  MUFU.RCP R19, R8 ;  /* 0x0000000800137308 */ /* 0x000e240000001000 */
[----:B0-----:R-:W-:Y:S01]  /*10a0*/  FMUL.FTZ R14, R6, R19 ;  /* 0x00000013060e7220 */ /* 0x001fe20000410000 */
[----:B------:R-:W-:-:S04]  /*10b0*/  MOV R19, 0x3f800000 ;  /* 0x3f80000000137802 */ /* 0x000fc80000000f00 */
[----:B------:R-:W-:-:S05]  /*10c0*/  FSEL R19, R19, -1, !P5 ;  /* 0xbf80000013137808 */ /* 0x000fca0006800000 */
[----:B------:R-:W-:-:S04]  /*10d0*/  FFMA.FTZ R10, -R19, R14, R10 ;  /* 0x0000000e130a7223 */ /* 0x000fc8000001010a */
[----:B------:R-:W-:-:S07]  /*10e0*/  FMUL.FTZ R11, R10, R11 ;  /* 0x0000000b0a0b7220 */ /* 0x000fce0000410000 */
.L_x_2617:
[----:B------:R-:W-:Y:S05]  /*10f0*/  BSYNC B0 ;  /* 0x0000000000007941 */ /* 0x000fea0003800000 */
.L_x_2616:
[----:B------:R-:W-:Y:S04]  /*1100*/  BSSY B0, `(.L_x_2618) ;  /* 0x000000d000007945 */ /* 0x000fe80003800000 */
        /* <DEDUP_REMOVED lines=12> */
.L_x_2619:
[----:B------:R-:W-:Y:S05]  /*11d0*/  BSYNC B0 ;  /* 0x0000000000007941 */ /* 0x000fea0003800000 */
.L_x_2618:
[----:B------:R-:W-:Y:S04]  /*11e0*/  BSSY B0, `(.L_x_2620) ;  /* 0x000000d000007945 */ /* 0x000fe80003800000 */
[----:B------:R-:W-:Y:S05]  /*11f0*/  @P2 BRA `(.L_x_2621) ;  /* 0x00000000002c2947 */ /* 0x000fea0003800000 */
[C---:B------:R-:W-:Y:S01]  /*1200*/  FMUL.FTZ R6, |R20|.reuse, -1.4426950216293334961 ;  /* 0xbfb8aa3b14067820 */ /* 0x040fe20000410200 */
        /* <DEDUP_REMOVED lines=10> */
.L_x_2621:
[----:B------:R-:W-:Y:S05]  /*12b0*/  BSYNC B0 ;  /* 0x0000000000007941 */ /* 0x000fea0003800000 */
.L_x_2620:
        /* <DEDUP_REMOVED lines=13> */
.L_x_2623:
[----:B------:R-:W-:Y:S05]  /*1390*/  BSYNC B0 ;  /* 0x0000000000007941 */ /* 0x000fea0003800000 */
.L_x_2622:
[----:B------:R-:W-:Y:S04]  /*13a0*/  BSSY B0, `(.L_x_2624) ;  /* 0x000000d000007945 */ /* 0x000fe80003800000 */
[----:B------:R-:W-:Y:S05]  /*13b0*/  @P4 BRA `(.L_x_2625) ;  /* 0x00000000002c4947 */ /* 0x000fea0003800000 */
[C---:B------:R-:W-:Y:S01]  /*13c0*/  FMUL.FTZ R8, |R23|.reuse, -1.4426950216293334961 ;  /* 0xbfb8aa3b17087820 */ /* 0x040fe20000410200 */
        /* <DEDUP_REMOVED lines=10> */
.L_x_2625:
[----:B------:R-:W-:Y:S05]  /*1470*/  BSYNC B0 ;  /* 0x0000000000007941 */ /* 0x000fea0003800000 */
.L_x_2624:
[----:B------:R-:W-:Y:S01]  /*1480*/  @!P0 MOV R3, R15 ;  /* 0x0000000f00038202 */ /* 0x000fe20000000f00 */
[----:B------:R0:W-:Y:S01]  /*1490*/  @!P0 STG.E desc[UR4][R4.64], R17 ;  /* 0x0000001104008986 */ /* 0x0001e2000c101904 */
        /* <DEDUP_REMOVED lines=9> */
[----:B------:R0:W-:Y:S07]  /*1530*/  STG.E desc[UR4][R4.64], R7 ;  /* 0x0000000704007986 */ /* 0x0001ee000c101904 */
[----:B------:R-:W-:Y:S05]  /*1540*/  @P0 BRA `(.L_x_2629) ;  /* 0x0000000000300947 */ /* 0x000fea0003800000 */
[----:B0-----:R-:W0:Y:S01]  /*1550*/  LDC.64 R4, c[0x0][0x218] ;  /* 0x00008600ff047b82 */ /* 0x001e220000000a00 */
[----:B------:R-:W-:Y:S01]  /*1560*/  IADD3 R7, R0, R3, RZ ;  /* 0x0000000300077210 */ /* 0x000fe20007ffe0ff */
[----:B------:R-:W-:-:S04]  /*1570*/  VIADD R3, R3, 0x80 ;  /* 0x0000008003037836 */ /* 0x000fc80000000000 */
[----:B0-----:R-:W-:-:S05]  /*1580*/  IMAD.WIDE.U32 R4, R7, 0x4, R4 ;  /* 0x0000000407047825 */ /* 0x001fca00078e0004 */
[----:B------:R0:W-:Y:S02]  /*1590*/  STG.E desc[UR4][R4.64], R9 ;  /* 0x0000000904007986 */ /* 0x0001e4000c101904 */
.L_x_2628:
[----:B------:R-:W-:-:S13]  /*15a0*/  ISETP.GE.AND P0, PT, R3, R2, PT ;  /* 0x000000020300720c */ /* 0x000fda0003f06270 */
[----:B------:R-:W-:Y:S05]  /*15b0*/  @P0 BRA `(.L_x_2630) ;  /* 0x0000000000300947 */ /* 0x000fea0003800000 */
[----:B0-----:R-:W0:Y:S01]  /*15c0*/  LDC.64 R4, c[0x0][0x218] ;  /* 0x00008600ff047b82 */ /* 0x001e220000000a00 */
[----:B------:R-:W-:Y:S02]  /*15d0*/  IADD3 R7, R0, R3, RZ ;  /* 0x0000000300077210 */ /* 0x000fe40007ffe0ff */
[----:B------:R-:W-:-:S03]  /*15e0*/  IADD3 R3, R3, 0x80, RZ ;  /* 0x0000008003037810 */ /* 0x000fc60007ffe0ff */
[----:B0-----:R-:W-:-:S05]  /*15f0*/  IMAD.WIDE.U32 R4, R7, 0x4, R4 ;  /* 0x0000000407047825 */ /* 0x001fca00078e0004 */
[----:B------:R1:W-:Y:S02]  /*1600*/  STG.E desc[UR4][R4.64], R11 ;  /* 0x0000000b04007986 */ /* 0x0003e4000c101904 */
.L_x_2629:
[----:B------:R-:W-:-:S13]  /*1610*/  ISETP.GE.AND P0, PT, R3, R2, PT ;  /* 0x000000020300720c */ /* 0x000fda0003f06270 */
[----:B------:R-:W-:Y:S05]  /*1620*/  @P0 BRA `(.L_x_2631) ;  /* 0x0000000000340947 */ /* 0x000fea0003800000 */
[----:B01----:R-:W0:Y:S01]  /*1630*/  LDC.64 R4, c[0x0][0x218] ;  /* 0x00008600ff047b82 */ /* 0x003e220000000a00 */
[----:B------:R-:W-:Y:S02]  /*1640*/  IADD3 R7, R0, R3, RZ ;  /* 0x0000000300077210 */ /* 0x000fe40007ffe0ff */
[----:B------:R-:W-:-:S03]  /*1650*/  IADD3 R3, R3, 0x80, RZ ;  /* 0x0000008003037810 */ /* 0x000fc60007ffe0ff */
[----:B0-----:R-:W-:-:S05]  /*1660*/  IMAD.WIDE.U32 R4, R7, 0x4, R4 ;  /* 0x0000000407047825 */ /* 0x001fca00078e0004 */
[----:B------:R1:W-:Y:S02]  /*1670*/  STG.E desc[UR4][R4.64], R13 ;  /* 0x0000000d04007986 */ /* 0x0003e4000c101904 */
.L_x_2630:
[----:B------:R-:W-:-:S13]  /*1680*/  ISETP.GE.AND P0, PT, R3, R2, PT ;  /* 0x000000020300720c */ /* 0x000fda0003f06270 */
[----:B------:R-:W-:Y:S05]  /*1690*/  @P0 BREAK B1 ;  /* 0x0000000000010942 */ /* 0x000fea0003800000 */
[----:B------:R-:W-:Y:S05]  /*16a0*/  @P0 BRA `(.L_x_2632) ;  /* 0x0000000000300947 */ /* 0x000fea0003800000 */
[----:B01----:R-:W0:Y:S01]  /*16b0*/  LDC.64 R4, c[0x0][0x218] ;  /* 0x00008600ff047b82 */ /* 0x003e220000000a00 */
[----:B------:R-:W-:Y:S01]  /*16c0*/  IMAD.IADD R7, R0, 0x1, R3 ;  /* 0x0000000100077824 */ /* 0x000fe200078e0203 */
[----:B------:R-:W-:-:S03]  /*16d0*/  IADD3 R3, R3, 0x80, RZ ;  /* 0x0000008003037810 */ /* 0x000fc60007ffe0ff */
[----:B0-----:R-:W-:-:S05]  /*16e0*/  IMAD.WIDE.U32 R4, R7, 0x4, R4 ;  /* 0x0000000407047825 */ /* 0x001fca00078e0004 */
[----:B------:R2:W-:Y:S02]  /*16f0*/  STG.E desc[UR4][R4.64], R21 ;  /* 0x0000001504007986 */ /* 0x0005e4000c101904 */
.L_x_2631:
[----:B------:R-:W-:Y:S05]  /*1700*/  BSYNC B1 ;  /* 0x0000000000017941 */ /* 0x000fea0003800000 */
.L_x_2627:
[----:B------:R-:W-:-:S13]  /*1710*/  ISETP.GE.AND P0, PT, R3, R2, PT ;  /* 0x000000020300720c */ /* 0x000fda0003f06270 */
[----:B012---:R-:W0:Y:S01]  /*1720*/  @!P0 LDC.64 R4, c[0x0][0x218] ;  /* 0x00008600ff048b82 */ /* 0x007e220000000a00 */
[----:B------:R-:W-:Y:S02]  /*1730*/  @!P0 IADD3 R7, R0, R3, RZ ;  /* 0x0000000300078210 */ /* 0x000fe40007ffe0ff */
[----:B------:R-:W-:-:S03]  /*1740*/  @!P0 IADD3 R3, R3, 0x80, RZ ;  /* 0x0000008003038810 */ /* 0x000fc60007ffe0ff */
[----:B0-----:R-:W-:-:S05]  /*1750*/  @!P0 IMAD.WIDE.U32 R4, R7, 0x4, R4 ;  /* 0x0000000407048825 */ /* 0x001fca00078e0004 */
[----:B------:R2:W-:Y:S02]  /*1760*/  @!P0 STG.E desc[UR4][R4.64], R24 ;  /* 0x0000001804008986 */ /* 0x0005e4000c101904 */
.L_x_2632:
[----:B------:R-:W-:Y:S05]  /*1770*/  BSYNC B0 ;  /* 0x0000000000007941 */ /* 0x000fea0003800000 */
.L_x_2626:
[----:B------:R-:W-:Y:S05]  /*1780*/  WARPSYNC.ALL ;  /* 0x0000000000007948 */ /* 0x000fea0003800000 */
[----:B------:R-:W-:-:S13]  /*1790*/  ISETP.GE.AND P0, PT, R3, R2, PT ;  /* 0x000000020300720c */ /* 0x000fda0003f06270 */
[----:B------:R-:W-:Y:S05]  /*17a0*/  @P0 EXIT ;  /* 0x000000000000094d */ /* 0x000fea0003800000 */
[----:B012---:R-:W0:Y:S01]  /*17b0*/  LDC.64 R4, c[0x0][0x218] ;  /* 0x00008600ff047b82 */ /* 0x007e220000000a00 */
[----:B------:R-:W-:-:S05]  /*17c0*/  IADD3 R3, R0, R3, RZ ;  /* 0x0000000300037210 */ /* 0x000fca0007ffe0ff */
[----:B0-----:R-:W-:-:S05]  /*17d0*/  IMAD.WIDE.U32 R2, R3, 0x4, R4 ;  /* 0x0000000403027825 */ /* 0x001fca00078e0004 */
[----:B------:R-:W-:Y:S01]  /*17e0*/  STG.E desc[UR4][R2.64], R25 ;  /* 0x0000001902007986 */ /* 0x000fe2000c101904 */
[----:B------:R-:W-:Y:S05]  /*17f0*/  EXIT ;  /* 0x000000000000794d */ /* 0x000fea0003800000 */
.L_x_2633:
        /* <DEDUP_REMOVED lines=16> */
.L_x_7359:


//--------------------- .text._ZN2at6native29vectorized_elementwise_kernelILi4EZZZNS0_62_GLOBAL__N__e6aa1b1b_29_ActivationLogSigmoidKernel_cu_9d16a0dc27log_sigmoid_backward_kernelERNS_14TensorIteratorEENKUlvE_clEvENKUlvE0_clEvEUlffE_St5arrayIPcLm3EEEEviT0_T1_ --------------------------
	.section	.text._ZN2at6native29vectorized_elementwise_kernelILi4EZZZNS0_62_GLOBAL__N__e6aa1b1b_29_ActivationLogSigmoidKernel_cu_9d16a0dc27log_sigmoid_backward_kernelERNS_14TensorIteratorEENKUlvE_clEvENKUlvE0_clEvEUlffE_St5arrayIPcLm3EEEEviT0_T1_,"ax",@progbits
	.align	128
        .global         _ZN2at6native29vectorized_elementwise_kernelILi4EZZZNS0_62_GLOBAL__N__e6aa1b1b_29_ActivationLogSigmoidKernel_cu_9d16a0dc27log_sigmoid_backward_kernelERNS_14TensorIteratorEENKUlvE_clEvENKUlvE0_clEvEUlffE_St5arrayIPcLm3EEEEviT0_T1_
        .type           _ZN2at6native29vectorized_elementwise_kernelILi4EZZZNS0_62_GLOBAL__N__e6aa1b1b_29_ActivationLogSigmoidKernel_cu_9d16a0dc27log_sigmoid_backward_kernelERNS_14TensorIteratorEENKUlvE_clEvENKUlvE0_clEvEUlffE_St5arrayIPcLm3EEEEviT0_T1_,@function
        .size           _ZN2at6native29vectorized_elementwise_kernelILi4EZZZNS0_62_GLOBAL__N__e6aa1b1b_29_ActivationLogSigmoidKernel_cu_9d16a0dc27log_sigmoid_backward_kernelERNS_14TensorIteratorEENKUlvE_clEvENKUlvE0_clEvEUlffE_St5arrayIPcLm3EEEEviT0_T1_,(.L_x_7360 - _ZN2at6native29vectorized_elementwise_kernelILi4EZZZNS0_62_GLOBAL__N__e6aa1b1b_29_ActivationLogSigmoidKernel_cu_9d16a0dc27log_sigmoid_backward_kernelERNS_14TensorIteratorEENKUlvE_clEvENKUlvE0_clEvEUlffE_St5arrayIPcLm3EEEEviT0_T1_)
        .other          _ZN2at6native29vectorized_elementwise_kernelILi4EZZZNS0_62_GLOBAL__N__e6aa1b1b_29_ActivationLogSigmoidKernel_cu_9d16a0dc27log_sigmoid_backward_kernelERNS_14TensorIteratorEENKUlvE_clEvENKUlvE0_clEvEUlffE_St5arrayIPcLm3EEEEviT0_T1_,@"STO_CUDA_ENTRY STV_DEFAULT"
_ZN2at6native29vectorized_elementwise_kernelILi4EZZZNS0_62_GLOBAL__N__e6aa1b1b_29_ActivationLogSigmoidKernel_cu_9d16a0dc27log_sigmoid_backward_kernelERNS_14TensorIteratorEENKUlvE_clEvENKUlvE0_clEvEUlffE_St5arrayIPcLm3EEEEviT0_T1_:
.text._ZN2at6native29vectorized_elementwise_kernelILi4EZZZNS0_62_GLOBAL__N__e6aa1b1b_29_ActivationLogSigmoidKernel_cu_9d16a0dc27log_sigmoid_backward_kernelERNS_14TensorIteratorEENKUlvE_clEvENKUlvE0_clEvEUlffE_St5arrayIPcLm3EEEEviT0_T1_:
        /* <DEDUP_REMOVED lines=13> */
[----:B------:R-:W3:Y:S04]  /*00d0*/  LDG.E.128 R16, desc[UR4][R20.64] ;  /* 0x0000000414107981 */ /* 0x000ee8000c1e1d00 */
[----:B------:R0:W4:Y:S01]  /*00e0*/  LDG.E.128 R4, desc[UR4][R20.64+0x800] ;  /* 0x0008000414047981 */ /* 0x000122000c1e1d00 */
[----:B--2---:R-:W-:-:S04]  /*00f0*/  IMAD.WIDE R8, R0, 0x4, R8 ;  /* 0x0000000400087825 */ /* 0x004fc800078e0208 */
[----:B------:R-:W-:-:S05]  /*0100*/  IMAD.WIDE.U32 R24, R2, 0x10, R8 ;  /* 0x0000001002187825 */ /* 0x000fca00078e0008 */
[----:B------:R-:W2:Y:S04]  /*0110*/  LDG.E.128 R12, desc[UR4][R24.64] ;  /* 0x00000004180c7981 */ /* 0x000ea8000c1e1d00 */
[----:B------:R1:W5:Y:S01]  /*0120*/  LDG.E.128 R8, desc[UR4][R24.64+0x800] ;  /* 0x0008000418087981 */ /* 0x000362000c1e1d00 */
[----:B------:R-:W-:Y:S01]  /*0130*/  HFMA2.MMA R3, -RZ, RZ, 1.875, 0 ;  /* 0x3f800000ff037435 */ /* 0x000fe200000001ff */
[----:B---3--:R-:W-:Y:S01]  /*0140*/  FMUL.FTZ R26, |R16|, -1.4426950216293334961 ;  /* 0xbfb8aa3b101a7820 */ /* 0x008fe20000410200 */
[----:B------:R-:W-:Y:S01]  /*0150*/  FMUL.FTZ R23, |R17|, -1.4426950216293334961 ;  /* 0xbfb8aa3b11177820 */ /* 0x000fe20000410200 */
[----:B0-----:R-:W-:Y:S01]  /*0160*/  FMUL.FTZ R20, |R19|, -1.4426950216293334961 ;  /* 0xbfb8aa3b13147820 */ /* 0x001fe20000410200 */
[----:B------:R-:W-:Y:S01]  /*0170*/  FMUL.FTZ R22, |R18|, -1.4426950216293334961 ;  /* 0xbfb8aa3b12167820 */ /* 0x000fe20000410200 */
[----:B------:R-:W-:-:S02]  /*0180*/  FSETP.GEU.FTZ.AND P0, PT, R16, RZ, PT ;  /* 0x000000ff1000720b */ /* 0x000fc40003f1e000 */
[----:B------:R-:W0:Y:S01]  /*0190*/  MUFU.EX2 R26, R26 ;  /* 0x0000001a001a7308 */ /* 0x000e220000000800 */
[----:B------:R-:W-:Y:S02]  /*01a0*/  FSET.BF.LT.FTZ.AND R21, R16, RZ, PT ;  /* 0x000000ff1015720a */ /* 0x000fe40003811000 */
[----:B-1----:R-:W-:Y:S02]  /*01b0*/  FSEL R24, R3, -1, !P0 ;  /* 0xbf80000003187808 */ /* 0x002fe40004000000 */
[C---:B------:R-:W-:Y:S02]  /*01c0*/  FSETP.GEU.FTZ.AND P0, PT, R17.reuse, RZ, PT ;  /* 0x000000ff1100720b */ /* 0x040fe40003f1e000 */
[----:B------:R-:W-:Y:S01]  /*01d0*/  FSET.BF.LT.FTZ.AND R17, R17, RZ, PT ;  /* 0x000000ff1111720a */ /* 0x000fe20003811000 */
[----:B------:R-:W1:Y:S01]  /*01e0*/  MUFU.EX2 R23, R23 ;  /* 0x0000001700177308 */ /* 0x000e620000000800 */
[----:B----4-:R-:W-:Y:S02]  /*01f0*/  FSETP.GEU.FTZ.AND P1, PT, R5, RZ, PT ;  /* 0x000000ff0500720b */ /* 0x010fe40003f3e000 */
[----:B------:R-:W-:-:S02]  /*0200*/  FSETP.GEU.FTZ.AND P3, PT, R7, RZ, PT ;  /* 0x000000ff0700720b */ /* 0x000fc40003f7e000 */
[----:B------:R-:W-:-:S03]  /*0210*/  FSETP.GEU.FTZ.AND P2, PT, R6, RZ, PT ;  /* 0x000000ff0600720b */ /* 0x000fc60003f5e000 */
[----:B------:R-:W3:Y:S01]  /*0220*/  MUFU.EX2 R20, R20 ;  /* 0x0000001400147308 */ /* 0x000ee20000000800 */
[----:B0-----:R-:W-:-:S07]  /*0230*/  FADD.FTZ R27, R26, 1 ;  /* 0x3f8000001a1b7421 */ /* 0x001fce0000010000 */
[----:B------:R-:W0:Y:S01]  /*0240*/  MUFU.RCP R27, R27 ;  /* 0x0000001b001b7308 */ /* 0x000e220000001000 */
[----:B-1----:R-:W-:-:S07]  /*0250*/  FADD.FTZ R16, R23, 1 ;  /* 0x3f80000017107421 */ /* 0x002fce0000010000 */
[----:B------:R-:W1:Y:S01]  /*0260*/  MUFU.EX2 R22, R22 ;  /* 0x0000001600167308 */ /* 0x000e620000000800 */
[----:B---3--:R-:W-:-:S07]  /*0270*/  FADD.FTZ R25, R20, 1 ;  /* 0x3f80000014197421 */ /* 0x008fce0000010000 */
[----:B------:R-:W3:Y:S01]  /*0280*/  MUFU.RCP R16, R16 ;  /* 0x0000001000107308 */ /* 0x000ee20000001000 */
[----:B0-----:R-:W-:-:S04]  /*0290*/  FMUL.FTZ R26, R26, R27 ;  /* 0x0000001b1a1a7220 */ /* 0x001fc80000410000 */
[----:B------:R-:W-:Y:S01]  /*02a0*/  FFMA.FTZ R21, -R24, R26, R21 ;  /* 0x0000001a18157223 */ /* 0x000fe20000010115 */
[----:B------:R-:W-:Y:S02]  /*02b0*/  FSEL R26, R3, -1, !P0 ;  /* 0xbf800000031a7808 */ /* 0x000fe40004000000 */
[----:B------:R-:W0:Y:S01]  /*02c0*/  MUFU.RCP R25, R25 ;  /* 0x0000001900197308 */ /* 0x000e220000001000 */
[----:B-1----:R-:W-:Y:S01]  /*02d0*/  FADD.FTZ R27, R22, 1 ;  /* 0x3f800000161b7421 */ /* 0x002fe20000010000 */
[----:B------:R-:W-:Y:S01]  /*02e0*/  FSETP.GEU.FTZ.AND P0, PT, R18, RZ, PT ;  /* 0x000000ff1200720b */ /* 0x000fe20003f1e000 */
[----:B--2---:R-:W-:-:S05]  /*02f0*/  FMUL.FTZ R12, R12, R21 ;  /* 0x000000150c0c7220 */ /* 0x004fca0000410000 */
[----:B------:R-:W1:Y:S01]  /*0300*/  MUFU.RCP R27, R27 ;  /* 0x0000001b001b7308 */ /* 0x000e620000001000 */
[----:B---3--:R-:W-:Y:S01]  /*0310*/  FMUL.FTZ R24, R23, R16 ;  /* 0x0000001017187220 */ /* 0x008fe20000410000 */
[----:B------:R-:W-:-:S03]  /*0320*/  FMUL.FTZ R23, |R4|, -1.4426950216293334961 ;  /* 0xbfb8aa3b04177820 */ /* 0x000fc60000410200 */
[----:B------:R-:W-:Y:S01]  /*0330*/  FFMA.FTZ R24, -R26, R24, R17 ;  /* 0x000000181a187223 */ /* 0x000fe20000010111 */
[----:B------:R-:W-:Y:S02]  /*0340*/  FSEL R26, R3, -1, !P0 ;  /* 0xbf800000031a7808 */ /* 0x000fe40004000000 */
[----:B------:R-:W-:Y:S01]  /*0350*/  FSETP.GEU.FTZ.AND P0, PT, R19, RZ, PT ;  /* 0x000000ff1300720b */ /* 0x000fe20003f1e000 */
[----:B0-----:R-:W-:Y:S01]  /*0360*/  FMUL.FTZ R16, R20, R25 ;  /* 0x0000001914107220 */ /* 0x001fe20000410000 */
[----:B------:R-:W-:Y:S01]  /*0370*/  FSET.BF.LT.FTZ.AND R25, R18, RZ, PT ;  /* 0x000000ff1219720a */ /* 0x000fe20003811000 */
[----:B------:R-:W-:Y:S01]  /*0380*/  FMUL.FTZ R18, |R5|, -1.4426950216293334961 ;  /* 0xbfb8aa3b05127820 */ /* 0x000fe20000410200 */
[----:B------:R-:W-:Y:S01]  /*0390*/  FSET.BF.LT.FTZ.AND R19, R19, RZ, PT ;  /* 0x000000ff1313720a */ /* 0x000fe20003811000 */
[----:B------:R-:W0:Y:S01]  /*03a0*/  MUFU.EX2 R20, R23 ;  /* 0x0000001700147308 */ /* 0x000e220000000800 */
[----:B------:R-:W-:Y:S01]  /*03b0*/  FMUL.FTZ R13, R13, R24 ;  /* 0x000000180d0d7220 */ /* 0x000fe20000410000 */
[----:B------:R-:W-:Y:S01]  /*03c0*/  FSET.BF.LT.FTZ.AND R5, R5, RZ, PT ;  /* 0x000000ff0505720a */ /* 0x000fe20003811000 */
[----:B-1----:R-:W-:Y:S01]  /*03d0*/  FMUL.FTZ R22, R22, R27 ;  /* 0x0000001b16167220 */ /* 0x002fe20000410000 */
[C---:B------:R-:W-:Y:S01]  /*03e0*/  FMUL.FTZ R27, |R7|.reuse, -1.4426950216293334961 ;  /* 0xbfb8aa3b071b7820 */ /* 0x040fe20000410200 */
[----:B------:R-:W-:-:S02]  /*03f0*/  FSET.BF.LT.FTZ.AND R7, R7, RZ, PT ;  /* 0x000000ff0707720a */ /* 0x000fc40003811000 */
[----:B------:R-:W-:Y:S01]  /*0400*/  FFMA.FTZ R25, -R26, R22, R25 ;  /* 0x000000161a197223 */ /* 0x000fe20000010119 */
[----:B------:R-:W-:Y:S01]  /*0410*/  FSEL R22, R3, -1, !P0 ;  /* 0xbf80000003167808 */ /* 0x000fe20004000000 */
[----:B------:R-:W1:Y:S01]  /*0420*/  MUFU.EX2 R18, R18 ;  /* 0x0000001200127308 */ /* 0x000e620000000800 */
[----:B------:R-:W-:Y:S01]  /*0430*/  FSETP.GEU.FTZ.AND P0, PT, R4, RZ, PT ;  /* 0x000000ff0400720b */ /* 0x000fe20003f1e000 */
[----:B------:R-:W-:Y:S01]  /*0440*/  FMUL.FTZ R14, R14, R25 ;  /* 0x000000190e0e7220 */ /* 0x000fe20000410000 */
[----:B------:R-:W-:Y:S01]  /*0450*/  FSET.BF.LT.FTZ.AND R4, R4, RZ, PT ;  /* 0x000000ff0404720a */ /* 0x000fe20003811000 */
[----:B------:R-:W-:Y:S01]  /*0460*/  FFMA.FTZ R26, -R22, R16, R19 ;  /* 0x00000010161a7223 */ /* 0x000fe20000010113 */
[----:B------:R-:W-:Y:S01]  /*0470*/  FMUL.FTZ R22, |R6|, -1.4426950216293334961 ;  /* 0xbfb8aa3b06167820 */ /* 0x000fe20000410200 */
[----:B------:R-:W2:Y:S01]  /*0480*/  LDC.64 R16, c[0x0][0x218] ;  /* 0x00008600ff107b82 */ /* 0x000ea20000000a00 */
[----:B0-----:R-:W-:Y:S01]  /*0490*/  FADD.FTZ R19, R20, 1 ;  /* 0x3f80000014137421 */ /* 0x001fe20000010000 */
[----:B------:R-:W0:Y:S01]  /*04a0*/  MUFU.EX2 R23, R27 ;  /* 0x0000001b00177308 */ /* 0x000e220000000800 */
[----:B------:R-:W-:Y:S01]  /*04b0*/  FSET.BF.LT.FTZ.AND R6, R6, RZ, PT ;  /* 0x000000ff0606720a */ /* 0x000fe20003811000 */
[----:B------:R-:W-:-:S06]  /*04c0*/  FMUL.FTZ R15, R15, R26 ;  /* 0x0000001a0f0f7220 */ /* 0x000fcc0000410000 */
[----:B------:R-:W3:Y:S01]  /*04d0*/  MUFU.EX2 R22, R22 ;  /* 0x0000001600167308 */ /* 0x000ee20000000800 */
[----:B-1----:R-:W-:-:S07]  /*04e0*/  FADD.FTZ R25, R18, 1 ;  /* 0x3f80000012197421 */ /* 0x002fce0000010000 */
[----:B------:R-:W1:Y:S01]  /*04f0*/  MUFU.RCP R19, R19 ;  /* 0x0000001300137308 */ /* 0x000e620000001000 */
[----:B0-----:R-:W-:Y:S01]  /*0500*/  FADD.FTZ R24, R23, 1 ;  /* 0x3f80000017187421 */ /* 0x001fe20000010000 */
[----:B--2---:R-:W-:-:S06]  /*0510*/  IMAD.WIDE.U32 R16, R0, 0x4, R16 ;  /* 0x0000000400107825 */ /* 0x004fcc00078e0010 */
[----:B------:R-:W0:Y:S01]  /*0520*/  MUFU.RCP R25, R25 ;  /* 0x0000001900197308 */ /* 0x000e220000001000 */
[----:B---3--:R-:W-:Y:S01]  /*0530*/  FADD.FTZ R0, R22, 1 ;  /* 0x3f80000016007421 */ /* 0x008fe20000010000 */
[----:B------:R-:W-:Y:S01]  /*0540*/  IMAD.WIDE R16, R2, 0x10, R16 ;  /* 0x0000001002107825 */ /* 0x000fe200078e0210 */
[----:B------:R-:W-:-:S05]  /*0550*/  FSEL R2, R3, -1, !P3 ;  /* 0xbf80000003027808 */ /* 0x000fca0005800000 */
[----:B------:R-:W2:Y:S01]  /*0560*/  MUFU.RCP R24, R24 ;  /* 0x0000001800187308 */ /* 0x000ea20000001000 */
[----:B-1----:R-:W-:Y:S01]  /*0570*/  FMUL.FTZ R20, R20, R19 ;  /* 0x0000001314147220 */ /* 0x002fe20000410000 */
[----:B------:R-:W-:Y:S01]  /*0580*/  FSEL R19, R3, -1, !P0 ;  /* 0xbf80000003137808 */ /* 0x000fe20004000000 */
[----:B------:R-:W-:Y:S04]  /*0590*/  STG.E.128 desc[UR4][R16.64], R12 ;  /* 0x0000000c10007986 */ /* 0x000fe8000c101d04 */
[----:B------:R-:W-:Y:S01]  /*05a0*/  FFMA.FTZ R19, -R19, R20, R4 ;  /* 0x0000001413137223 */ /* 0x000fe20000010104 */
[----:B------:R1:W3:Y:S01]  /*05b0*/  MUFU.RCP R21, R0 ;  /* 0x0000000000157308 */ /* 0x0002e20000001000 */
[----:B0-----:R-:W-:Y:S02]  /*05c0*/  FMUL.FTZ R25, R18, R25 ;  /* 0x0000001912197220 */ /* 0x001fe40000410000 */
[----:B-----5:R-:W-:Y:S01]  /*05d0*/  FMUL.FTZ R8, R8, R19 ;  /* 0x0000001308087220 */ /* 0x020fe20000410000 */
[----:B-1----:R-:W-:Y:S01]  /*05e0*/  FSEL R0, R3, -1, !P1 ;  /* 0xbf80000003007808 */ /* 0x002fe20004800000 */
[----:B--2---:R-:W-:Y:S01]  /*05f0*/  FMUL.FTZ R24, R23, R24 ;  /* 0x0000001817187220 */ /* 0x004fe20000410000 */
[----:B------:R-:W-:-:S03]  /*0600*/  FSEL R3, R3, -1, !P2 ;  /* 0xbf80000003037808 */ /* 0x000fc60005000000 */
[----:B------:R-:W-:Y:S01]  /*0610*/  FFMA.FTZ R0, -R0, R25, R5 ;  /* 0x0000001900007223 */ /* 0x000fe20000010105 */
[----:B------:R-:W-:Y:S01]  /*0620*/  FFMA.FTZ R2, -R2, R24, R7 ;  /* 0x0000001802027223 */ /* 0x000fe20000010107 */
[----:B---3--:R-:W-:Y:S02]  /*0630*/  FMUL.FTZ R21, R22, R21 ;  /* 0x0000001516157220 */ /* 0x008fe40000410000 */
[----:B------:R-:W-:Y:S01]  /*0640*/  FMUL.FTZ R9, R9, R0 ;  /* 0x0000000009097220 */ /* 0x000fe20000410000 */
[----:B------:R-:W-:Y:S01]  /*0650*/  FMUL.FTZ R11, R11, R2 ;  /* 0x000000020b0b7220 */ /* 0x000fe20000410000 */
[----:B------:R-:W-:-:S04]  /*0660*/  FFMA.FTZ R3, -R3, R21, R6 ;  /* 0x0000001503037223 */ /* 0x000fc80000010106 */
[----:B------:R-:W-:-:S05]  /*0670*/  FMUL.FTZ R10, R10, R3 ;  /* 0x000000030a0a7220 */ /* 0x000fca0000410000 */
[----:B------:R-:W-:Y:S01]  /*0680*/  STG.E.128 desc[UR4][R16.64+0x800], R8 ;  /* 0x0008000810007986 */ /* 0x000fe2000c101d04 */
[----:B------:R-:W-:Y:S05]  /*0690*/  EXIT ;  /* 0x000000000000794d */ /* 0x000fea0003800000 */
.L_x_2634:
        /* <DEDUP_REMOVED lines=100> */
.L_x_2636:
[----:B------:R-:W-:Y:S05]  /*0ce0*/  BSYNC B0 ;  /* 0x0000000000007941 */ /* 0x000fea0003800000 */
.L_x_2635:
        /* <DEDUP_REMOVED lines=15> */
.L_x_2638:
[----:B------:R-:W-:Y:S05]  /*0de0*/  BSYNC B0 ;  /* 0x0000000000007941 */ /* 0x000fea0003800000 */
.L_x_2637:
        /* <DEDUP_REMOVED lines=15> */
.L_x_2640:
[----:B------:R-:W-:Y:S05]  /*0ee0*/  BSYNC B0 ;  /* 0x0000000000007941 */ /* 0x000fea0003800000 */
.L_x_2639:
        /* <DEDUP_REMOVED lines=26> */
.L_x_2642:
[----:B------:R-:W-:Y:S05]  /*1090*/  BSYNC B0 ;  /* 0x0000000000007941 */ /* 0x000fea0003800000 */
.L_x_2641:
        /* <DEDUP_REMOVED lines=13> */
.L_x_2644:
[----:B------:R-:W-:Y:S05]  /*1170*/  BSYNC B0 ;  /* 0x0000000000007941 */ /* 0x000fea0003800000 */
.L_x_2643:
        /* <DEDUP_REMOVED lines=13> */
.L_x_2646:
[----:B------:R-:W-:Y:S05]  /*1250*/  BSYNC B0 ;  /* 0x0000000000007941 */ /* 0x000fea0003800000 */
.L_x_2645:
        /* <DEDUP_REMOVED lines=13> */
.L_x_2648:
[----:B------:R-:W-:Y:S05]  /*1330*/  BSYNC B0 ;  /* 0x0000000000007941 */ /* 0x000fea0003800000 */
.L_x_2647:
        /* <DEDUP_REMOVED lines=13> */
.L_x_2650:
[----:B------:R-:W-:Y:S05]  /*1410*/  BSYNC B0 ;  /* 0x0000000000007941 */ /* 0x000fea0003800000 */
.L_x_2649:
        /* <DEDUP_REMOVED lines=18> */
.L_x_2653:
[----:B------:R-:W-:-:S13]  /*1540*/  ISETP.GE.AND P0, PT, R3, R2, PT ;  /* 0x000000020300720c */ /* 0x000fda0003f06270 */
[----:B------:R-:W-:Y:S05]  /*1550*/  @P0 BRA `(.L_x_2655) ;  /* 0x0000000000300947 */ /* 0x000fea0003800000 */
[----:B0-----:R-:W0:Y:S01]  /*1560*/  LDC.64 R4, c[0x0][0x218] ;  /* 0x00008600ff047b82 */ /* 0x001e220000000a00 */
[----:B------:R-:W-:Y:S02]  /*1570*/  IADD3 R7, R0, R3, RZ ;  /* 0x0000000300077210 */ /* 0x000fe40007ffe0ff */
[----:B------:R-:W-:-:S03]  /*1580*/  IADD3 R3, R3, 0x80, RZ ;  /* 0x0000008003037810 */ /* 0x000fc60007ffe0ff */
[----:B0-----:R-:W-:-:S05]  /*1590*/  IMAD.WIDE.U32 R4, R7, 0x4, R4 ;  /* 0x0000000407047825 */ /* 0x001fca00078e0004 */
[----:B------:R1:W-:Y:S02]  /*15a0*/  STG.E desc[UR4][R4.64], R11 ;  /* 0x0000000b04007986 */ /* 0x0003e4000c101904 */
.L_x_2654:
[----:B------:R-:W-:-:S13]  /*15b0*/  ISETP.GE.AND P0, PT, R3, R2, PT ;  /* 0x000000020300720c */ /* 0x000fda0003f06270 */
[----:B------:R-:W-:Y:S05]  /*15c0*/  @P0 BRA `(.L_x_2656) ;  /* 0x0000000000340947 */ /* 0x000fea0003800000 */
[----:B01----:R-:W0:Y:S01]  /*15d0*/  LDC.64 R4, c[0x0][0x218] ;  /* 0x00008600ff047b82 */ /* 0x003e220000000a00 */
[----:B------:R-:W-:Y:S02]  /*15e0*/  IADD3 R7, R0, R3, RZ ;  /* 0x0000000300077210 */ /* 0x000fe40007ffe0ff */
[----:B------:R-:W-:-:S03]  /*15f0*/  IADD3 R3, R3, 0x80, RZ ;  /* 0x0000008003037810 */ /* 0x000fc60007ffe0ff */
[----:B0-----:R-:W-:-:S05]  /*1600*/  IMAD.WIDE.U32 R4, R7, 0x4, R4 ;  /* 0x0000000407047825 */ /* 0x001fca00078e0004 */
[----:B------:R1:W-:Y:S02]  /*1610*/  STG.E desc[UR4][R4.64], R13 ;  /* 0x0000000d04007986 */ /* 0x0003e4000c101904 */
.L_x_2655:
        /* <DEDUP_REMOVED lines=8> */
.L_x_2656:
[----:B------:R-:W-:Y:S05]  /*16a0*/  BSYNC B1 ;  /* 0x0000000000017941 */ /* 0x000fea0003800000 */
.L_x_2652:
[----:B------:R-:W-:-:S13]  /*16b0*/  ISETP.GE.AND P0, PT, R3, R2, PT ;  /* 0x000000020300720c */ /* 0x000fda0003f06270 */
[----:B012---:R-:W0:Y:S01]  /*16c0*/  @!P0 LDC.64 R4, c[0x0][0x218] ;  /* 0x00008600ff048b82 */ /* 0x007e220000000a00 */
[----:B------:R-:W-:Y:S02]  /*16d0*/  @!P0 IADD3 R7, R0, R3, RZ ;  /* 0x0000000300078210 */ /* 0x000fe40007ffe0ff */
[----:B------:R-:W-:-:S03]  /*16e0*/  @!P0 IADD3 R3, R3, 0x80, RZ ;  /* 0x0000008003038810 */ /* 0x000fc60007ffe0ff */
[----:B0-----:R-:W-:-:S05]  /*16f0*/  @!P0 IMAD.WIDE.U32 R4, R7, 0x4, R4 ;  /* 0x0000000407048825 */ /* 0x001fca00078e0004 */
[----:B------:R2:W-:Y:S02]  /*1700*/  @!P0 STG.E desc[UR4][R4.64], R24 ;  /* 0x0000001804008986 */ /* 0x0005e4000c101904 */
.L_x_2657:
[----:B------:R-:W-:Y:S05]  /*1710*/  BSYNC B0 ;  /* 0x0000000000007941 */ /* 0x000fea0003800000 */
.L_x_2651:
        /* <DEDUP_REMOVED lines=8> */
.L_x_2658:
        /* <DEDUP_REMOVED lines=14> */
.L_x_7360:


//--------------------- .text._ZN2at6native29vectorized_elementwise_kernelILi8EZZZNS0_62_GLOBAL__N__e6aa1b1b_29_ActivationLogSigmoidKernel_cu_9d16a0dc27log_sigmoid_backward_kernelERNS_14TensorIteratorEENKUlvE_clEvENKUlvE0_clEvEUlffE_St5arrayIPcLm3EEEEviT0_T1_ --------------------------
	.section	.text._ZN2at6native29vectorized_elementwise_kernelILi8EZZZNS0_62_GLOBAL__N__e6aa1b1b_29_ActivationLogSigmoidKernel_cu_9d16a0dc27log_sigmoid_backward_kernelERNS_14TensorIteratorEENKUlvE_clEvENKUlvE0_clEvEUlffE_St5arrayIPcLm3EEEEviT0_T1_,"ax",@progbits
	.align	128
        .global         _ZN2at6native29vectorized_elementwise_kernelILi8EZZZNS0_62_GLOBAL__N__e6aa1b1b_29_ActivationLogSigmoidKernel_cu_9d16a0dc27log_sigmoid_backward_kernelERNS_14TensorIteratorEENKUlvE_clEvENKUlvE0_clEvEUlffE_St5arrayIPcLm3EEEEviT0_T1_
        .type           _ZN2at6native29vectorized_elementwise_kernelILi8EZZZNS0_62_GLOBAL__N__e6aa1b1b_29_ActivationLogSigmoidKernel_cu_9d16a0dc27log_sigmoid_backward_kernelERNS_14TensorIteratorEENKUlvE_clEvENKUlvE0_clEvEUlffE_St5arrayIPcLm3EEEEviT0_T1_,@function
        .size           _ZN2at6native29vectorized_elementwise_kernelILi8EZZZNS0_62_GLOBAL__N__e6aa1b1b_29_ActivationLogSigmoidKernel_cu_9d16a0dc27log_sigmoid_backward_kernelERNS_14TensorIteratorEENKUlvE_clEvENKUlvE0_clEvEUlffE_St5arrayIPcLm3EEEEviT0_T1_,(.L_x_7361 - _ZN2at6native29vectorized_elementwise_kernelILi8EZZZNS0_62_GLOBAL__N__e6aa1b1b_29_ActivationLogSigmoidKernel_cu_9d16a0dc27log_sigmoid_backward_kernelERNS_14TensorIteratorEENKUlvE_clEvENKUlvE0_clEvEUlffE_St5arrayIPcLm3EEEEviT0_T1_)
        .other          _ZN2at6native29vectorized_elementwise_kernelILi8EZZZNS0_62_GLOBAL__N__e6aa1b1b_29_ActivationLogSigmoidKernel_cu_9d16a0dc27log_sigmoid_backward_kernelERNS_14TensorIteratorEENKUlvE_clEvENKUlvE0_clEvEUlffE_St5arrayIPcLm3EEEEviT0_T1_,@"STO_CUDA_ENTRY STV_DEFAULT"
_ZN2at6native29vectorized_elementwise_kernelILi8EZZZNS0_62_GLOBAL__N__e6aa1b1b_29_ActivationLogSigmoidKernel_cu_9d16a0dc27log_sigmoid_backward_kernelERNS_14TensorIteratorEENKUlvE_clEvENKUlvE0_clEvEUlffE_St5arrayIPcLm3EEEEviT0_T1_:
.text._ZN2at6native29vectorized_elementwise_kernelILi8EZZZNS0_62_GLOBAL__N__e6aa1b1b_29_ActivationLogSigmoidKernel_cu_9d16a0dc27log_sigmoid_backward_kernelERNS_14TensorIteratorEENKUlvE_clEvENKUlvE0_clEvEUlffE_St5arrayIPcLm3EEEEviT0_T1_:
        /* <DEDUP_REMOVED lines=106> */
.L_x_2659:
        /* <DEDUP_REMOVED lines=100> */
.L_x_2661:
[----:B------:R-:W-:Y:S05]  /*0ce0*/  BSYNC B0 ;  /* 0x0000000000007941 */ /* 0x000fea0003800000 */
.L_x_2660:
        /* <DEDUP_REMOVED lines=15> */
.L_x_2663:
[----:B------:R-:W-:Y:S05]  /*0de0*/  BSYNC B0 ;  /* 0x0000000000007941 */ /* 0x000fea0003800000 */
.L_x_2662:
        /* <DEDUP_REMOVED lines=15> */
.L_x_2665:
[----:B------:R-:W-:Y:S05]  /*0ee0*/  BSYNC B0 ;  /* 0x0000000000007941 */ /* 0x000fea0003800000 */
.L_x_2664:
        /* <DEDUP_REMOVED lines=26> */
.L_x_2667:
[----:B------:R-:W-:Y:S05]  /*1090*/  BSYNC B0 ;  /* 0x0000000000007941 */ /* 0x000fea0003800000 */
.L_x_2666:
        /* <DEDUP_REMOVED lines=13> */
.L_x_2669:
[----:B------:R-:W-:Y:S05]  /*1170*/  BSYNC B0 ;  /* 0x0000000000007941 */ /* 0x000fea0003800000 */
.L_x_2668:
        /* <DEDUP_REMOVED lines=13> */
.L_x_2671:
[----:B------:R-:W-:Y:S05]  /*1250*/  BSYNC B0 ;  /* 0x0000000000007941 */ /* 0x000fea0003800000 */
.L_x_2670:
        /* <DEDUP_REMOVED lines=13> */
.L_x_2673:
[----:B------:R-:W-:Y:S05]  /*1330*/  BSYNC B0 ;  /* 0x0000000000007941 */ /* 0x000fea0003800000 */
.L_x_2672:
        /* <DEDUP_REMOVED lines=13> */
.L_x_2675:
[----:B------:R-:W-:Y:S05]  /*1410*/  BSYNC B0 ;  /* 0x0000000000007941 */ /* 0x000fea0003800000 */
.L_x_2674:
        /* <DEDUP_REMOVED lines=18> */
.L_x_2678:
[----:B------:R-:W-:-:S13]  /*1540*/  ISETP.GE.AND P0, PT, R3, R2, PT ;  /* 0x000000020300720c */ /* 0x000fda0003f06270 */
[----:B------:R-:W-:Y:S05]  /*1550*/  @P0 BRA `(.L_x_2680) ;  /* 0x0000000000300947 */ /* 0x000fea0003800000 */
[----:B0-----:R-:W0:Y:S01]  /*1560*/  LDC.64 R4, c[0x0][0x218] ;  /* 0x00008600ff047b82 */ /* 0x001e220000000a00 */
[----:B------:R-:W-:Y:S02]  /*1570*/  IADD3 R7, R0, R3, RZ ;  /* 0x0000000300077210 */ /* 0x000fe40007ffe0ff */
[----:B------:R-:W-:-:S03]  /*1580*/  IADD3 R3, R3, 0x80, RZ ;  /* 0x0000008003037810 */ /* 0x000fc60007ffe0ff */
[----:B0-----:R-:W-:-:S05]  /*1590*/  IMAD.WIDE.U32 R4, R7, 0x4, R4 ;  /* 0x0000000407047825 */ /* 0x001fca00078e0004 */
[----:B------:R1:W-:Y:S02]  /*15a0*/  STG.E desc[UR4][R4.64], R11 ;  /* 0x0000000b04007986 */ /* 0x0003e4000c101904 */
.L_x_2679:
[----:B------:R-:W-:-:S13]  /*15b0*/  ISETP.GE.AND P0, PT, R3, R2, PT ;  /* 0x000000020300720c */ /* 0x000fda0003f06270 */
[----:B------:R-:W-:Y:S05]  /*15c0*/  @P0 BRA `(.L_x_2681) ;  /* 0x0000000000340947 */ /* 0x000fea0003800000 */
[----:B01----:R-:W0:Y:S01]  /*15d0*/  LDC.64 R4, c[0x0][0x218] ;  /* 0x00008600ff047b82 */ /* 0x003e220000000a00 */
[----:B------:R-:W-:Y:S02]  /*15e0*/  IADD3 R7, R0, R3, RZ ;  /* 0x0000000300077210 */ /* 0x000fe40007ffe0ff */
[----:B------:R-:W-:-:S03]  /*15f0*/  IADD3 R3, R3, 0x80, RZ ;  /* 0x0000008003037810 */ /* 0x000fc60007ffe0ff */
[----:B0-----:R-:W-:-:S05]  /*1600*/  IMAD.WIDE.U32 R4, R7, 0x4, R4 ;  /* 0x0000000407047825 */ /* 0x001fca00078e0004 */
[----:B------:R1:W-:Y:S02]  /*1610*/  STG.E desc[UR4][R4.64], R13 ;  /* 0x0000000d04007986 */ /* 0x0003e4000c101904 */
.L_x_2680:
        /* <DEDUP_REMOVED lines=8> */
.L_x_2681:
[----:B------:R-:W-:Y:S05]  /*16a0*/  BSYNC B1 ;  /* 0x0000000000017941 */ /* 0x000fea0003800000 */
.L_x_2677:
[----:B------:R-:W-:-:S13]  /*16b0*/  ISETP.GE.AND P0, PT, R3, R2, PT ;  /* 0x000000020300720c */ /* 0x000fda0003f06270 */
[----:B012---:R-:W0:Y:S01]  /*16c0*/  @!P0 LDC.64 R4, c[0x0][0x218] ;  /* 0x00008600ff048b82 */ /* 0x007e220000000a00 */
[----:B------:R-:W-:Y:S02]  /*16d0*/  @!P0 IADD3 R7, R0, R3, RZ ;  /* 0x0000000300078210 */ /* 0x000fe40007ffe0ff */
[----:B------:R-:W-:-:S03]  /*16e0*/  @!P0 IADD3 R3, R3, 0x80, RZ ;  /* 0x0000008003038810 */ /* 0x000fc60007ffe0ff */
[----:B0-----:R-:W-:-:S05]  /*16f0*/  @!P0 IMAD.WIDE.U32 R4, R7, 0x4, R4 ;  /* 0x0000000407048825 */ /* 0x001fca00078e0004 */
[----:B------:R2:W-:Y:S02]  /*1700*/  @!P0 STG.E desc[UR4][R4.64], R24 ;  /* 0x0000001804008986 */ /* 0x0005e4000c101904 */
.L_x_2682:
[----:B------:R-:W-:Y:S05]  /*1710*/  BSYNC B0 ;  /* 0x0000000000007941 */ /* 0x000fea0003800000 */
.L_x_2676:
        /* <DEDUP_REMOVED lines=8> */
.L_x_2683:
        /* <DEDUP_REMOVED lines=14> */
.L_x_7361:


//--------------------- .text._ZN2at6native18elementwise_kernelILi128ELi4EZNS0_15gpu_kernel_implIZZZNS0_62_GLOBAL__N__e6aa1b1b_29_ActivationLogSigmoidKernel_cu_9d16a0dc27log_sigmoid_backward_kernelERNS_14TensorIteratorEENKUlvE_clEvENKUlvE_clEvEUlddE_EEvRNS_18TensorIteratorBaseERKT_EUliE_EEviT1_ --------------------------
	.section	.text._ZN2at6native18elementwise_kernelILi128ELi4EZNS0_15gpu_kernel_implIZZZNS0_62_GLOBAL__N__e6aa1b1b_29_ActivationLogSigmoidKernel_cu_9d16a0dc27log_sigmoid_backward_kernelERNS_14TensorIteratorEENKUlvE_clEvENKUlvE_clEvEUlddE_EEvRNS_18TensorIteratorBaseERKT_EUliE_EEviT1_,"ax",@progbits
	.align	128
        .global         _ZN2at6native18elementwise_kernelILi128ELi4EZNS0_15gpu_kernel_implIZZZNS0_62_GLOBAL__N__e6aa1b1b_29_ActivationLogSigmoidKernel_cu_9d16a0dc27log_sigmoid_backward_kernelERNS_14TensorIteratorEENKUlvE_clEvENKUlvE_clEvEUlddE_EEvRNS_18TensorIteratorBaseERKT_EUliE_EEviT1_
        .type           _ZN2at6native18elementwise_kernelILi128ELi4EZNS0_15gpu_kernel_implIZZZNS0_62_GLOBAL__N__e6aa1b1b_29_ActivationLogSigmoidKernel_cu_9d16a0dc27log_sigmoid_backward_kernelERNS_14TensorIteratorEENKUlvE_clEvENKUlvE_clEvEUlddE_EEvRNS_18TensorIteratorBaseERKT_EUliE_EEviT1_,@function
        .size           _ZN2at6native18elementwise_kernelILi128ELi4EZNS0_15gpu_kernel_implIZZZNS0_62_GLOBAL__N__e6aa1b1b_29_ActivationLogSigmoidKernel_cu_9d16a0dc27log_sigmoid_backward_kernelERNS_14TensorIteratorEENKUlvE_clEvENKUlvE_clEvEUlddE_EEvRNS_18TensorIteratorBaseERKT_EUliE_EEviT1_,(.L_x_7327 - _ZN2at6native18elementwise_kernelILi128ELi4EZNS0_15gpu_kernel_implIZZZNS0_62_GLOBAL__N__e6aa1b1b_29_ActivationLogSigmoidKernel_cu_9d16a0dc27log_sigmoid_backward_kernelERNS_14TensorIteratorEENKUlvE_clEvENKUlvE_clEvEUlddE_EEvRNS_18TensorIteratorBaseERKT_EUliE_EEviT1_)
        .other          _ZN2at6native18elementwise_kernelILi128ELi4EZNS0_15gpu_kernel_implIZZZNS0_62_GLOBAL__N__e6aa1b1b_29_ActivationLogSigmoidKernel_cu_9d16a0dc27log_sigmoid_backward_kernelERNS_14TensorIteratorEENKUlvE_clEvENKUlvE_clEvEUlddE_EEvRNS_18TensorIteratorBaseERKT_EUliE_EEviT1_,@"STO_CUDA_ENTRY STV_DEFAULT"
_ZN2at6native18elementwise_kernelILi128ELi4EZNS0_15gpu_kernel_implIZZZNS0_62_GLOBAL__N__e6aa1b1b_29_ActivationLogSigmoidKernel_cu_9d16a0dc27log_sigmoid_backward_kernelERNS_14TensorIteratorEENKUlvE_clEvENKUlvE_clEvEUlddE_EEvRNS_18TensorIteratorBaseERKT_EUliE_EEviT1_:
.text._ZN2at6native18elementwise_kernelILi128ELi4EZNS0_15gpu_kernel_implIZZZNS0_62_GLOBAL__N__e6aa1b1b_29_ActivationLogSigmoidKernel_cu_9d16a0dc27log_sigmoid_backward_kernelERNS_14TensorIteratorEENKUlvE_clEvENKUlvE_clEvEUlddE_EEvRNS_18TensorIteratorBaseERKT_EUliE_EEviT1_:
        /* <DEDUP_REMOVED lines=353> */
[----:B------:R-:W-:-:S03]  /*1610*/  ULDC UR6, c[0x0][0x470] ;  /* 0x00011c0000067ab9 */ /* 0x000fc60000000800 */
        /* <DEDUP_REMOVED lines=9> */
.L_x_2686:
        /* <DEDUP_REMOVED lines=19> */
[----:B--2---:R0:W1:Y:S01]  /*17e0*/  I2F.F64.S16 R18, R4 ;  /* 0x0000000400127312 */ /* 0x0040620000101c00 */
[----:B------:R-:W-:Y:S05]  /*17f0*/  BRA `(.L_x_2692) ;  /* 0x0000000c007c7947 */ /* 0x000fea0003800000 */
.L_x_2690:
[----:B------:R-:W2:Y:S02]  /*1800*/  LDG.E.U8 R4, desc[UR36][R4.64] ;  /* 0x0000002404047981 */ /* 0x000ea4000c1e1100 */
[----:B--2---:R0:W1:Y:S01]  /*1810*/  I2F.F64.U16 R18, R4 ;  /* 0x0000000400127312 */ /* 0x0040620000101800 */
[----:B------:R-:W-:Y:S05]  /*1820*/  BRA `(.L_x_2692) ;  /* 0x0000000c00707947 */ /* 0x000fea0003800000 */
.L_x_2689:
[----:B------:R-:W-:-:S13]  /*1830*/  ISETP.NE.AND P0, PT, R3, 0x2, PT ;  /* 0x000000020300780c */ /* 0x000fda0003f05270 */
[----:B------:R-:W-:Y:S05]  /*1840*/  @!P0 BRA `(.L_x_2693) ;  /* 0x0000000000288947 */ /* 0x000fea0003800000 */
[----:B------:R-:W-:-:S13]  /*1850*/  ISETP.NE.AND P0, PT, R3, 0x3, PT ;  /* 0x000000030300780c */ /* 0x000fda0003f05270 */
[----:B------:R-:W-:Y:S05]  /*1860*/  @!P0 BRA `(.L_x_2694) ;  /* 0x0000000000148947 */ /* 0x000fea0003800000 */
[----:B------:R-:W-:-:S13]  /*1870*/  ISETP.NE.AND P0, PT, R3, 0x4, PT ;  /* 0x000000040300780c */ /* 0x000fda0003f05270 */
[----:B------:R-:W-:Y:S05]  /*1880*/  @P0 BRA `(.L_x_2691) ;  /* 0x0000000800fc0947 */ /* 0x000fea0003800000 */
[----:B------:R-:W2:Y:S02]  /*1890*/  LDG.E.64 R18, desc[UR36][R4.64] ;  /* 0x0000002404127981 */ /* 0x000ea4000c1e1b00 */
[----:B--2---:R-:W0:Y:S01]  /*18a0*/  I2F.F64.S64 R18, R18 ;  /* 0x0000001200127312 */ /* 0x004e220000301c00 */
[----:B------:R-:W-:Y:S05]  /*18b0*/  BRA `(.L_x_2692) ;  /* 0x0000000c004c7947 */ /* 0x000fea0003800000 */
.L_x_2694:
[----:B------:R-:W2:Y:S02]  /*18c0*/  LDG.E R4, desc[UR36][R4.64] ;  /* 0x0000002404047981 */ /* 0x000ea4000c1e1900 */
[----:B--2---:R0:W1:Y:S01]  /*18d0*/  I2F.F64 R18, R4 ;  /* 0x0000000400127312 */ /* 0x0040620000201c00 */
[----:B------:R-:W-:Y:S05]  /*18e0*/  BRA `(.L_x_2692) ;  /* 0x0000000c00407947 */ /* 0x000fea0003800000 */
.L_x_2693:
[----:B------:R-:W2:Y:S02]  /*18f0*/  LDG.E.U16 R4, desc[UR36][R4.64] ;  /* 0x0000002404047981 */ /* 0x000ea4000c1e1500 */
[----:B--2---:R0:W1:Y:S01]  /*1900*/  I2F.F64.S16 R18, R4 ;  /* 0x0000000400127312 */ /* 0x0040620000101c00 */
[----:B------:R-:W-:Y:S05]  /*1910*/  BRA `(.L_x_2692) ;  /* 0x0000000c00347947 */ /* 0x000fea0003800000 */
.L_x_2688:
[----:B------:R-:W-:-:S13]  /*1920*/  ISETP.GT.AND P0, PT, R3, 0x6, PT ;  /* 0x000000060300780c */ /* 0x000fda0003f04270 */
[----:B------:R-:W-:Y:S05]  /*1930*/  @P0 BRA `(.L_x_2695) ;  /* 0x0000000000340947 */ /* 0x000fea0003800000 */
[----:B------:R-:W-:-:S13]  /*1940*/  ISETP.NE.AND P0, PT, R3, 0x5, PT ;  /* 0x000000050300780c */ /* 0x000fda0003f05270 */
[----:B------:R-:W-:Y:S05]  /*1950*/  @!P0 BRA `(.L_x_2696) ;  /* 0x0000000000188947 */ /* 0x000fea0003800000 */
[----:B------:R-:W-:-:S13]  /*1960*/  ISETP.NE.AND P0, PT, R3, 0x6, PT ;  /* 0x000000060300780c */ /* 0x000fda0003f05270 */
[----:B------:R-:W-:Y:S05]  /*1970*/  @P0 BRA `(.L_x_2691) ;  /* 0x0000000800c00947 */ /* 0x000fea0003800000 */
[----:B------:R-:W2:Y:S02]  /*1980*/  LDG.E R18, desc[UR36][R4.64] ;  /* 0x0000002404127981 */ /* 0x000ea4000c1e1900 */
[----:B--2---:R-:W-:-:S06]  /*1990*/  FMUL.FTZ R18, R18, 1 ;  /* 0x3f80000012127820 */ /* 0x004fcc0000410000 */
[----:B------:R-:W0:Y:S01]  /*19a0*/  F2F.F64.F32 R18, R18 ;  /* 0x0000001200127310 */ /* 0x000e220000201800 */
[----:B------:R-:W-:Y:S05]  /*19b0*/  BRA `(.L_x_2692) ;  /* 0x0000000c000c7947 */ /* 0x000fea0003800000 */
.L_x_2696:
[----:B------:R-:W2:Y:S02]  /*19c0*/  LDG.E.U16 R0, desc[UR36][R4.64] ;  /* 0x0000002404007981 */ /* 0x000ea4000c1e1500 */
[----:B--2---:R-:W-:-:S05]  /*19d0*/  HADD2.F32 R0, -RZ, R0.H0_H0 ;  /* 0x20000000ff007230 */ /* 0x004fca0000004100 */
[----:B------:R-:W-:-:S04]  /*19e0*/  FMUL.FTZ R0, R0, 1 ;  /* 0x3f80000000007820 */ /* 0x000fc80000410000 */
[----:B------:R0:W1:Y:S01]  /*19f0*/  F2F.F64.F32 R18, R0 ;  /* 0x0000000000127310 */ /* 0x0000620000201800 */
[----:B------:R-:W-:Y:S05]  /*1a00*/  BRA `(.L_x_2692) ;  /* 0x0000000800f87947 */ /* 0x000fea0003800000 */
.L_x_2695:
[----:B------:R-:W-:-:S13]  /*1a10*/  ISETP.NE.AND P0, PT, R3, 0x7, PT ;  /* 0x000000070300780c */ /* 0x000fda0003f05270 */
[----:B------:R-:W-:Y:S05]  /*1a20*/  @!P0 BRA `(.L_x_2697) ;  /* 0x0000000000348947 */ /* 0x000fea0003800000 */
        /* <DEDUP_REMOVED lines=8> */
.L_x_2698:
[----:B------:R-:W2:Y:S02]  /*1ab0*/  LDG.E.U16 R4, desc[UR36][R4.64] ;  /* 0x0000002404047981 */ /* 0x000ea4000c1e1500 */
[----:B--2---:R-:W-:-:S05]  /*1ac0*/  HADD2.F32 R0, -RZ, R4.H0_H0 ;  /* 0x20000004ff007230 */ /* 0x004fca0000004100 */
[----:B------:R-:W-:-:S04]  /*1ad0*/  FMUL.FTZ R0, R0, 1 ;  /* 0x3f80000000007820 */ /* 0x000fc80000410000 */
[----:B------:R0:W1:Y:S01]  /*1ae0*/  F2F.F64.F32 R18, R0 ;  /* 0x0000000000127310 */ /* 0x0000620000201800 */
[----:B------:R-:W-:Y:S05]  /*1af0*/  BRA `(.L_x_2692) ;  /* 0x0000000800bc7947 */ /* 0x000fea0003800000 */
.L_x_2697:
[----:B------:R0:W5:Y:S01]  /*1b00*/  LDG.E.64 R18, desc[UR36][R4.64] ;  /* 0x0000002404127981 */ /* 0x000162000c1e1b00 */
[----:B------:R-:W-:Y:S05]  /*1b10*/  BRA `(.L_x_2692) ;  /* 0x0000000800b47947 */ /* 0x000fea0003800000 */
.L_x_2687:
        /* <DEDUP_REMOVED lines=8> */
[----:B------:R-:W2:Y:S01]  /*1ba0*/  LDG.E.U8 R4, desc[UR36][R4.64] ;  /* 0x0000002404047981 */ /* 0x000ea2000c1e1100 */
[----:B------:R-:W-:Y:S01]  /*1bb0*/  IMAD.MOV.U32 R18, RZ, RZ, RZ ;  /* 0x000000ffff127224 */ /* 0x000fe200078e00ff */
[----:B--2---:R-:W-:-:S04]  /*1bc0*/  ISETP.NE.AND P0, PT, R4, RZ, PT ;  /* 0x000000ff0400720c */ /* 0x004fc80003f05270 */
[----:B------:R-:W-:Y:S01]  /*1bd0*/  FSEL R19, RZ, 1.875, !P0 ;  /* 0x3ff00000ff137808 */ /* 0x000fe20004000000 */
[----:B------:R-:W-:Y:S08]  /*1be0*/  BRA `(.L_x_2692) ;  /* 0x0000000800807947 */ /* 0x000ff00003800000 */
.L_x_2701:
[----:B------:R0:W5:Y:S01]  /*1bf0*/  LDG.E.64 R18, desc[UR36][R4.64] ;  /* 0x0000002404127981 */ /* 0x000162000c1e1b00 */
[----:B------:R-:W-:Y:S05]  /*1c00*/  BRA `(.L_x_2692) ;  /* 0x0000000800787947 */ /* 0x000fea0003800000 */
.L_x_2700:
        /* <DEDUP_REMOVED lines=24> */
[----:B------:R-:W-:-:S05]  /*1d90*/  LOP3.LUT R7, R7, 0x80000000, R0, 0xf8, !PT ;  /* 0x8000000007077812 */ /* 0x000fca00078ef800 */
[----:B------:R-:W-:-:S04]  /*1da0*/  FMUL.FTZ R7, R7, 1 ;  /* 0x3f80000007077820 */ /* 0x000fc80000410000 */
[----:B------:R0:W1:Y:S01]  /*1db0*/  F2F.F64.F32 R18, R7 ;  /* 0x0000000700127310 */ /* 0x0000620000201800 */
[----:B------:R-:W-:Y:S05]  /*1dc0*/  BRA `(.L_x_2692) ;  /* 0x0000000800087947 */ /* 0x000fea0003800000 */
.L_x_2703:
        /* <DEDUP_REMOVED lines=11> */
[----:B------:R-:W-:-:S05]  /*1e80*/  LOP3.LUT R0, R3, 0x80000000, R0, 0xf8, !PT ;  /* 0x8000000003007812 */ /* 0x000fca00078ef800 */
[----:B------:R-:W-:-:S04]  /*1e90*/  FMUL.FTZ R0, R0, 1 ;  /* 0x3f80000000007820 */ /* 0x000fc80000410000 */
[----:B------:R0:W1:Y:S01]  /*1ea0*/  F2F.F64.F32 R18, R0 ;  /* 0x0000000000127310 */ /* 0x0000620000201800 */
[----:B------:R-:W-:Y:S05]  /*1eb0*/  BRA `(.L_x_2692) ;  /* 0x0000000400cc7947 */ /* 0x000fea0003800000 */
.L_x_2702:
[----:B------:R-:W2:Y:S02]  /*1ec0*/  LDG.E.U16 R0, desc[UR36][R4.64] ;  /* 0x0000002404007981 */ /* 0x000ea4000c1e1500 */
[----:B--2---:R-:W-:-:S04]  /*1ed0*/  IMAD.U32 R0, R0, 0x10000, RZ ;  /* 0x0001000000007824 */ /* 0x004fc800078e00ff */
[----:B------:R-:W-:-:S04]  /*1ee0*/  FMUL.FTZ R0, R0, 1 ;  /* 0x3f80000000007820 */ /* 0x000fc80000410000 */
[----:B------:R0:W1:Y:S01]  /*1ef0*/  F2F.F64.F32 R18, R0 ;  /* 0x0000000000127310 */ /* 0x0000620000201800 */
[----:B------:R-:W-:Y:S05]  /*1f00*/  BRA `(.L_x_2692) ;  /* 0x0000000400b87947 */ /* 0x000fea0003800000 */
.L_x_2699:
        /* <DEDUP_REMOVED lines=9> */
[----:B--2---:R0:W1:Y:S01]  /*1fa0*/  I2F.F64.U16 R18, R4 ;  /* 0x0000000400127312 */ /* 0x0040620000101800 */
[----:B------:R-:W-:Y:S05]  /*1fb0*/  BRA `(.L_x_2692) ;  /* 0x00000004008c7947 */ /* 0x000fea0003800000 */
.L_x_2706:
        /* <DEDUP_REMOVED lines=21> */
.L_x_2710:
[----:B------:R-:W-:Y:S05]  /*2110*/  BSYNC B1 ;  /* 0x0000000000017941 */ /* 0x000fea0003800000 */
.L_x_2709:
[----:B------:R-:W-:Y:S01]  /*2120*/  LEA R5, R0, 0x3b800000, 0x17 ;  /* 0x3b80000000057811 */ /* 0x000fe200078eb8ff */
[----:B------:R-:W-:-:S05]  /*2130*/  IMAD.SHL.U32 R0, R3, 0x100000, RZ ;  /* 0x0010000003007824 */ /* 0x000fca00078e00ff */
[----:B------:R-:W-:-:S07]  /*2140*/  LOP3.LUT R0, R5, R0, R6, 0xfe, !PT ;  /* 0x0000000005007212 */ /* 0x000fce00078efe06 */
.L_x_2708:
[----:B------:R-:W-:Y:S05]  /*2150*/  BSYNC B0 ;  /* 0x0000000000007941 */ /* 0x000fea0003800000 */
.L_x_2707:
[----:B------:R-:W-:-:S04]  /*2160*/  FMUL.FTZ R0, R0, 1 ;  /* 0x3f80000000007820 */ /* 0x000fc80000410000 */
[----:B------:R2:W3:Y:S01]  /*2170*/  F2F.F64.F32 R18, R0 ;  /* 0x0000000000127310 */ /* 0x0004e20000201800 */
[----:B------:R-:W-:Y:S05]  /*2180*/  BRA `(.L_x_2692) ;  /* 0x0000000400187947 */ /* 0x000fea0003800000 */
.L_x_2705:
        /* <DEDUP_REMOVED lines=21> */
.L_x_2714:
[----:B------:R-:W-:Y:S05]  /*22e0*/  BSYNC B1 ;  /* 0x0000000000017941 */ /* 0x000fea0003800000 */
.L_x_2713:
[----:B------:R-:W-:Y:S01]  /*22f0*/  LEA R5, R0, 0x37800000, 0x17 ;  /* 0x3780000000057811 */ /* 0x000fe200078eb8ff */
[----:B------:R-:W-:-:S05]  /*2300*/  IMAD.SHL.U32 R0, R3, 0x200000, RZ ;  /* 0x0020000003007824 */ /* 0x000fca00078e00ff */
[----:B------:R-:W-:-:S07]  /*2310*/  LOP3.LUT R0, R5, R0, R6, 0xfe, !PT ;  /* 0x0000000005007212 */ /* 0x000fce00078efe06 */
.L_x_2712:
[----:B------:R-:W-:Y:S05]  /*2320*/  BSYNC B0 ;  /* 0x0000000000007941 */ /* 0x000fea0003800000 */
.L_x_2711:
[----:B------:R-:W-:-:S04]  /*2330*/  FMUL.FTZ R0, R0, 1 ;  /* 0x3f80000000007820 */ /* 0x000fc80000410000 */
[----:B------:R4:W0:Y:S01]  /*2340*/  F2F.F64.F32 R18, R0 ;  /* 0x0000000000127310 */ /* 0x0008220000201800 */
[----:B------:R-:W-:Y:S05]  /*2350*/  BRA `(.L_x_2692) ;  /* 0x0000000000a47947 */ /* 0x000fea0003800000 */
.L_x_2704:
        /* <DEDUP_REMOVED lines=12> */
[----:B------:R-:W-:Y:S01]  /*2420*/  @!P0 MOV R0, 0x7f800001 ;  /* 0x7f80000100008802 */ /* 0x000fe20000000f00 */
[----:B------:R-:W-:-:S07]  /*2430*/  @P0 IMAD.SHL.U32 R0, R4, 0x800000, RZ ;  /* 0x0080000004000824 */ /* 0x000fce00078e00ff */
.L_x_2718:
[----:B------:R-:W-:Y:S05]  /*2440*/  BSYNC B0 ;  /* 0x0000000000007941 */ /* 0x000fea0003800000 */
.L_x_2717:
[----:B------:R-:W-:-:S04]  /*2450*/  FMUL.FTZ R0, R0, 1 ;  /* 0x3f80000000007820 */ /* 0x000fc80000410000 */
[----:B------:R0:W1:Y:S01]  /*2460*/  F2F.F64.F32 R18, R0 ;  /* 0x0000000000127310 */ /* 0x0000620000201800 */
[----:B------:R-:W-:Y:S05]  /*2470*/  BRA `(.L_x_2692) ;  /* 0x00000000005c7947 */ /* 0x000fea0003800000 */
.L_x_2691:
        /* <DEDUP_REMOVED lines=16> */
.L_x_2719:
[----:B------:R-:W-:Y:S01]  /*2580*/  CS2R R18, SRZ ;  /* 0x0000000000127805 */ /* 0x000fe2000001ff00 */
[----:B------:R-:W-:Y:S06]  /*2590*/  BRA `(.L_x_2692) ;  /* 0x0000000000147947 */ /* 0x000fec0003800000 */
.L_x_2716:
[----:B------:R-:W2:Y:S02]  /*25a0*/  LDG.E.64 R18, desc[UR36][R4.64] ;  /* 0x0000002404127981 */ /* 0x000ea4000c1e1b00 */
[----:B--2---:R-:W0:Y:S01]  /*25b0*/  I2F.F64.U64 R18, R18 ;  /* 0x0000001200127312 */ /* 0x004e220000301800 */
[----:B------:R-:W-:Y:S05]  /*25c0*/  BRA `(.L_x_2692) ;  /* 0x0000000000087947 */ /* 0x000fea0003800000 */
.L_x_2715:
[----:B------:R-:W2:Y:S02]  /*25d0*/  LDG.E R4, desc[UR36][R4.64] ;  /* 0x0000002404047981 */ /* 0x000ea4000c1e1900 */
[----:B--2---:R0:W1:Y:S02]  /*25e0*/  I2F.F64.U32 R18, R4 ;  /* 0x0000000400127312 */ /* 0x0040640000201800 */
.L_x_2692:
[----:B------:R-:W2:Y:S01]  /*25f0*/  LDC.U8 R3, c[0x0][0x493] ;  /* 0x000124c0ff037b82 */ /* 0x000ea20000000000 */
[----:B------:R-:W-:Y:S02]  /*2600*/  ULDC.64 UR4, c[0x0][0x488] ;  /* 0x0001220000047ab9 */ /* 0x000fe40000000a00 */
[----:B0-----:R-:W-:-:S05]  /*2610*/  IADD3 R4, P1, R22, UR4, RZ ;  /* 0x0000000416047c10 */ /* 0x001fca000ff3e0ff */
[----:B------:R-:W-:Y:S01]  /*2620*/  IMAD.X R5, RZ, RZ, UR5, P1 ;  /* 0x00000005ff057e24 */ /* 0x000fe200088e06ff */
[----:B--2-4-:R-:W-:-:S04]  /*2630*/  PRMT R0, R3, 0x9910, RZ ;  /* 0x0000991003007816 */ /* 0x014fc800000000ff */
        /* <DEDUP_REMOVED lines=11> */
[----:B--2---:R0:W2:Y:S01]  /*26f0*/  I2F.F64.S16 R28, R4 ;  /* 0x00000004001c7312 */ /* 0x0040a20000101c00 */
[----:B------:R-:W-:Y:S05]  /*2700*/  BRA `(.L_x_2725) ;  /* 0x0000000c007c7947 */ /* 0x000fea0003800000 */
.L_x_2723:
[----:B------:R-:W2:Y:S02]  /*2710*/  LDG.E.U8 R4, desc[UR36][R4.64] ;  /* 0x0000002404047981 */ /* 0x000ea4000c1e1100 */
[----:B--2---:R0:W2:Y:S01]  /*2720*/  I2F.F64.U16 R28, R4 ;  /* 0x00000004001c7312 */ /* 0x0040a20000101800 */
[----:B------:R-:W-:Y:S05]  /*2730*/  BRA `(.L_x_2725) ;  /* 0x0000000c00707947 */ /* 0x000fea0003800000 */
.L_x_2722:
        /* <DEDUP_REMOVED lines=9> */
.L_x_2727:
[----:B------:R-:W2:Y:S02]  /*27d0*/  LDG.E R4, desc[UR36][R4.64] ;  /* 0x0000002404047981 */ /* 0x000ea4000c1e1900 */
[----:B--2---:R2:W4:Y:S01]  /*27e0*/  I2F.F64 R28, R4 ;  /* 0x00000004001c7312 */ /* 0x0045220000201c00 */
[----:B------:R-:W-:Y:S05]  /*27f0*/  BRA `(.L_x_2725) ;  /* 0x0000000c00407947 */ /* 0x000fea0003800000 */
.L_x_2726:
[----:B------:R-:W2:Y:S02]  /*2800*/  LDG.E.U16 R4, desc[UR36][R4.64] ;  /* 0x0000002404047981 */ /* 0x000ea4000c1e1500 */
[----:B--2---:R0:W2:Y:S01]  /*2810*/  I2F.F64.S16 R28, R4 ;  /* 0x00000004001c7312 */ /* 0x0040a20000101c00 */
[----:B------:R-:W-:Y:S05]  /*2820*/  BRA `(.L_x_2725) ;  /* 0x0000000c00347947 */ /* 0x000fea0003800000 */
.L_x_2721:
        /* <DEDUP_REMOVED lines=10> */
.L_x_2729:
[----:B------:R-:W2:Y:S02]  /*28d0*/  LDG.E.U16 R0, desc[UR36][R4.64] ;  /* 0x0000002404007981 */ /* 0x000ea4000c1e1500 */
[----:B--2---:R-:W-:-:S05]  /*28e0*/  HADD2.F32 R0, -RZ, R0.H0_H0 ;  /* 0x20000000ff007230 */ /* 0x004fca0000004100 */
[----:B------:R-:W-:-:S04]  /*28f0*/  FMUL.FTZ R0, R0, 1 ;  /* 0x3f80000000007820 */ /* 0x000fc80000410000 */
[----:B------:R0:W2:Y:S01]  /*2900*/  F2F.F64.F32 R28, R0 ;  /* 0x00000000001c7310 */ /* 0x0000a20000201800 */
[----:B------:R-:W-:Y:S05]  /*2910*/  BRA `(.L_x_2725) ;  /* 0x0000000800f87947 */ /* 0x000fea0003800000 */
.L_x_2728:
        /* <DEDUP_REMOVED lines=10> */
.L_x_2731:
[----:B------:R-:W2:Y:S02]  /*29c0*/  LDG.E.U16 R4, desc[UR36][R4.64] ;  /* 0x0000002404047981 */ /* 0x000ea4000c1e1500 */
[----:B--2---:R-:W-:-:S05]  /*29d0*/  HADD2.F32 R0, -RZ, R4.H0_H0 ;  /* 0x20000004ff007230 */ /* 0x004fca0000004100 */
[----:B------:R-:W-:-:S04]  /*29e0*/  FMUL.FTZ R0, R0, 1 ;  /* 0x3f80000000007820 */ /* 0x000fc80000410000 */
[----:B------:R0:W2:Y:S01]  /*29f0*/  F2F.F64.F32 R28, R0 ;  /* 0x00000000001c7310 */ /* 0x0000a20000201800 */
[----:B------:R-:W-:Y:S05]  /*2a00*/  BRA `(.L_x_2725) ;  /* 0x0000000800bc7947 */ /* 0x000fea0003800000 */
.L_x_2730:
[----:B------:R0:W5:Y:S01]  /*2a10*/  LDG.E.64 R28, desc[UR36][R4.64] ;  /* 0x00000024041c7981 */ /* 0x000162000c1e1b00 */
[----:B------:R-:W-:Y:S05]  /*2a20*/  BRA `(.L_x_2725) ;  /* 0x0000000800b47947 */ /* 0x000fea0003800000 */
.L_x_2720:
        /* <DEDUP_REMOVED lines=13> */
.L_x_2734:
[----:B------:R0:W5:Y:S01]  /*2b00*/  LDG.E.64 R28, desc[UR36][R4.64] ;  /* 0x00000024041c7981 */ /* 0x000162000c1e1b00 */
[----:B------:R-:W-:Y:S05]  /*2b10*/  BRA `(.L_x_2725) ;  /* 0x0000000800787947 */ /* 0x000fea0003800000 */
.L_x_2733:
        /* <DEDUP_REMOVED lines=26> */
[----:B------:R0:W2:Y:S01]  /*2cc0*/  F2F.F64.F32 R28, R7 ;  /* 0x00000007001c7310 */ /* 0x0000a20000201800 */
[----:B------:R-:W-:Y:S05]  /*2cd0*/  BRA `(.L_x_2725) ;  /* 0x0000000800087947 */ /* 0x000fea0003800000 */
.L_x_2736:
        /* <DEDUP_REMOVED lines=13> */
[----:B------:R0:W2:Y:S01]  /*2db0*/  F2F.F64.F32 R28, R0 ;  /* 0x00000000001c7310 */ /* 0x0000a20000201800 */
[----:B------:R-:W-:Y:S05]  /*2dc0*/  BRA `(.L_x_2725) ;  /* 0x0000000400cc7947 */ /* 0x000fea0003800000 */
.L_x_2735:
[----:B------:R-:W2:Y:S02]  /*2dd0*/  LDG.E.U16 R0, desc[UR36][R4.64] ;  /* 0x0000002404007981 */ /* 0x000ea4000c1e1500 */
[----:B--2---:R-:W-:-:S04]  /*2de0*/  IMAD.U32 R0, R0, 0x10000, RZ ;  /* 0x0001000000007824 */ /* 0x004fc800078e00ff */
[----:B------:R-:W-:-:S04]  /*2df0*/  FMUL.FTZ R0, R0, 1 ;  /* 0x3f80000000007820 */ /* 0x000fc80000410000 */
[----:B------:R0:W2:Y:S01]  /*2e00*/  F2F.F64.F32 R28, R0 ;  /* 0x00000000001c7310 */ /* 0x0000a20000201800 */
[----:B------:R-:W-:Y:S05]  /*2e10*/  BRA `(.L_x_2725) ;  /* 0x0000000400b87947 */ /* 0x000fea0003800000 */
.L_x_2732:
        /* <DEDUP_REMOVED lines=9> */
[----:B--2---:R0:W2:Y:S01]  /*2eb0*/  I2F.F64.U16 R28, R4 ;  /* 0x00000004001c7312 */ /* 0x0040a20000101800 */
[----:B------:R-:W-:Y:S05]  /*2ec0*/  BRA `(.L_x_2725) ;  /* 0x00000004008c7947 */ /* 0x000fea0003800000 */
.L_x_2739:
        /* <DEDUP_REMOVED lines=17> */
[----:B------:R-:W-:Y:S02]  /*2fe0*/  IADD3 R4, R5, -0x1c, RZ ;  /* 0xffffffe405047810 */ /* 0x000fe40007ffe0ff */
[----:B------:R-:W-:Y:S02]  /*2ff0*/  IADD3 R0, R0, 0x1d, -R5 ;  /* 0x0000001d00007810 */ /* 0x000fe40007ffe805 */
[----:B------:R-:W-:-:S04]  /*3000*/  SHF.L.U32 R4, R3, R4, RZ ;  /* 0x0000000403047219 */ /* 0x000fc800000006ff */
[----:B------:R-:W-:-:S07]  /*3010*/  LOP3.LUT R3, R4, 0x7, RZ, 0xc0, !PT ;  /* 0x0000000704037812 */ /* 0x000fce00078ec0ff */
.L_x_2743:
[----:B------:R-:W-:Y:S05]  /*3020*/  BSYNC B1 ;  /* 0x0000000000017941 */ /* 0x000fea0003800000 */
.L_x_2742:
[----:B------:R-:W-:Y:S01]  /*3030*/  LEA R5, R0, 0x3b800000, 0x17 ;  /* 0x3b80000000057811 */ /* 0x000fe200078eb8ff */
[----:B------:R-:W-:-:S05]  /*3040*/  IMAD.SHL.U32 R0, R3, 0x100000, RZ ;  /* 0x0010000003007824 */ /* 0x000fca00078e00ff */
[----:B------:R-:W-:-:S07]  /*3050*/  LOP3.LUT R0, R5, R0, R6, 0xfe, !PT ;  /* 0x0000000005007212 */ /* 0x000fce00078efe06 */
.L_x_2741:
[----:B------:R-:W-:Y:S05]  /*3060*/  BSYNC B0 ;  /* 0x0000000000007941 */ /* 0x000fea0003800000 */
.L_x_2740:
[----:B------:R-:W-:-:S04]  /*3070*/  FMUL.FTZ R0, R0, 1 ;  /* 0x3f80000000007820 */ /* 0x000fc80000410000 */
[----:B------:R0:W2:Y:S01]  /*3080*/  F2F.F64.F32 R28, R0 ;  /* 0x00000000001c7310 */ /* 0x0000a20000201800 */
[----:B------:R-:W-:Y:S05]  /*3090*/  BRA `(.L_x_2725) ;  /* 0x0000000400187947 */ /* 0x000fea0003800000 */
.L_x_2738:
        /* <DEDUP_REMOVED lines=21> */
.L_x_2747:
[----:B------:R-:W-:Y:S05]  /*31f0*/  BSYNC B1 ;  /* 0x0000000000017941 */ /* 0x000fea0003800000 */
.L_x_2746:
[----:B------:R-:W-:Y:S01]  /*3200*/  LEA R5, R0, 0x37800000, 0x17 ;  /* 0x3780000000057811 */ /* 0x000fe200078eb8ff */
[----:B------:R-:W-:-:S05]  /*3210*/  IMAD.SHL.U32 R0, R3, 0x200000, RZ ;  /* 0x0020000003007824 */ /* 0x000fca00078e00ff */
[----:B------:R-:W-:-:S07]  /*3220*/  LOP3.LUT R0, R5, R0, R6, 0xfe, !PT ;  /* 0x0000000005007212 */ /* 0x000fce00078efe06 */
.L_x_2745:
[----:B------:R-:W-:Y:S05]  /*3230*/  BSYNC B0 ;  /* 0x0000000000007941 */ /* 0x000fea0003800000 */
.L_x_2744:
[----:B------:R-:W-:-:S04]  /*3240*/  FMUL.FTZ R0, R0, 1 ;  /* 0x3f80000000007820 */ /* 0x000fc80000410000 */
[----:B------:R0:W2:Y:S01]  /*3250*/  F2F.F64.F32 R28, R0 ;  /* 0x00000000001c7310 */ /* 0x0000a20000201800 */
[----:B------:R-:W-:Y:S05]  /*3260*/  BRA `(.L_x_2725) ;  /* 0x0000000000a47947 */ /* 0x000fea0003800000 */
.L_x_2737:
        /* <DEDUP_REMOVED lines=14> */
.L_x_2751:
[----:B------:R-:W-:Y:S05]  /*3350*/  BSYNC B0 ;  /* 0x0000000000007941 */ /* 0x000fea0003800000 */
.L_x_2750:
[----:B------:R-:W-:-:S04]  /*3360*/  FMUL.FTZ R0, R0, 1 ;  /* 0x3f80000000007820 */ /* 0x000fc80000410000 */
[----:B------:R0:W2:Y:S01]  /*3370*/  F2F.F64.F32 R28, R0 ;  /* 0x00000000001c7310 */ /* 0x0000a20000201800 */
[----:B------:R-:W-:Y:S05]  /*3380*/  BRA `(.L_x_2725) ;  /* 0x00000000005c7947 */ /* 0x000fea0003800000 */
.L_x_2724:
        /* <DEDUP_REMOVED lines=16> */
.L_x_2752:
[----:B------:R-:W-:Y:S01]  /*3490*/  CS2R R28, SRZ ;  /* 0x00000000001c7805 */ /* 0x000fe2000001ff00 */
[----:B------:R-:W-:Y:S06]  /*34a0*/  BRA `(.L_x_2725) ;  /* 0x0000000000147947 */ /* 0x000fec0003800000 */
.L_x_2749:
[----:B------:R-:W2:Y:S02]  /*34b0*/  LDG.E.64 R28, desc[UR36][R4.64] ;  /* 0x00000024041c7981 */ /* 0x000ea4000c1e1b00 */
[----:B--2---:R-:W0:Y:S01]  /*34c0*/  I2F.F64.U64 R28, R28 ;  /* 0x0000001c001c7312 */ /* 0x004e220000301800 */
[----:B------:R-:W-:Y:S05]  /*34d0*/  BRA `(.L_x_2725) ;  /* 0x0000000000087947 */ /* 0x000fea0003800000 */
.L_x_2748:
[----:B------:R-:W2:Y:S02]  /*34e0*/  LDG.E R4, desc[UR36][R4.64] ;  /* 0x0000002404047981 */ /* 0x000ea4000c1e1900 */
[----:B--2---:R0:W2:Y:S02]  /*34f0*/  I2F.F64.U32 R28, R4 ;  /* 0x00000004001c7312 */ /* 0x0040a40000201800 */
.L_x_2725:
[----:B0-2---:R-:W-:Y:S01]  /*3500*/  IMAD.MOV.U32 R4, RZ, RZ, 0x652b82fe ;  /* 0x652b82feff047424 */ /* 0x005fe200078e00ff */
[----:B------:R-:W-:Y:S01]  /*3510*/  UMOV UR4, 0xfefa39ef ;  /* 0xfefa39ef00047882 */ /* 0x000fe20000000000 */
[----:B------:R-:W-:Y:S01]  /*3520*/  IMAD.MOV.U32 R5, RZ, RZ, 0x3ff71547 ;  /* 0x3ff71547ff057424 */ /* 0x000fe200078e00ff */
[----:B------:R-:W-:Y:S01]  /*3530*/  UMOV UR5, 0x3fe62e42 ;  /* 0x3fe62e4200057882 */ /* 0x000fe20000000000 */
[----:B-1-3-5:R-:W-:Y:S01]  /*3540*/  DADD R10, -RZ, -|R18| ;  /* 0x00000000ff0a7229 */ /* 0x02afe20000000d12 */
[----:B------:R-:W-:Y:S03]  /*3550*/  BSSY B0, `(.L_x_2753) ;  /* 0x0000037000007945 */ /* 0x000fe60003800000 */
[----:B------:R-:W-:-:S06]  /*3560*/  DFMA R4, -|R18|, R4, 6.75539944105574400000e+15 ;  /* 0x433800001204742b */ /* 0x000fcc0000000304 */
[----:B------:R-:W-:Y:S02]  /*3570*/  FSETP.GEU.FTZ.AND P0, PT, |R11|, 4.1917929649353027344, PT ;  /* 0x4086232b0b00780b */ /* 0x000fe40003f1e200 */
[----:B------:R-:W-:-:S08]  /*3580*/  DADD R6, R4, -6.75539944105574400000e+15 ;  /* 0xc338000004067429 */ /* 0x000fd00000000000 */
[----:B------:R-:W-:Y:S01]  /*3590*/  DFMA R8, R6, -UR4, -|R18| ;  /* 0x8000000406087c2b */ /* 0x000fe20008000c12 */
[----:B------:R-:W-:Y:S01]  /*35a0*/  UMOV UR4, 0x3b39803f ;  /* 0x3b39803f00047882 */ /* 0x000fe20000000000 */
[----:B------:R-:W-:-:S06]  /*35b0*/  UMOV UR5, 0x3c7abc9e ;  /* 0x3c7abc9e00057882 */ /* 0x000fcc0000000000 */
[----:B------:R-:W-:Y:S01]  /*35c0*/  DFMA R6, R6, -UR4, R8 ;  /* 0x8000000406067c2b */ /* 0x000fe20008000008 */
[----:B------:R-:W-:Y:S01]  /*35d0*/  UMOV UR4, 0x69ce2bdf ;  /* 0x69ce2bdf00047882 */ /* 0x000fe20000000000 */
[----:B------:R-:W-:Y:S01]  /*35e0*/  IMAD.MOV.U32 R8, RZ, RZ, -0x35dec16 ;  /* 0xfca213eaff087424 */ /* 0x000fe200078e00ff */
[----:B------:R-:W-:Y:S01]  /*35f0*/  UMOV UR5, 0x3e5ade15 ;  /* 0x3e5ade1500057882 */ /* 0x000fe20000000000 */
[----:B------:R-:W-:-:S06]  /*3600*/  IMAD.MOV.U32 R9, RZ, RZ, 0x3e928af3 ;  /* 0x3e928af3ff097424 */ /* 0x000fcc00078e00ff */
[----:B------:R-:W-:Y:S01]  /*3610*/  DFMA R8, R6, UR4, R8 ;  /* 0x0000000406087c2b */ /* 0x000fe20008000008 */
[----:B------:R-:W-:Y:S01]  /*3620*/  UMOV UR4, 0x62401315 ;  /* 0x6240131500047882 */ /* 0x000fe20000000000 */
[----:B------:R-:W-:-:S06]  /*3630*/  UMOV UR5, 0x3ec71dee ;  /* 0x3ec71dee00057882 */ /* 0x000fcc0000000000 */
[----:B------:R-:W-:Y:S01]  /*3640*/  DFMA R8, R6, R8, UR4 ;  /* 0x0000000406087e2b */ /* 0x000fe20008000008 */
        /* <DEDUP_REMOVED lines=20> */
[----:B------:R-:W-:-:S08]  /*3790*/  DFMA R8, R6, R8, UR4 ;  /* 0x0000000406087e2b */ /* 0x000fd00008000008 */
[----:B------:R-:W-:-:S08]  /*37a0*/  DFMA R8, R6, R8, 1 ;  /* 0x3ff000000608742b */ /* 0x000fd00000000008 */
[----:B------:R-:W-:-:S10]  /*37b0*/  DFMA R8, R6, R8, 1 ;  /* 0x3ff000000608742b */ /* 0x000fd40000000008 */
[----:B------:R-:W-:Y:S02]  /*37c0*/  IMAD R7, R4, 0x100000, R9 ;  /* 0x0010000004077824 */ /* 0x000fe400078e0209 */
[----:B------:R-:W-:Y:S01]  /*37d0*/  IMAD.MOV.U32 R6, RZ, RZ, R8 ;  /* 0x000000ffff067224 */ /* 0x000fe200078e0008 */
[----:B------:R-:W-:Y:S06]  /*37e0*/  @!P0 BRA `(.L_x_2754) ;  /* 0x0000000000348947 */ /* 0x000fec0003800000 */
[----:B------:R-:W-:Y:S01]  /*37f0*/  FSETP.GEU.FTZ.AND P1, PT, |R11|, 4.2275390625, PT ;  /* 0x408748000b00780b */ /* 0x000fe20003f3e200 */
[C---:B------:R-:W-:Y:S02]  /*3800*/  DADD R6, -|R18|.reuse, +INF ;  /* 0x7ff0000012067429 */ /* 0x040fe40000000300 */
[----:B------:R-:W-:-:S08]  /*3810*/  DSETP.GT.AND P0, PT, |R18|, RZ, PT ;  /* 0x000000ff1200722a */ /* 0x000fd00003f04200 */
[----:B------:R-:W-:Y:S02]  /*3820*/  FSEL R6, R6, RZ, !P0 ;  /* 0x000000ff06067208 */ /* 0x000fe40004000000 */
[----:B------:R-:W-:Y:S02]  /*3830*/  @!P1 LEA.HI R0, R4, R4, RZ, 0x1 ;  /* 0x0000000404009211 */ /* 0x000fe400078f08ff */
[----:B------:R-:W-:Y:S02]  /*3840*/  FSEL R7, R7, RZ, !P0 ;  /* 0x000000ff07077208 */ /* 0x000fe40004000000 */
[----:B------:R-:W-:-:S05]  /*3850*/  @!P1 SHF.R.S32.HI R5, RZ, 0x1, R0 ;  /* 0x00000001ff059819 */ /* 0x000fca0000011400 */
[----:B------:R-:W-:Y:S01]  /*3860*/  @!P1 IMAD.IADD R4, R4, 0x1, -R5 ;  /* 0x0000000104049824 */ /* 0x000fe200078e0a05 */
[----:B------:R-:W-:-:S04]  /*3870*/  @!P1 LEA R5, R5, R9, 0x14 ;  /* 0x0000000905059211 */ /* 0x000fc800078ea0ff */
[----:B------:R-:W-:Y:S01]  /*3880*/  @!P1 LEA R9, R4, 0x3ff00000, 0x14 ;  /* 0x3ff0000004099811 */ /* 0x000fe200078ea0ff */
[----:B------:R-:W-:Y:S02]  /*3890*/  @!P1 IMAD.MOV.U32 R4, RZ, RZ, R8 ;  /* 0x000000ffff049224 */ /* 0x000fe400078e0008 */
[----:B------:R-:W-:-:S06]  /*38a0*/  @!P1 IMAD.MOV.U32 R8, RZ, RZ, RZ ;  /* 0x000000ffff089224 */ /* 0x000fcc00078e00ff */
[----:B------:R-:W-:-:S11]  /*38b0*/  @!P1 DMUL R6, R4, R8 ;  /* 0x0000000804069228 */ /* 0x000fd60000000000 */
.L_x_2754:
[----:B------:R-:W-:Y:S05]  /*38c0*/  BSYNC B0 ;  /* 0x0000000000007941 */ /* 0x000fea0003800000 */
.L_x_2753:
[----:B------:R-:W-:Y:S01]  /*38d0*/  DADD R8, R6, 1 ;  /* 0x3ff0000006087429 */ /* 0x000fe20000000000 */
[----:B------:R-:W-:Y:S01]  /*38e0*/  IMAD.MOV.U32 R4, RZ, RZ, 0x1 ;  /* 0x00000001ff047424 */ /* 0x000fe200078e00ff */
[----:B------:R-:W-:Y:S01]  /*38f0*/  FSETP.GEU.AND P1, PT, |R7|, 6.5827683646048100446e-37, PT ;  /* 0x036000000700780b */ /* 0x000fe20003f2e200 */
[----:B------:R-:W-:Y:S01]  /*3900*/  BSSY B0, `(.L_x_2755) ;  /* 0x0000013000007945 */ /* 0x000fe20003800000 */
[----:B------:R-:W-:Y:S02]  /*3910*/  DSETP.GEU.AND P4, PT, R18, RZ, PT ;  /* 0x000000ff1200722a */ /* 0x000fe40003f8e000 */
[----:B------:R-:W0:Y:S02]  /*3920*/  MUFU.RCP64H R5, R9 ;  /* 0x0000000900057308 */ /* 0x000e240000001800 */
[----:B0-----:R-:W-:-:S08]  /*3930*/  DFMA R10, -R8, R4, 1 ;  /* 0x3ff00000080a742b */ /* 0x001fd00000000104 */
[----:B------:R-:W-:-:S08]  /*3940*/  DFMA R10, R10, R10, R10 ;  /* 0x0000000a0a0a722b */ /* 0x000fd0000000000a */
[----:B------:R-:W-:-:S08]  /*3950*/  DFMA R10, R4, R10, R4 ;  /* 0x0000000a040a722b */ /* 0x000fd00000000004 */
[----:B------:R-:W-:-:S08]  /*3960*/  DFMA R4, -R8, R10, 1 ;  /* 0x3ff000000804742b */ /* 0x000fd0000000010a */
[----:B------:R-:W-:-:S08]  /*3970*/  DFMA R4, R10, R4, R10 ;  /* 0x000000040a04722b */ /* 0x000fd0000000000a */
[----:B------:R-:W-:-:S08]  /*3980*/  DMUL R10, R4, R6 ;  /* 0x00000006040a7228 */ /* 0x000fd00000000000 */
[----:B------:R-:W-:-:S08]  /*3990*/  DFMA R12, -R8, R10, R6 ;  /* 0x0000000a080c722b */ /* 0x000fd00000000106 */
[----:B------:R-:W-:-:S10]  /*39a0*/  DFMA R4, R4, R12, R10 ;  /* 0x0000000c0404722b */ /* 0x000fd4000000000a */
[----:B------:R-:W-:-:S05]  /*39b0*/  FFMA R0, RZ, R9, R5 ;  /* 0x00000009ff007223 */ /* 0x000fca0000000005 */
[----:B------:R-:W-:-:S13]  /*39c0*/  FSETP.GT.AND P0, PT, |R0|, 1.469367938527859385e-39, PT ;  /* 0x001000000000780b */ /* 0x000fda0003f04200 */
[----:B------:R-:W-:Y:S05]  /*39d0*/  @P0 BRA P1, `(.L_x_2756) ;  /* 0x0000000000140947 */ /* 0x000fea0000800000 */
[----:B------:R-:W-:Y:S01]  /*39e0*/  IMAD.MOV.U32 R4, RZ, RZ, R8 ;  /* 0x000000ffff047224 */ /* 0x000fe200078e0008 */
[----:B------:R-:W-:Y:S01]  /*39f0*/  MOV R14, 0x3a20 ;  /* 0x00003a20000e7802 */ /* 0x000fe20000000f00 */
[----:B------:R-:W-:-:S07]  /*3a00*/  IMAD.MOV.U32 R5, RZ, RZ, R9 ;  /* 0x000000ffff057224 */ /* 0x000fce00078e0009 */
[----:B----4-:R-:W-:Y:S05]  /*3a10*/  CALL.REL.NOINC `($__internal_0_$__cuda_sm20_div_rn_f64_full) ;  /* 0x000000f400007944 */ /* 0x010fea0003c00000 */
[----:B------:R-:W-:-:S07]  /*3a20*/  IMAD.MOV.U32 R5, RZ, RZ, R3 ;  /* 0x000000ffff057224 */ /* 0x000fce00078e0003 */
.L_x_2756:
[----:B------:R-:W-:Y:S05]  /*3a30*/  BSYNC B0 ;  /* 0x0000000000007941 */ /* 0x000fea0003800000 */
.L_x_2755:
[----:B------:R-:W0:Y:S01]  /*3a40*/  LDC.U8 R3, c[0x0][0x491] ;  /* 0x00012440ff037b82 */ /* 0x000e220000000000 */
[----:B------:R-:W-:Y:S01]  /*3a50*/  IMAD.MOV.U32 R6, RZ, RZ, 0x3ff00000 ;  /* 0x3ff00000ff067424 */ /* 0x000fe200078e00ff */
[----:B------:R-:W-:Y:S01]  /*3a60*/  FSEL R9, RZ, 1.875, P4 ;  /* 0x3ff00000ff097808 */ /* 0x000fe20002000000 */
[----:B------:R-:W-:-:S03]  /*3a70*/  IMAD.MOV.U32 R8, RZ, RZ, RZ ;  /* 0x000000ffff087224 */ /* 0x000fc600078e00ff */
[----:B------:R-:W-:Y:S01]  /*3a80*/  FSEL R7, R6, -1.875, !P4 ;  /* 0xbff0000006077808 */ /* 0x000fe20006000000 */
[----:B------:R-:W-:-:S06]  /*3a90*/  IMAD.MOV.U32 R6, RZ, RZ, RZ ;  /* 0x000000ffff067224 */ /* 0x000fcc00078e00ff */
[----:B------:R-:W-:-:S08]  /*3aa0*/  DFMA R4, R4, -R6, R8 ;  /* 0x800000060404722b */ /* 0x000fd00000000008 */
[----:B----4-:R-:W-:Y:S01]  /*3ab0*/  DMUL R28, R4, R28 ;  /* 0x0000001c041c7228 */ /* 0x010fe20000000000 */
        /* <DEDUP_REMOVED lines=11> */
[----:B------:R-:W0:Y:S02]  /*3b70*/  F2I.F64.TRUNC R29, R28 ;  /* 0x0000001c001d7311 */ /* 0x000e24000030d100 */
[----:B0-----:R0:W-:Y:S01]  /*3b80*/  STG.E.U8 desc[UR36][R16.64], R29 ;  /* 0x0000001d10007986 */ /* 0x0011e2000c101124 */
[----:B------:R-:W-:Y:S05]  /*3b90*/  BRA `(.L_x_2762) ;  /* 0x0000001000087947 */ /* 0x000fea0003800000 */
.L_x_2760:
[----:B------:R-:W0:Y:S02]  /*3ba0*/  F2I.S64.F64.TRUNC R28, R28 ;  /* 0x0000001c001c7311 */ /* 0x000e24000030d900 */
[----:B0-----:R-:W-:-:S05]  /*3bb0*/  IMAD.MOV.U32 R3, RZ, RZ, R28 ;  /* 0x000000ffff037224 */ /* 0x001fca00078e001c */
[----:B------:R1:W-:Y:S01]  /*3bc0*/  STG.E.U8 desc[UR36][R16.64], R3 ;  /* 0x0000000310007986 */ /* 0x0003e2000c101124 */
[----:B------:R-:W-:Y:S05]  /*3bd0*/  BRA `(.L_x_2762) ;  /* 0x0000000c00f87947 */ /* 0x000fea0003800000 */
.L_x_2759:
[----:B------:R-:W-:-:S13]  /*3be0*/  ISETP.NE.AND P0, PT, R0, 0x2, PT ;  /* 0x000000020000780c */ /* 0x000fda0003f05270 */
[----:B------:R-:W-:Y:S05]  /*3bf0*/  @!P0 BRA `(.L_x_2763) ;  /* 0x0000000000288947 */ /* 0x000fea0003800000 */
[----:B------:R-:W-:-:S13]  /*3c00*/  ISETP.NE.AND P0, PT, R0, 0x3, PT ;  /* 0x000000030000780c */ /* 0x000fda0003f05270 */
[----:B------:R-:W-:Y:S05]  /*3c10*/  @!P0 BRA `(.L_x_2764) ;  /* 0x0000000000148947 */ /* 0x000fea0003800000 */
[----:B------:R-:W-:-:S13]  /*3c20*/  ISETP.NE.AND P0, PT, R0, 0x4, PT ;  /* 0x000000040000780c */ /* 0x000fda0003f05270 */
[----:B------:R-:W-:Y:S05]  /*3c30*/  @P0 BRA `(.L_x_2761) ;  /* 0x0000000c00880947 */ /* 0x000fea0003800000 */
[----:B------:R-:W0:Y:S02]  /*3c40*/  F2I.S64.F64.TRUNC R28, R28 ;  /* 0x0000001c001c7311 */ /* 0x000e24000030d900 */
[----:B0-----:R4:W-:Y:S01]  /*3c50*/  STG.E.64 desc[UR36][R16.64], R28 ;  /* 0x0000001c10007986 */ /* 0x0019e2000c101b24 */
[----:B------:R-:W-:Y:S05]  /*3c60*/  BRA `(.L_x_2762) ;  /* 0x0000000c00d47947 */ /* 0x000fea0003800000 */
.L_x_2764:
[----:B------:R-:W0:Y:S02]  /*3c70*/  F2I.F64.TRUNC R29, R28 ;  /* 0x0000001c001d7311 */ /* 0x000e24000030d100 */
[----:B0-----:R3:W-:Y:S01]  /*3c80*/  STG.E desc[UR36][R16.64], R29 ;  /* 0x0000001d10007986 */ /* 0x0017e2000c101924 */
[----:B------:R-:W-:Y:S05]  /*3c90*/  BRA `(.L_x_2762) ;  /* 0x0000000c00c87947 */ /* 0x000fea0003800000 */
.L_x_2763:
[----:B------:R-:W0:Y:S02]  /*3ca0*/  F2I.F64.TRUNC R29, R28 ;  /* 0x0000001c001d7311 */ /* 0x000e24000030d100 */
[----:B0-----:R2:W-:Y:S01]  /*3cb0*/  STG.E.U16 desc[UR36][R16.64], R29 ;  /* 0x0000001d10007986 */ /* 0x0015e2000c101524 */
[----:B------:R-:W-:Y:S05]  /*3cc0*/  BRA `(.L_x_2762) ;  /* 0x0000000c00bc7947 */ /* 0x000fea0003800000 */
.L_x_2758:
[----:B------:R-:W-:-:S13]  /*3cd0*/  ISETP.GT.AND P0, PT, R0, 0x6, PT ;  /* 0x000000060000780c */ /* 0x000fda0003f04270 */
[----:B------:R-:W-:Y:S05]  /*3ce0*/  @P0 BRA `(.L_x_2765) ;  /* 0x00000000004c0947 */ /* 0x000fea0003800000 */
[----:B------:R-:W-:-:S13]  /*3cf0*/  ISETP.NE.AND P0, PT, R0, 0x5, PT ;  /* 0x000000050000780c */ /* 0x000fda0003f05270 */
[----:B------:R-:W-:Y:S05]  /*3d00*/  @!P0 BRA `(.L_x_2766) ;  /* 0x0000000000248947 */ /* 0x000fea0003800000 */
[----:B------:R-:W-:-:S13]  /*3d10*/  ISETP.NE.AND P0, PT, R0, 0x6, PT ;  /* 0x000000060000780c */ /* 0x000fda0003f05270 */
[----:B------:R-:W-:Y:S05]  /*3d20*/  @P0 BRA `(.L_x_2761) ;  /* 0x0000000c004c0947 */ /* 0x000fea0003800000 */
[----:B------:R-:W-:Y:S01]  /*3d30*/  UMOV UR4, 0xf0000000 ;  /* 0xf000000000047882 */ /* 0x000fe20000000000 */
[----:B------:R-:W-:Y:S01]  /*3d40*/  UMOV UR5, 0x380fffff ;  /* 0x380fffff00057882 */ /* 0x000fe20000000000 */
[----:B------:R-:W0:Y:S01]  /*3d50*/  F2F.F32.F64 R3, R28 ;  /* 0x0000001c00037310 */ /* 0x000e220000301000 */
[----:B------:R-:W-:-:S14]  /*3d60*/  DSETP.GEU.AND P0, PT, |R28|, UR4, PT ;  /* 0x000000041c007e2a */ /* 0x000fdc000bf0e200 */
[----:B0-----:R-:W-:-:S05]  /*3d70*/  @!P0 FMUL R3, R3, 1.175494350822287508e-38 ;  /* 0x0080000003038820 */ /* 0x001fca0000400000 */
[----:B------:R0:W-:Y:S01]  /*3d80*/  STG.E desc[UR36][R16.64], R3 ;  /* 0x0000000310007986 */ /* 0x0001e2000c101924 */
[----:B------:R-:W-:Y:S05]  /*3d90*/  BRA `(.L_x_2762) ;  /* 0x0000000c00887947 */ /* 0x000fea0003800000 */
.L_x_2766:
[----:B------:R-:W-:Y:S01]  /*3da0*/  UMOV UR4, 0xf0000000 ;  /* 0xf000000000047882 */ /* 0x000fe20000000000 */
[----:B------:R-:W-:Y:S01]  /*3db0*/  UMOV UR5, 0x380fffff ;  /* 0x380fffff00057882 */ /* 0x000fe20000000000 */
[----:B------:R-:W0:Y:S01]  /*3dc0*/  F2F.F32.F64 R0, R28 ;  /* 0x0000001c00007310 */ /* 0x000e220000301000 */
[----:B------:R-:W-:-:S14]  /*3dd0*/  DSETP.GEU.AND P0, PT, |R28|, UR4, PT ;  /* 0x000000041c007e2a */ /* 0x000fdc000bf0e200 */
[----:B0-----:R-:W-:-:S05]  /*3de0*/  @!P0 FMUL R0, R0, 1.175494350822287508e-38 ;  /* 0x0080000000008820 */ /* 0x001fca0000400000 */
[----:B------:R-:W-:-:S05]  /*3df0*/  F2FP.F16.F32.PACK_AB R0, RZ, R0 ;  /* 0x00000000ff00723e */ /* 0x000fca00000000ff */
[----:B------:R0:W-:Y:S01]  /*3e00*/  STG.E.U16 desc[UR36][R16.64], R0 ;  /* 0x0000000010007986 */ /* 0x0001e2000c101524 */
[----:B------:R-:W-:Y:S05]  /*3e10*/  BRA `(.L_x_2762) ;  /* 0x0000000c00687947 */ /* 0x000fea0003800000 */
.L_x_2765:
[----:B------:R-:W-:-:S13]  /*3e20*/  ISETP.NE.AND P0, PT, R0, 0x7, PT ;  /* 0x000000070000780c */ /* 0x000fda0003f05270 */
[----:B------:R-:W-:Y:S05]  /*3e30*/  @!P0 BRA `(.L_x_2767) ;  /* 0x0000000000548947 */ /* 0x000fea0003800000 */
[----:B------:R-:W-:-:S13]  /*3e40*/  ISETP.NE.AND P0, PT, R0, 0x8, PT ;  /* 0x000000080000780c */ /* 0x000fda0003f05270 */
[----:B------:R-:W-:Y:S05]  /*3e50*/  @!P0 BRA `(.L_x_2768) ;  /* 0x0000000000288947 */ /* 0x000fea0003800000 */
[----:B------:R-:W-:-:S13]  /*3e60*/  ISETP.NE.AND P0, PT, R0, 0x9, PT ;  /* 0x000000090000780c */ /* 0x000fda0003f05270 */
[----:B------:R-:W-:Y:S05]  /*3e70*/  @P0 BRA `(.L_x_2761) ;  /* 0x0000000800f80947 */ /* 0x000fea0003800000 */
[----:B------:R-:W-:Y:S01]  /*3e80*/  UMOV UR4, 0xf0000000 ;  /* 0xf000000000047882 */ /* 0x000fe20000000000 */
[----:B------:R-:W-:Y:S01]  /*3e90*/  UMOV UR5, 0x380fffff ;  /* 0x380fffff00057882 */ /* 0x000fe20000000000 */
[----:B------:R-:W0:Y:S01]  /*3ea0*/  F2F.F32.F64 R4, R28 ;  /* 0x0000001c00047310 */ /* 0x000e220000301000 */
[----:B------:R-:W-:Y:S01]  /*3eb0*/  DSETP.GEU.AND P0, PT, |R28|, UR4, PT ;  /* 0x000000041c007e2a */ /* 0x000fe2000bf0e200 */
[----:B------:R-:W-:-:S13]  /*3ec0*/  IMAD.MOV.U32 R5, RZ, RZ, RZ ;  /* 0x000000ffff057224 */ /* 0x000fda00078e00ff */
[----:B0-----:R-:W-:-:S05]  /*3ed0*/  @!P0 FMUL R4, R4, 1.175494350822287508e-38 ;  /* 0x0080000004048820 */ /* 0x001fca0000400000 */
[----:B------:R0:W-:Y:S01]  /*3ee0*/  STG.E.64 desc[UR36][R16.64], R4 ;  /* 0x0000000410007986 */ /* 0x0001e2000c101b24 */
[----:B------:R-:W-:Y:S05]  /*3ef0*/  BRA `(.L_x_2762) ;  /* 0x0000000c00307947 */ /* 0x000fea0003800000 */
.L_x_2768:
[----:B------:R-:W-:Y:S01]  /*3f00*/  UMOV UR4, 0xf0000000 ;  /* 0xf000000000047882 */ /* 0x000fe20000000000 */
[----:B------:R-:W-:Y:S01]  /*3f10*/  UMOV UR5, 0x380fffff ;  /* 0x380fffff00057882 */ /* 0x000fe20000000000 */
[----:B------:R-:W0:Y:S01]  /*3f20*/  F2F.F32.F64 R0, R28 ;  /* 0x0000001c00007310 */ /* 0x000e220000301000 */
[----:B------:R-:W-:-:S14]  /*3f30*/  DSETP.GEU.AND P0, PT, |R28|, UR4, PT ;  /* 0x000000041c007e2a */ /* 0x000fdc000bf0e200 */
[----:B0-----:R-:W-:-:S05]  /*3f40*/  @!P0 FMUL R0, R0, 1.175494350822287508e-38 ;  /* 0x0080000000008820 */ /* 0x001fca0000400000 */
[----:B------:R-:W-:-:S04]  /*3f50*/  F2FP.F16.F32.PACK_AB R3, RZ, R0 ;  /* 0x00000000ff03723e */ /* 0x000fc800000000ff */
[----:B------:R-:W-:-:S05]  /*3f60*/  PRMT R3, R3, 0x5410, RZ ;  /* 0x0000541003037816 */ /* 0x000fca00000000ff */
[----:B------:R0:W-:Y:S01]  /*3f70*/  STG.E desc[UR36][R16.64], R3 ;  /* 0x0000000310007986 */ /* 0x0001e2000c101924 */
[----:B------:R-:W-:Y:S05]  /*3f80*/  BRA `(.L_x_2762) ;  /* 0x0000000c000c7947 */ /* 0x000fea0003800000 */
.L_x_2767:
[----:B------:R0:W-:Y:S01]  /*3f90*/  STG.E.64 desc[UR36][R16.64], R28 ;  /* 0x0000001c10007986 */ /* 0x0001e2000c101b24 */
[----:B------:R-:W-:Y:S05]  /*3fa0*/  BRA `(.L_x_2762) ;  /* 0x0000000c00047947 */ /* 0x000fea0003800000 */
.L_x_2757:
        /* <DEDUP_REMOVED lines=8> */
[----:B------:R-:W-:-:S06]  /*4030*/  DSETP.NEU.AND P0, PT, R28, RZ, PT ;  /* 0x000000ff1c00722a */ /* 0x000fcc0003f0d000 */
[----:B------:R-:W-:-:S05]  /*4040*/  SEL R3, RZ, 0x1, !P0 ;  /* 0x00000001ff037807 */ /* 0x000fca0004000000 */
[----:B------:R0:W-:Y:S01]  /*4050*/  STG.E.U8 desc[UR36][R16.64], R3 ;  /* 0x0000000310007986 */ /* 0x0001e2000c101124 */
[----:B------:R-:W-:Y:S05]  /*4060*/  BRA `(.L_x_2762) ;  /* 0x0000000800d47947 */ /* 0x000fea0003800000 */
.L_x_2771:
[----:B------:R-:W-:-:S05]  /*4070*/  CS2R R30, SRZ ;  /* 0x00000000001e7805 */ /* 0x000fca000001ff00 */
[----:B------:R0:W-:Y:S01]  /*4080*/  STG.E.128 desc[UR36][R16.64], R28 ;  /* 0x0000001c10007986 */ /* 0x0001e2000c101d24 */
[----:B------:R-:W-:Y:S05]  /*4090*/  BRA `(.L_x_2762) ;  /* 0x0000000800c87947 */ /* 0x000fea0003800000 */
.L_x_2770:
        /* <DEDUP_REMOVED lines=10> */
[----:B------:R-:W-:-:S13]  /*4140*/  BSSY B0, `(.L_x_2774) ;  /* 0x000000f000007945 */ /* 0x000fda0003800000 */
[----:B0-----:R-:W-:-:S05]  /*4150*/  @!P0 FMUL R7, R7, 1.175494350822287508e-38 ;  /* 0x0080000007078820 */ /* 0x001fca0000400000 */
        /* <DEDUP_REMOVED lines=13> */
.L_x_2775:
[----:B------:R-:W-:Y:S05]  /*4230*/  BSYNC B0 ;  /* 0x0000000000007941 */ /* 0x000fea0003800000 */
.L_x_2774:
[----:B------:R-:W-:-:S05]  /*4240*/  LOP3.LUT R5, R0, R5, RZ, 0xfc, !PT ;  /* 0x0000000500057212 */ /* 0x000fca00078efcff */
[----:B------:R0:W-:Y:S01]  /*4250*/  STG.E.U8 desc[UR36][R16.64], R5 ;  /* 0x0000000510007986 */ /* 0x0001e2000c101124 */
[----:B------:R-:W-:Y:S05]  /*4260*/  BRA `(.L_x_2762) ;  /* 0x0000000800547947 */ /* 0x000fea0003800000 */
.L_x_2773:
[----:B------:R-:W-:Y:S01]  /*4270*/  UMOV UR4, 0xf0000000 ;  /* 0xf000000000047882 */ /* 0x000fe20000000000 */
[----:B------:R-:W-:Y:S01]  /*4280*/  UMOV UR5, 0x380fffff ;  /* 0x380fffff00057882 */ /* 0x000fe20000000000 */
[----:B------:R-:W0:Y:S01]  /*4290*/  F2F.F32.F64 R5, R28 ;  /* 0x0000001c00057310 */ /* 0x000e220000301000 */
[----:B------:R-:W-:Y:S01]  /*42a0*/  DSETP.GEU.AND P0, PT, |R28|, UR4, PT ;  /* 0x000000041c007e2a */ /* 0x000fe2000bf0e200 */
[----:B------:R-:W-:-:S13]  /*42b0*/  BSSY B0, `(.L_x_2776) ;  /* 0x0000010000007945 */ /* 0x000fda0003800000 */
[----:B0-----:R-:W-:-:S05]  /*42c0*/  @!P0 FMUL R5, R5, 1.175494350822287508e-38 ;  /* 0x0080000005058820 */ /* 0x001fca0000400000 */
        /* <DEDUP_REMOVED lines=11> */
.L_x_2777:
[----:B------:R-:W-:Y:S01]  /*4380*/  IMAD.MOV.U32 R0, RZ, RZ, 0x7f ;  /* 0x0000007fff007424 */ /* 0x000fe200078e00ff */
[----:B------:R-:W-:-:S04]  /*4390*/  ISETP.GT.U32.AND P0, PT, R3, 0x7f800000, PT ;  /* 0x7f8000000300780c */ /* 0x000fc80003f04070 */
[----:B------:R-:W-:-:S09]  /*43a0*/  SEL R0, R0, 0x7c, P0 ;  /* 0x0000007c00007807 */ /* 0x000fd20000000000 */
.L_x_2778:
[----:B------:R-:W-:Y:S05]  /*43b0*/  BSYNC B0 ;  /* 0x0000000000007941 */ /* 0x000fea0003800000 */
.L_x_2776:
[----:B------:R-:W-:-:S04]  /*43c0*/  LOP3.LUT R3, R5, 0x80000000, RZ, 0xc0, !PT ;  /* 0x8000000005037812 */ /* 0x000fc800078ec0ff */
[----:B------:R-:W-:-:S04]  /*43d0*/  SHF.R.U32.HI R3, RZ, 0x18, R3 ;  /* 0x00000018ff037819 */ /* 0x000fc80000011603 */
[----:B------:R-:W-:-:S05]  /*43e0*/  LOP3.LUT R3, R0, R3, RZ, 0xfc, !PT ;  /* 0x0000000300037212 */ /* 0x000fca00078efcff */
[----:B------:R0:W-:Y:S01]  /*43f0*/  STG.E.U8 desc[UR36][R16.64], R3 ;  /* 0x0000000310007986 */ /* 0x0001e2000c101124 */
[----:B------:R-:W-:Y:S05]  /*4400*/  BRA `(.L_x_2762) ;  /* 0x0000000400ec7947 */ /* 0x000fea0003800000 */
.L_x_2772:
[----:B------:R-:W-:Y:S01]  /*4410*/  UMOV UR4, 0xf0000000 ;  /* 0xf000000000047882 */ /* 0x000fe20000000000 */
[----:B------:R-:W-:Y:S01]  /*4420*/  UMOV UR5, 0x380fffff ;  /* 0x380fffff00057882 */ /* 0x000fe20000000000 */
[----:B------:R-:W0:Y:S01]  /*4430*/  F2F.F32.F64 R0, R28 ;  /* 0x0000001c00007310 */ /* 0x000e220000301000 */
[----:B------:R-:W-:-:S14]  /*4440*/  DSETP.GEU.AND P0, PT, |R28|, UR4, PT ;  /* 0x000000041c007e2a */ /* 0x000fdc000bf0e200 */
[----:B0-----:R-:W-:-:S05]  /*4450*/  @!P0 FMUL R0, R0, 1.175494350822287508e-38 ;  /* 0x0080000000008820 */ /* 0x001fca0000400000 */
[----:B------:R-:W-:-:S05]  /*4460*/  F2FP.BF16.F32.PACK_AB R0, RZ, R0 ;  /* 0x00000000ff00723e */ /* 0x000fca00000010ff */
[----:B------:R0:W-:Y:S01]  /*4470*/  STG.E.U16 desc[UR36][R16.64], R0 ;  /* 0x0000000010007986 */ /* 0x0001e2000c101524 */
[----:B------:R-:W-:Y:S05]  /*4480*/  BRA `(.L_x_2762) ;  /* 0x0000000400cc7947 */ /* 0x000fea0003800000 */
.L_x_2769:
        /* <DEDUP_REMOVED lines=8> */
[----:B------:R-:W0:Y:S02]  /*4510*/  F2I.U32.F64.TRUNC R29, R28 ;  /* 0x0000001c001d7311 */ /* 0x000e24000030d000 */
[----:B0-----:R0:W-:Y:S01]  /*4520*/  STG.E.U16 desc[UR36][R16.64], R29 ;  /* 0x0000001d10007986 */ /* 0x0011e2000c101524 */
[----:B------:R-:W-:Y:S05]  /*4530*/  BRA `(.L_x_2762) ;  /* 0x0000000400a07947 */ /* 0x000fea0003800000 */
.L_x_2781:
[----:B------:R-:W-:Y:S01]  /*4540*/  UMOV UR4, 0xf0000000 ;  /* 0xf000000000047882 */ /* 0x000fe20000000000 */
[----:B------:R-:W-:Y:S01]  /*4550*/  UMOV UR5, 0x380fffff ;  /* 0x380fffff00057882 */ /* 0x000fe20000000000 */
[----:B------:R-:W0:Y:S01]  /*4560*/  F2F.F32.F64 R5, R28 ;  /* 0x0000001c00057310 */ /* 0x000e220000301000 */
[----:B------:R-:W-:Y:S01]  /*4570*/  DSETP.GEU.AND P0, PT, |R28|, UR4, PT ;  /* 0x000000041c007e2a */ /* 0x000fe2000bf0e200 */
[----:B------:R-:W-:Y:S01]  /*4580*/  BSSY B0, `(.L_x_2782) ;  /* 0x0000015000007945 */ /* 0x000fe20003800000 */
[----:B------:R-:W-:-:S12]  /*4590*/  IMAD.MOV.U32 R8, RZ, RZ, 0x80 ;  /* 0x00000080ff087424 */ /* 0x000fd800078e00ff */
[----:B0-----:R-:W-:-:S05]  /*45a0*/  @!P0 FMUL R5, R5, 1.175494350822287508e-38 ;  /* 0x0080000005058820 */ /* 0x001fca0000400000 */
        /* <DEDUP_REMOVED lines=14> */
.L_x_2784:
[----:B------:R-:W-:-:S04]  /*4690*/  LOP3.LUT R3, R5, 0x80000000, RZ, 0xc0, !PT ;  /* 0x8000000005037812 */ /* 0x000fc800078ec0ff */
[----:B------:R-:W-:-:S04]  /*46a0*/  SHF.R.U32.HI R3, RZ, 0x18, R3 ;  /* 0x00000018ff037819 */ /* 0x000fc80000011603 */
[----:B------:R-:W-:-:S04]  /*46b0*/  LOP3.LUT R0, R0, R3, RZ, 0xfc, !PT ;  /* 0x0000000300007212 */ /* 0x000fc800078efcff */
[----:B------:R-:W-:-:S07]  /*46c0*/  PRMT R8, R0, 0x7610, R8 ;  /* 0x0000761000087816 */ /* 0x000fce0000000008 */
.L_x_2783:
[----:B------:R-:W-:Y:S05]  /*46d0*/  BSYNC B0 ;  /* 0x0000000000007941 */ /* 0x000fea0003800000 */
.L_x_2782:
[----:B------:R0:W-:Y:S01]  /*46e0*/  STG.E.U8 desc[UR36][R16.64], R8 ;  /* 0x0000000810007986 */ /* 0x0001e2000c101124 */
[----:B------:R-:W-:Y:S05]  /*46f0*/  BRA `(.L_x_2762) ;  /* 0x0000000400307947 */ /* 0x000fea0003800000 */
.L_x_2780:
        /* <DEDUP_REMOVED lines=21> */
.L_x_2787:
[----:B------:R-:W-:-:S04]  /*4850*/  LOP3.LUT R3, R5, 0x80000000, RZ, 0xc0, !PT ;  /* 0x8000000005037812 */ /* 0x000fc800078ec0ff */
[----:B------:R-:W-:-:S04]  /*4860*/  SHF.R.U32.HI R3, RZ, 0x18, R3 ;  /* 0x00000018ff037819 */ /* 0x000fc80000011603 */
[----:B------:R-:W-:-:S04]  /*4870*/  LOP3.LUT R0, R0, R3, RZ, 0xfc, !PT ;  /* 0x0000000300007212 */ /* 0x000fc800078efcff */
[----:B------:R-:W-:-:S07]  /*4880*/  PRMT R8, R0, 0x7610, R8 ;  /* 0x0000761000087816 */ /* 0x000fce0000000008 */
.L_x_2786:
[----:B------:R-:W-:Y:S05]  /*4890*/  BSYNC B0 ;  /* 0x0000000000007941 */ /* 0x000fea0003800000 */
.L_x_2785:
[----:B------:R0:W-:Y:S01]  /*48a0*/  STG.E.U8 desc[UR36][R16.64], R8 ;  /* 0x0000000810007986 */ /* 0x0001e2000c101124 */
[----:B------:R-:W-:Y:S05]  /*48b0*/  BRA `(.L_x_2762) ;  /* 0x0000000000c07947 */ /* 0x000fea0003800000 */
.L_x_2779:
        /* <DEDUP_REMOVED lines=26> */
.L_x_2761:
[----:B------:R-:W-:Y:S01]  /*4a60*/  MOV R14, 0x0 ;  /* 0x00000000000e7802 */ /* 0x000fe20000000f00 */
[----:B------:R-:W-:Y:S01]  /*4a70*/  ULDC.64 UR4, c[0x4][0x128] ;  /* 0x01004a0000047ab9 */ /* 0x000fe20000000a00 */
[----:B------:R-:W-:Y:S01]  /*4a80*/  ULDC.64 UR6, c[0x4][0x130] ;  /* 0x01004c0000067ab9 */ /* 0x000fe20000000a00 */
[----:B------:R-:W-:Y:S02]  /*4a90*/  IMAD.U32 R4, RZ, RZ, UR4 ;  /* 0x00000004ff047e24 */ /* 0x000fe4000f8e00ff */
[----:B------:R-:W-:Y:S01]  /*4aa0*/  IMAD.U32 R5, RZ, RZ, UR5 ;  /* 0x00000005ff057e24 */ /* 0x000fe2000f8e00ff */
[----:B------:R-:W0:Y:S01]  /*4ab0*/  LDC.64 R14, c[0x4][R14] ;  /* 0x010000000e0e7b82 */ /* 0x000e220000000a00 */
[----:B------:R-:W-:Y:S01]  /*4ac0*/  ULDC.64 UR4, c[0x4][0x10] ;  /* 0x0100040000047ab9 */ /* 0x000fe20000000a00 */
[----:B------:R-:W-:Y:S01]  /*4ad0*/  IMAD.U32 R6, RZ, RZ, UR6 ;  /* 0x00000006ff067e24 */ /* 0x000fe2000f8e00ff */
[----:B------:R-:W-:Y:S01]  /*4ae0*/  MOV R10, UR4 ;  /* 0x00000004000a7c02 */ /* 0x000fe20008000f00 */
[----:B------:R-:W-:-:S02]  /*4af0*/  IMAD.U32 R7, RZ, RZ, UR7 ;  /* 0x00000007ff077e24 */ /* 0x000fc4000f8e00ff */
[----:B------:R-:W-:Y:S02]  /*4b00*/  IMAD.U32 R11, RZ, RZ, UR5 ;  /* 0x00000005ff0b7e24 */ /* 0x000fe4000f8e00ff */
[----:B------:R-:W-:Y:S02]  /*4b10*/  IMAD.MOV.U32 R8, RZ, RZ, 0x65 ;  /* 0x00000065ff087424 */ /* 0x000fe400078e00ff */
[----:B------:R-:W-:Y:S02]  /*4b20*/  IMAD.MOV.U32 R12, RZ, RZ, 0x1 ;  /* 0x00000001ff0c7424 */ /* 0x000fe400078e00ff */
[----:B------:R-:W-:-:S07]  /*4b30*/  IMAD.MOV.U32 R13, RZ, RZ, RZ ;  /* 0x000000ffff0d7224 */ /* 0x000fce00078e00ff */
[----:B------:R-:W-:-:S07]  /*4b40*/  LEPC R20, `(.L_x_2790) ;  /* 0x000000001014794e */ /* 0x000fce0000000000 */
[----:B0-----:R-:W-:Y:S05]  /*4b50*/  CALL.ABS.NOINC R14 ;  /* 0x000000000e007343 */ /* 0x001fea0003c00000 */
.L_x_2790:
[----:B------:R-:W-:Y:S05]  /*4b60*/  BRA `(.L_x_2762) ;  /* 0x0000000000147947 */ /* 0x000fea0003800000 */
.L_x_2789:
[----:B------:R-:W0:Y:S02]  /*4b70*/  F2I.U64.F64.TRUNC R28, R28 ;  /* 0x0000001c001c7311 */ /* 0x000e24000030d800 */
[----:B0-----:R0:W-:Y:S01]  /*4b80*/  STG.E.64 desc[UR36][R16.64], R28 ;  /* 0x0000001c10007986 */ /* 0x0011e2000c101b24 */
[----:B------:R-:W-:Y:S05]  /*4b90*/  BRA `(.L_x_2762) ;  /* 0x0000000000087947 */ /* 0x000fea0003800000 */
.L_x_2788:
[----:B------:R-:W0:Y:S02]  /*4ba0*/  F2I.U32.F64.TRUNC R29, R28 ;  /* 0x0000001c001d7311 */ /* 0x000e24000030d000 */
[----:B0-----:R0:W-:Y:S02]  /*4bb0*/  STG.E desc[UR36][R16.64], R29 ;  /* 0x0000001d10007986 */ /* 0x0011e4000c101924 */
.L_x_2762:
[----:B------:R-:W-:-:S04]  /*4bc0*/  IMAD R2, R2, 0x200, R23 ;  /* 0x0000020002027824 */ /* 0x000fc800078e0217 */
[----:B------:R-:W-:-:S07]  /*4bd0*/  VIADD R19, R2, 0x80 ;  /* 0x0000008002137836 */ /* 0x000fce0000000000 */
.L_x_2685:
[----:B------:R-:W-:Y:S05]  /*4be0*/  BSYNC B6 ;  /* 0x0000000000067941 */ /* 0x000fea0003800000 */
.L_x_2684:
[----:B------:R-:W-:Y:S01]  /*4bf0*/  ULDC UR4, c[0x0][0x210] ;  /* 0x0000840000047ab9 */ /* 0x000fe20000000800 */
[----:B------:R-:W-:Y:S01]  /*4c00*/  BSSY B6, `(.L_x_2791) ;  /* 0x00004b5000067945 */ /* 0x000fe20003800000 */
[----:B------:R-:W-:-:S13]  /*4c10*/  ISETP.GE.AND P0, PT, R19, UR4, PT ;  /* 0x0000000413007c0c */ /* 0x000fda000bf06270 */
[----:B------:R-:W-:Y:S05]  /*4c20*/  @P0 BRA `(.L_x_2792) ;  /* 0x0000004800c80947 */ /* 0x000fea0003800000 */
[----:B------:R-:W5:Y:S01]  /*4c30*/  LDC R6, c[0x0][0x218] ;  /* 0x00008600ff067b82 */ /* 0x000f620000000800 */
[----:B------:R-:W-:Y:S02]  /*4c40*/  IMAD.MOV.U32 R18, RZ, RZ, RZ ;  /* 0x000000ffff127224 */ /* 0x000fe400078e00ff */
[----:B0-----:R-:W-:Y:S02]  /*4c50*/  IMAD.MOV.U32 R0, RZ, RZ, RZ ;  /* 0x000000ffff007224 */ /* 0x001fe400078e00ff */
[----:B-1234-:R-:W-:Y:S01]  /*4c60*/  IMAD.MOV.U32 R16, RZ, RZ, RZ ;  /* 0x000000ffff107224 */ /* 0x01efe200078e00ff */
[----:B-----5:R-:W-:-:S13]  /*4c70*/  ISETP.NE.AND P0, PT, R6, RZ, PT ;  /* 0x000000ff0600720c */ /* 0x020fda0003f05270 */
        /* <DEDUP_REMOVED lines=349> */
.L_x_2793:
        /* <DEDUP_REMOVED lines=21> */
.L_x_2797:
[----:B------:R-:W2:Y:S02]  /*63a0*/  LDG.E.U8 R2, desc[UR36][R2.64] ;  /* 0x0000002402027981 */ /* 0x000ea4000c1e1100 */
[----:B--2---:R0:W1:Y:S01]  /*63b0*/  I2F.F64.U16 R24, R2 ;  /* 0x0000000200187312 */ /* 0x0040620000101800 */
[----:B------:R-:W-:Y:S05]  /*63c0*/  BRA `(.L_x_2799) ;  /* 0x0000000c00707947 */ /* 0x000fea0003800000 */
.L_x_2796:
        /* <DEDUP_REMOVED lines=9> */
.L_x_2801:
[----:B------:R-:W2:Y:S02]  /*6460*/  LDG.E R2, desc[UR36][R2.64] ;  /* 0x0000002402027981 */ /* 0x000ea4000c1e1900 */
[----:B--2---:R0:W1:Y:S01]  /*6470*/  I2F.F64 R24, R2 ;  /* 0x0000000200187312 */ /* 0x0040620000201c00 */
[----:B------:R-:W-:Y:S05]  /*6480*/  BRA `(.L_x_2799) ;  /* 0x0000000c00407947 */ /* 0x000fea0003800000 */
.L_x_2800:
[----:B------:R-:W2:Y:S02]  /*6490*/  LDG.E.U16 R2, desc[UR36][R2.64] ;  /* 0x0000002402027981 */ /* 0x000ea4000c1e1500 */
[----:B--2---:R0:W1:Y:S01]  /*64a0*/  I2F.F64.S16 R24, R2 ;  /* 0x0000000200187312 */ /* 0x0040620000101c00 */
[----:B------:R-:W-:Y:S05]  /*64b0*/  BRA `(.L_x_2799) ;  /* 0x0000000c00347947 */ /* 0x000fea0003800000 */
.L_x_2795:
        /* <DEDUP_REMOVED lines=10> */
.L_x_2803:
[----:B------:R-:W2:Y:S02]  /*6560*/  LDG.E.U16 R0, desc[UR36][R2.64] ;  /* 0x0000002402007981 */ /* 0x000ea4000c1e1500 */
[----:B--2---:R-:W-:-:S05]  /*6570*/  HADD2.F32 R0, -RZ, R0.H0_H0 ;  /* 0x20000000ff007230 */ /* 0x004fca0000004100 */
[----:B------:R-:W-:-:S04]  /*6580*/  FMUL.FTZ R0, R0, 1 ;  /* 0x3f80000000007820 */ /* 0x000fc80000410000 */
[----:B------:R0:W1:Y:S01]  /*6590*/  F2F.F64.F32 R24, R0 ;  /* 0x0000000000187310 */ /* 0x0000620000201800 */
[----:B------:R-:W-:Y:S05]  /*65a0*/  BRA `(.L_x_2799) ;  /* 0x0000000800f87947 */ /* 0x000fea0003800000 */
.L_x_2802:
        /* <DEDUP_REMOVED lines=10> */
.L_x_2805:
[----:B------:R-:W2:Y:S02]  /*6650*/  LDG.E.U16 R2, desc[UR36][R2.64] ;  /* 0x0000002402027981 */ /* 0x000ea4000c1e1500 */
[----:B--2---:R-:W-:-:S05]  /*6660*/  HADD2.F32 R0, -RZ, R2.H0_H0 ;  /* 0x20000002ff007230 */ /* 0x004fca0000004100 */
[----:B------:R-:W-:-:S04]  /*6670*/  FMUL.FTZ R0, R0, 1 ;  /* 0x3f80000000007820 */ /* 0x000fc80000410000 */
[----:B------:R0:W1:Y:S01]  /*6680*/  F2F.F64.F32 R24, R0 ;  /* 0x0000000000187310 */ /* 0x0000620000201800 */
[----:B------:R-:W-:Y:S05]  /*6690*/  BRA `(.L_x_2799) ;  /* 0x0000000800bc7947 */ /* 0x000fea0003800000 */
.L_x_2804:
[----:B------:R0:W5:Y:S01]  /*66a0*/  LDG.E.64 R24, desc[UR36][R2.64] ;  /* 0x0000002402187981 */ /* 0x000162000c1e1b00 */
[----:B------:R-:W-:Y:S05]  /*66b0*/  BRA `(.L_x_2799) ;  /* 0x0000000800b47947 */ /* 0x000fea0003800000 */
.L_x_2794:
        /* <DEDUP_REMOVED lines=13> */
.L_x_2808:
[----:B------:R0:W5:Y:S01]  /*6790*/  LDG.E.64 R24, desc[UR36][R2.64] ;  /* 0x0000002402187981 */ /* 0x000162000c1e1b00 */
[----:B------:R-:W-:Y:S05]  /*67a0*/  BRA `(.L_x_2799) ;  /* 0x0000000800787947 */ /* 0x000fea0003800000 */
.L_x_2807:
        /* <DEDUP_REMOVED lines=26> */
[----:B------:R3:W4:Y:S01]  /*6950*/  F2F.F64.F32 R24, R5 ;  /* 0x0000000500187310 */ /* 0x0007220000201800 */
[----:B------:R-:W-:Y:S05]  /*6960*/  BRA `(.L_x_2799) ;  /* 0x0000000800087947 */ /* 0x000fea0003800000 */
.L_x_2810:
        /* <DEDUP_REMOVED lines=11> */
[----:B------:R-:W-:-:S05]  /*6a20*/  LOP3.LUT R4, R4, 0x80000000, R5, 0xf8, !PT ;  /* 0x8000000004047812 */ /* 0x000fca00078ef805 */
[----:B------:R-:W-:-:S04]  /*6a30*/  FMUL.FTZ R4, R4, 1 ;  /* 0x3f80000004047820 */ /* 0x000fc80000410000 */
[----:B------:R1:W2:Y:S01]  /*6a40*/  F2F.F64.F32 R24, R4 ;  /* 0x0000000400187310 */ /* 0x0002a20000201800 */
[----:B------:R-:W-:Y:S05]  /*6a50*/  BRA `(.L_x_2799) ;  /* 0x0000000400cc7947 */ /* 0x000fea0003800000 */
.L_x_2809:
[----:B------:R-:W2:Y:S02]  /*6a60*/  LDG.E.U16 R0, desc[UR36][R2.64] ;  /* 0x0000002402007981 */ /* 0x000ea4000c1e1500 */
[----:B--2---:R-:W-:-:S04]  /*6a70*/  IMAD.U32 R0, R0, 0x10000, RZ ;  /* 0x0001000000007824 */ /* 0x004fc800078e00ff */
[----:B------:R-:W-:-:S04]  /*6a80*/  FMUL.FTZ R0, R0, 1 ;  /* 0x3f80000000007820 */ /* 0x000fc80000410000 */
[----:B------:R0:W1:Y:S01]  /*6a90*/  F2F.F64.F32 R24, R0 ;  /* 0x0000000000187310 */ /* 0x0000620000201800 */
[----:B------:R-:W-:Y:S05]  /*6aa0*/  BRA `(.L_x_2799) ;  /* 0x0000000400b87947 */ /* 0x000fea0003800000 */
.L_x_2806:
        /* <DEDUP_REMOVED lines=11> */
.L_x_2813:
        /* <DEDUP_REMOVED lines=21> */
.L_x_2817:
[----:B------:R-:W-:Y:S05]  /*6cb0*/  BSYNC B1 ;  /* 0x0000000000017941 */ /* 0x000fea0003800000 */
.L_x_2816:
[----:B------:R-:W-:Y:S01]  /*6cc0*/  LEA R3, R0, 0x3b800000, 0x17 ;  /* 0x3b80000000037811 */ /* 0x000fe200078eb8ff */
[----:B------:R-:W-:-:S05]  /*6cd0*/  IMAD.SHL.U32 R0, R2, 0x100000, RZ ;  /* 0x0010000002007824 */ /* 0x000fca00078e00ff */
[----:B------:R-:W-:-:S07]  /*6ce0*/  LOP3.LUT R0, R3, R0, R4, 0xfe, !PT ;  /* 0x0000000003007212 */ /* 0x000fce00078efe04 */
.L_x_2815:
[----:B------:R-:W-:Y:S05]  /*6cf0*/  BSYNC B0 ;  /* 0x0000000000007941 */ /* 0x000fea0003800000 */
.L_x_2814:
[----:B------:R-:W-:-:S04]  /*6d00*/  FMUL.FTZ R0, R0, 1 ;  /* 0x3f80000000007820 */ /* 0x000fc80000410000 */
[----:B------:R0:W1:Y:S01]  /*6d10*/  F2F.F64.F32 R24, R0 ;  /* 0x0000000000187310 */ /* 0x0000620000201800 */
[----:B------:R-:W-:Y:S05]  /*6d20*/  BRA `(.L_x_2799) ;  /* 0x0000000400187947 */ /* 0x000fea0003800000 */
.L_x_2812:
[----:B------:R-:W2:Y:S01]  /*6d30*/  LDG.E.U8 R2, desc[UR36][R2.64] ;  /* 0x0000002402027981 */ /* 0x000ea2000c1e1100 */
[----:B------:R-:W-:Y:S01]  /*6d40*/  BSSY B0, `(.L_x_2818) ;  /* 0x0000018000007945 */ /* 0x000fe20003800000 */
[----:B------:R-:W-:Y:S01]  /*6d50*/  HFMA2.MMA R0, -RZ, RZ, 0, 0 ;  /* 0x00000000ff007435 */ /* 0x000fe200000001ff */
        /* <DEDUP_REMOVED lines=18> */
.L_x_2821:
[----:B------:R-:W-:Y:S05]  /*6e80*/  BSYNC B1 ;  /* 0x0000000000017941 */ /* 0x000fea0003800000 */
.L_x_2820:
[----:B------:R-:W-:Y:S01]  /*6e90*/  LEA R3, R0, 0x37800000, 0x17 ;  /* 0x3780000000037811 */ /* 0x000fe200078eb8ff */
[----:B------:R-:W-:-:S05]  /*6ea0*/  IMAD.SHL.U32 R0, R2, 0x200000, RZ ;  /* 0x0020000002007824 */ /* 0x000fca00078e00ff */
[----:B------:R-:W-:-:S07]  /*6eb0*/  LOP3.LUT R0, R3, R0, R4, 0xfe, !PT ;  /* 0x0000000003007212 */ /* 0x000fce00078efe04 */
.L_x_2819:
[----:B------:R-:W-:Y:S05]  /*6ec0*/  BSYNC B0 ;  /* 0x0000000000007941 */ /* 0x000fea0003800000 */
.L_x_2818:
[----:B------:R-:W-:-:S04]  /*6ed0*/  FMUL.FTZ R0, R0, 1 ;  /* 0x3f80000000007820 */ /* 0x000fc80000410000 */
[----:B------:R0:W1:Y:S01]  /*6ee0*/  F2F.F64.F32 R24, R0 ;  /* 0x0000000000187310 */ /* 0x0000620000201800 */
[----:B------:R-:W-:Y:S05]  /*6ef0*/  BRA `(.L_x_2799) ;  /* 0x0000000000a47947 */ /* 0x000fea0003800000 */
.L_x_2811:
        /* <DEDUP_REMOVED lines=14> */
.L_x_2825:
[----:B------:R-:W-:Y:S05]  /*6fe0*/  BSYNC B0 ;  /* 0x0000000000007941 */ /* 0x000fea0003800000 */
.L_x_2824:
[----:B------:R-:W-:-:S04]  /*6ff0*/  FMUL.FTZ R0, R0, 1 ;  /* 0x3f80000000007820 */ /* 0x000fc80000410000 */
[----:B------:R0:W1:Y:S01]  /*7000*/  F2F.F64.F32 R24, R0 ;  /* 0x0000000000187310 */ /* 0x0000620000201800 */
[----:B------:R-:W-:Y:S05]  /*7010*/  BRA `(.L_x_2799) ;  /* 0x00000000005c7947 */ /* 0x000fea0003800000 */
.L_x_2798:
        /* <DEDUP_REMOVED lines=16> */
.L_x_2826:
[----:B------:R-:W-:Y:S01]  /*7120*/  CS2R R24, SRZ ;  /* 0x0000000000187805 */ /* 0x000fe2000001ff00 */
[----:B------:R-:W-:Y:S06]  /*7130*/  BRA `(.L_x_2799) ;  /* 0x0000000000147947 */ /* 0x000fec0003800000 */
.L_x_2823:
[----:B------:R-:W2:Y:S02]  /*7140*/  LDG.E.64 R24, desc[UR36][R2.64] ;  /* 0x0000002402187981 */ /* 0x000ea4000c1e1b00 */
[----:B--2---:R-:W0:Y:S01]  /*7150*/  I2F.F64.U64 R24, R24 ;  /* 0x0000001800187312 */ /* 0x004e220000301800 */
[----:B------:R-:W-:Y:S05]  /*7160*/  BRA `(.L_x_2799) ;  /* 0x0000000000087947 */ /* 0x000fea0003800000 */
.L_x_2822:
[----:B------:R-:W2:Y:S02]  /*7170*/  LDG.E R2, desc[UR36][R2.64] ;  /* 0x0000002402027981 */ /* 0x000ea4000c1e1900 */
[----:B--2---:R0:W1:Y:S02]  /*7180*/  I2F.F64.U32 R24, R2 ;  /* 0x0000000200187312 */ /* 0x0040640000201800 */
.L_x_2799:
[----:B-1----:R-:W1:Y:S01]  /*7190*/  LDC.U8 R4, c[0x0][0x493] ;  /* 0x000124c0ff047b82 */ /* 0x002e620000000000 */
        /* <DEDUP_REMOVED lines=17> */
.L_x_2830:
[----:B------:R-:W2:Y:S02]  /*72b0*/  LDG.E.U8 R2, desc[UR36][R2.64] ;  /* 0x0000002402027981 */ /* 0x000ea4000c1e1100 */
[----:B--2---:R0:W1:Y:S01]  /*72c0*/  I2F.F64.U16 R22, R2 ;  /* 0x0000000200167312 */ /* 0x0040620000101800 */
[----:B------:R-:W-:Y:S05]  /*72d0*/  BRA `(.L_x_2832) ;  /* 0x0000000c00707947 */ /* 0x000fea0003800000 */
.L_x_2829:
[----:B------:R-:W-:-:S13]  /*72e0*/  ISETP.NE.AND P0, PT, R0, 0x2, PT ;  /* 0x000000020000780c */ /* 0x000fda0003f05270 */
[----:B------:R-:W-:Y:S05]  /*72f0*/  @!P0 BRA `(.L_x_2833) ;  /* 0x0000000000288947 */ /* 0x000fea0003800000 */
[----:B------:R-:W-:-:S13]  /*7300*/  ISETP.NE.AND P0, PT, R0, 0x3, PT ;  /* 0x000000030000780c */ /* 0x000fda0003f05270 */
[----:B------:R-:W-:Y:S05]  /*7310*/  @!P0 BRA `(.L_x_2834) ;  /* 0x0000000000148947 */ /* 0x000fea0003800000 */
[----:B------:R-:W-:-:S13]  /*7320*/  ISETP.NE.AND P0, PT, R0, 0x4, PT ;  /* 0x000000040000780c */ /* 0x000fda0003f05270 */
[----:B------:R-:W-:Y:S05]  /*7330*/  @P0 BRA `(.L_x_2831) ;  /* 0x0000000800fc0947 */ /* 0x000fea0003800000 */
[----:B------:R-:W2:Y:S02]  /*7340*/  LDG.E.64 R22, desc[UR36][R2.64] ;  /* 0x0000002402167981 */ /* 0x000ea4000c1e1b00 */
[----:B--2---:R-:W2:Y:S01]  /*7350*/  I2F.F64.S64 R22, R22 ;  /* 0x0000001600167312 */ /* 0x004ea20000301c00 */
[----:B------:R-:W-:Y:S05]  /*7360*/  BRA `(.L_x_2832) ;  /* 0x0000000c004c7947 */ /* 0x000fea0003800000 */
.L_x_2834:
[----:B------:R-:W2:Y:S02]  /*7370*/  LDG.E R2, desc[UR36][R2.64] ;  /* 0x0000002402027981 */ /* 0x000ea4000c1e1900 */
[----:B--2---:R0:W1:Y:S01]  /*7380*/  I2F.F64 R22, R2 ;  /* 0x0000000200167312 */ /* 0x0040620000201c00 */
[----:B------:R-:W-:Y:S05]  /*7390*/  BRA `(.L_x_2832) ;  /* 0x0000000c00407947 */ /* 0x000fea0003800000 */
.L_x_2833:
[----:B------:R-:W2:Y:S02]  /*73a0*/  LDG.E.U16 R2, desc[UR36][R2.64] ;  /* 0x0000002402027981 */ /* 0x000ea4000c1e1500 */
[----:B--2---:R0:W1:Y:S01]  /*73b0*/  I2F.F64.S16 R22, R2 ;  /* 0x0000000200167312 */ /* 0x0040620000101c00 */
[----:B------:R-:W-:Y:S05]  /*73c0*/  BRA `(.L_x_2832) ;  /* 0x0000000c00347947 */ /* 0x000fea0003800000 */
.L_x_2828:
        /* <DEDUP_REMOVED lines=10> */
.L_x_2836:
[----:B------:R-:W2:Y:S02]  /*7470*/  LDG.E.U16 R0, desc[UR36][R2.64] ;  /* 0x0000002402007981 */ /* 0x000ea4000c1e1500 */
[----:B--2---:R-:W-:-:S05]  /*7480*/  HADD2.F32 R0, -RZ, R0.H0_H0 ;  /* 0x20000000ff007230 */ /* 0x004fca0000004100 */
[----:B------:R-:W-:-:S04]  /*7490*/  FMUL.FTZ R0, R0, 1 ;  /* 0x3f80000000007820 */ /* 0x000fc80000410000 */
[----:B------:R0:W1:Y:S01]  /*74a0*/  F2F.F64.F32 R22, R0 ;  /* 0x0000000000167310 */ /* 0x0000620000201800 */
[----:B------:R-:W-:Y:S05]  /*74b0*/  BRA `(.L_x_2832) ;  /* 0x0000000800f87947 */ /* 0x000fea0003800000 */
.L_x_2835:
        /* <DEDUP_REMOVED lines=10> */
.L_x_2838:
[----:B------:R-:W2:Y:S02]  /*7560*/  LDG.E.U16 R2, desc[UR36][R2.64] ;  /* 0x0000002402027981 */ /* 0x000ea4000c1e1500 */
[----:B--2---:R-:W-:-:S05]  /*7570*/  HADD2.F32 R0, -RZ, R2.H0_H0 ;  /* 0x20000002ff007230 */ /* 0x004fca0000004100 */
[----:B------:R-:W-:-:S04]  /*7580*/  FMUL.FTZ R0, R0, 1 ;  /* 0x3f80000000007820 */ /* 0x000fc80000410000 */
[----:B------:R0:W1:Y:S01]  /*7590*/  F2F.F64.F32 R22, R0 ;  /* 0x0000000000167310 */ /* 0x0000620000201800 */
[----:B------:R-:W-:Y:S05]  /*75a0*/  BRA `(.L_x_2832) ;  /* 0x0000000800bc7947 */ /* 0x000fea0003800000 */
.L_x_2837:
[----:B------:R0:W5:Y:S01]  /*75b0*/  LDG.E.64 R22, desc[UR36][R2.64] ;  /* 0x0000002402167981 */ /* 0x000162000c1e1b00 */
[----:B------:R-:W-:Y:S05]  /*75c0*/  BRA `(.L_x_2832) ;  /* 0x0000000800b47947 */ /* 0x000fea0003800000 */
.L_x_2827:
        /* <DEDUP_REMOVED lines=13> */
.L_x_2841:
[----:B------:R0:W5:Y:S01]  /*76a0*/  LDG.E.64 R22, desc[UR36][R2.64] ;  /* 0x0000002402167981 */ /* 0x000162000c1e1b00 */
[----:B------:R-:W-:Y:S05]  /*76b0*/  BRA `(.L_x_2832) ;  /* 0x0000000800787947 */ /* 0x000fea0003800000 */
.L_x_2840:
        /* <DEDUP_REMOVED lines=10> */
[----:B---3--:R-:W0:Y:S01]  /*7760*/  FLO.U32 R5, R4 ;  /* 0x0000000400057300 */ /* 0x008e2200000e0000 */
        /* <DEDUP_REMOVED lines=17> */
.L_x_2843:
[----:B------:R-:W2:Y:S02]  /*7880*/  LDG.E.U8 R2, desc[UR36][R2.64] ;  /* 0x0000002402027981 */ /* 0x000ea4000c1e1100 */
[C---:B--2---:R-:W-:Y:S02]  /*7890*/  IMAD.SHL.U32 R0, R2.reuse, 0x2000000, RZ ;  /* 0x0200000002007824 */ /* 0x044fe400078e00ff */
[----:B---3--:R-:W-:-:S03]  /*78a0*/  IMAD.SHL.U32 R5, R2, 0x1000000, RZ ;  /* 0x0100000002057824 */ /* 0x008fc600078e00ff */
[----:B------:R-:W-:-:S13]  /*78b0*/  ISETP.GE.U32.AND P0, PT, R0, 0x8000000, PT ;  /* 0x080000000000780c */ /* 0x000fda0003f06070 */
[C---:B------:R-:W-:Y:S01]  /*78c0*/  @!P0 SHF.L.U32 R0, R2.reuse, 0x8, RZ ;  /* 0x0000000802008819 */ /* 0x040fe200000006ff */
        /* <DEDUP_REMOVED lines=8> */
[----:B------:R0:W1:Y:S01]  /*7950*/  F2F.F64.F32 R22, R4 ;  /* 0x0000000400167310 */ /* 0x0000620000201800 */
[----:B------:R-:W-:Y:S05]  /*7960*/  BRA `(.L_x_2832) ;  /* 0x0000000400cc7947 */ /* 0x000fea0003800000 */
.L_x_2842:
[----:B------:R-:W2:Y:S02]  /*7970*/  LDG.E.U16 R0, desc[UR36][R2.64] ;  /* 0x0000002402007981 */ /* 0x000ea4000c1e1500 */
[----:B--2---:R-:W-:-:S04]  /*7980*/  IMAD.U32 R0, R0, 0x10000, RZ ;  /* 0x0001000000007824 */ /* 0x004fc800078e00ff */
[----:B------:R-:W-:-:S04]  /*7990*/  FMUL.FTZ R0, R0, 1 ;  /* 0x3f80000000007820 */ /* 0x000fc80000410000 */
[----:B------:R0:W1:Y:S01]  /*79a0*/  F2F.F64.F32 R22, R0 ;  /* 0x0000000000167310 */ /* 0x0000620000201800 */
[----:B------:R-:W-:Y:S05]  /*79b0*/  BRA `(.L_x_2832) ;  /* 0x0000000400b87947 */ /* 0x000fea0003800000 */
.L_x_2839:
        /* <DEDUP_REMOVED lines=11> */
.L_x_2846:
        /* <DEDUP_REMOVED lines=18> */
[----:B---3--:R-:W-:-:S05]  /*7b90*/  VIADD R5, R3, 0xffffffe4 ;  /* 0xffffffe403057836 */ /* 0x008fca0000000000 */
[----:B------:R-:W-:-:S04]  /*7ba0*/  SHF.L.U32 R5, R2, R5, RZ ;  /* 0x0000000502057219 */ /* 0x000fc800000006ff */
[----:B------:R-:W-:-:S07]  /*7bb0*/  LOP3.LUT R2, R5, 0x7, RZ, 0xc0, !PT ;  /* 0x0000000705027812 */ /* 0x000fce00078ec0ff */
.L_x_2850:
[----:B------:R-:W-:Y:S05]  /*7bc0*/  BSYNC B1 ;  /* 0x0000000000017941 */ /* 0x000fea0003800000 */
.L_x_2849:
[----:B------:R-:W-:Y:S01]  /*7bd0*/  LEA R3, R0, 0x3b800000, 0x17 ;  /* 0x3b80000000037811 */ /* 0x000fe200078eb8ff */
[----:B------:R-:W-:-:S05]  /*7be0*/  IMAD.SHL.U32 R0, R2, 0x100000, RZ ;  /* 0x0010000002007824 */ /* 0x000fca00078e00ff */
[----:B------:R-:W-:-:S07]  /*7bf0*/  LOP3.LUT R0, R3, R0, R4, 0xfe, !PT ;  /* 0x0000000003007212 */ /* 0x000fce00078efe04 */
.L_x_2848:
[----:B------:R-:W-:Y:S05]  /*7c00*/  BSYNC B0 ;  /* 0x0000000000007941 */ /* 0x000fea0003800000 */
.L_x_2847:
[----:B------:R-:W-:-:S04]  /*7c10*/  FMUL.FTZ R0, R0, 1 ;  /* 0x3f80000000007820 */ /* 0x000fc80000410000 */
[----:B------:R0:W1:Y:S01]  /*7c20*/  F2F.F64.F32 R22, R0 ;  /* 0x0000000000167310 */ /* 0x0000620000201800 */
[----:B------:R-:W-:Y:S05]  /*7c30*/  BRA `(.L_x_2832) ;  /* 0x0000000400187947 */ /* 0x000fea0003800000 */
.L_x_2845:
        /* <DEDUP_REMOVED lines=21> */
.L_x_2854:
[----:B------:R-:W-:Y:S05]  /*7d90*/  BSYNC B1 ;  /* 0x0000000000017941 */ /* 0x000fea0003800000 */
.L_x_2853:
[----:B------:R-:W-:Y:S01]  /*7da0*/  LEA R3, R0, 0x37800000, 0x17 ;  /* 0x3780000000037811 */ /* 0x000fe200078eb8ff */
[----:B------:R-:W-:-:S05]  /*7db0*/  IMAD.SHL.U32 R0, R2, 0x200000, RZ ;  /* 0x0020000002007824 */ /* 0x000fca00078e00ff */
[----:B------:R-:W-:-:S07]  /*7dc0*/  LOP3.LUT R0, R3, R0, R4, 0xfe, !PT ;  /* 0x0000000003007212 */ /* 0x000fce00078efe04 */
.L_x_2852:
[----:B------:R-:W-:Y:S05]  /*7dd0*/  BSYNC B0 ;  /* 0x0000000000007941 */ /* 0x000fea0003800000 */
.L_x_2851:
[----:B------:R-:W-:-:S04]  /*7de0*/  FMUL.FTZ R0, R0, 1 ;  /* 0x3f80000000007820 */ /* 0x000fc80000410000 */
[----:B------:R0:W1:Y:S01]  /*7df0*/  F2F.F64.F32 R22, R0 ;  /* 0x0000000000167310 */ /* 0x0000620000201800 */
[----:B------:R-:W-:Y:S05]  /*7e00*/  BRA `(.L_x_2832) ;  /* 0x0000000000a47947 */ /* 0x000fea0003800000 */
.L_x_2844:
        /* <DEDUP_REMOVED lines=14> */
.L_x_2858:
[----:B------:R-:W-:Y:S05]  /*7ef0*/  BSYNC B0 ;  /* 0x0000000000007941 */ /* 0x000fea0003800000 */
.L_x_2857:
[----:B------:R-:W-:-:S04]  /*7f00*/  FMUL.FTZ R0, R0, 1 ;  /* 0x3f80000000007820 */ /* 0x000fc80000410000 */
[----:B------:R0:W1:Y:S01]  /*7f10*/  F2F.F64.F32 R22, R0 ;  /* 0x0000000000167310 */ /* 0x0000620000201800 */
[----:B------:R-:W-:Y:S05]  /*7f20*/  BRA `(.L_x_2832) ;  /* 0x00000000005c7947 */ /* 0x000fea0003800000 */
.L_x_2831:
[----:B------:R-:W-:Y:S01]  /*7f30*/  MOV R2, 0x0 ;  /* 0x0000000000027802 */ /* 0x000fe20000000f00 */
[----:B------:R-:W-:Y:S01]  /*7f40*/  ULDC.64 UR4, c[0x4][0x128] ;  /* 0x01004a0000047ab9 */ /* 0x000fe20000000a00 */
[----:B------:R-:W-:Y:S01]  /*7f50*/  ULDC.64 UR6, c[0x4][0x8] ;  /* 0x0100020000067ab9 */ /* 0x000fe20000000a00 */
[----:B------:R-:W-:Y:S02]  /*7f60*/  IMAD.U32 R4, RZ, RZ, UR4 ;  /* 0x00000004ff047e24 */ /* 0x000fe4000f8e00ff */
[----:B---3--:R-:W-:Y:S01]  /*7f70*/  IMAD.U32 R5, RZ, RZ, UR5 ;  /* 0x00000005ff057e24 */ /* 0x008fe2000f8e00ff */
        /* <DEDUP_REMOVED lines=11> */
.L_x_2859:
[----:B------:R-:W-:Y:S01]  /*8030*/  CS2R R22, SRZ ;  /* 0x0000000000167805 */ /* 0x000fe2000001ff00 */
[----:B------:R-:W-:Y:S06]  /*8040*/  BRA `(.L_x_2832) ;  /* 0x0000000000147947 */ /* 0x000fec0003800000 */
.L_x_2856:
[----:B------:R-:W2:Y:S02]  /*8050*/  LDG.E.64 R22, desc[UR36][R2.64] ;  /* 0x0000002402167981 */ /* 0x000ea4000c1e1b00 */
[----:B--2---:R-:W0:Y:S01]  /*8060*/  I2F.F64.U64 R22, R22 ;  /* 0x0000001600167312 */ /* 0x004e220000301800 */
[----:B------:R-:W-:Y:S05]  /*8070*/  BRA `(.L_x_2832) ;  /* 0x0000000000087947 */ /* 0x000fea0003800000 */
.L_x_2855:
[----:B------:R-:W2:Y:S02]  /*8080*/  LDG.E R2, desc[UR36][R2.64] ;  /* 0x0000002402027981 */ /* 0x000ea4000c1e1900 */
[----:B--2---:R0:W1:Y:S02]  /*8090*/  I2F.F64.U32 R22, R2 ;  /* 0x0000000200167312 */ /* 0x0040640000201800 */
.L_x_2832:
[----:B0-----:R-:W-:Y:S01]  /*80a0*/  HFMA2.MMA R3, -RZ, RZ, 1.9912109375, 0.00128841400146484375 ;  /* 0x3ff71547ff037435 */ /* 0x001fe200000001ff */
[----:B------:R-:W-:Y:S01]  /*80b0*/  IMAD.MOV.U32 R2, RZ, RZ, 0x652b82fe ;  /* 0x652b82feff027424 */ /* 0x000fe200078e00ff */
[----:B------:R-:W-:Y:S01]  /*80c0*/  UMOV UR4, 0xfefa39ef ;  /* 0xfefa39ef00047882 */ /* 0x000fe20000000000 */
[----:B------:R-:W-:Y:S01]  /*80d0*/  UMOV UR5, 0x3fe62e42 ;  /* 0x3fe62e4200057882 */ /* 0x000fe20000000000 */
[----:B--2-45:R-:W-:Y:S01]  /*80e0*/  DADD R8, -RZ, -|R24| ;  /* 0x00000000ff087229 */ /* 0x034fe20000000d18 */
[----:B------:R-:W-:Y:S03]  /*80f0*/  BSSY B0, `(.L_x_2860) ;  /* 0x0000037000007945 */ /* 0x000fe60003800000 */
[----:B------:R-:W-:-:S06]  /*8100*/  DFMA R2, -|R24|, R2, 6.75539944105574400000e+15 ;  /* 0x433800001802742b */ /* 0x000fcc0000000302 */
[----:B------:R-:W-:Y:S02]  /*8110*/  FSETP.GEU.FTZ.AND P0, PT, |R9|, 4.1917929649353027344, PT ;  /* 0x4086232b0900780b */ /* 0x000fe40003f1e200 */
[----:B---3--:R-:W-:-:S08]  /*8120*/  DADD R4, R2, -6.75539944105574400000e+15 ;  /* 0xc338000002047429 */ /* 0x008fd00000000000 */
        /* <DEDUP_REMOVED lines=45> */
[----:B------:R-:W-:Y:S02]  /*8400*/  @!P1 IMAD.IADD R2, R2, 0x1, -R3 ;  /* 0x0000000102029824 */ /* 0x000fe400078e0a03 */
[----:B------:R-:W-:-:S03]  /*8410*/  @!P1 IMAD R3, R3, 0x100000, R5 ;  /* 0x0010000003039824 */ /* 0x000fc600078e0205 */
[----:B------:R-:W-:Y:S01]  /*8420*/  @!P1 LEA R5, R2, 0x3ff00000, 0x14 ;  /* 0x3ff0000002059811 */ /* 0x000fe200078ea0ff */
[----:B------:R-:W-:Y:S02]  /*8430*/  @!P1 IMAD.MOV.U32 R2, RZ, RZ, R4 ;  /* 0x000000ffff029224 */ /* 0x000fe400078e0004 */
[----:B------:R-:W-:-:S06]  /*8440*/  @!P1 IMAD.MOV.U32 R4, RZ, RZ, RZ ;  /* 0x000000ffff049224 */ /* 0x000fcc00078e00ff */
[----:B------:R-:W-:-:S11]  /*8450*/  @!P1 DMUL R6, R2, R4 ;  /* 0x0000000402069228 */ /* 0x000fd60000000000 */
.L_x_2861:
[----:B------:R-:W-:Y:S05]  /*8460*/  BSYNC B0 ;  /* 0x0000000000007941 */ /* 0x000fea0003800000 */
.L_x_2860:
        /* <DEDUP_REMOVED lines=17> */
[----:B------:R-:W-:-:S07]  /*8580*/  MOV R14, 0x85a0 ;  /* 0x000085a0000e7802 */ /* 0x000fce0000000f00 */
[----:B-1----:R-:W-:Y:S05]  /*8590*/  CALL.REL.NOINC `($__internal_0_$__cuda_sm20_div_rn_f64_full) ;  /* 0x000000a800207944 */ /* 0x002fea0003c00000 */
[----:B------:R-:W-:-:S07]  /*85a0*/  IMAD.MOV.U32 R2, RZ, RZ, R4 ;  /* 0x000000ffff027224 */ /* 0x000fce00078e0004 */
.L_x_2863:
[----:B------:R-:W-:Y:S05]  /*85b0*/  BSYNC B0 ;  /* 0x0000000000007941 */ /* 0x000fea0003800000 */
.L_x_2862:
[----:B------:R-:W0:Y:S01]  /*85c0*/  LDC.U8 R8, c[0x0][0x491] ;  /* 0x00012440ff087b82 */ /* 0x000e220000000000 */
[----:B------:R-:W-:Y:S01]  /*85d0*/  IMAD.MOV.U32 R4, RZ, RZ, 0x3ff00000 ;  /* 0x3ff00000ff047424 */ /* 0x000fe200078e00ff */
[----:B------:R-:W-:Y:S01]  /*85e0*/  FSEL R7, RZ, 1.875, P4 ;  /* 0x3ff00000ff077808 */ /* 0x000fe20002000000 */
[----:B------:R-:W-:-:S03]  /*85f0*/  IMAD.MOV.U32 R6, RZ, RZ, RZ ;  /* 0x000000ffff067224 */ /* 0x000fc600078e00ff */
[----:B------:R-:W-:Y:S01]  /*8600*/  FSEL R5, R4, -1.875, !P4 ;  /* 0xbff0000004057808 */ /* 0x000fe20006000000 */
[----:B------:R-:W-:-:S06]  /*8610*/  IMAD.MOV.U32 R4, RZ, RZ, RZ ;  /* 0x000000ffff047224 */ /* 0x000fcc00078e00ff */
[----:B------:R-:W-:-:S08]  /*8620*/  DFMA R4, R2, -R4, R6 ;  /* 0x800000040204722b */ /* 0x000fd00000000006 */
[----:B-1----:R-:W-:Y:S01]  /*8630*/  DMUL R4, R4, R22 ;  /* 0x0000001604047228 */ /* 0x002fe20000000000 */
        /* <DEDUP_REMOVED lines=14> */
.L_x_2867:
[----:B------:R-:W0:Y:S02]  /*8720*/  F2I.S64.F64.TRUNC R4, R4 ;  /* 0x0000000400047311 */ /* 0x000e24000030d900 */
[----:B0-----:R-:W-:-:S05]  /*8730*/  IMAD.MOV.U32 R3, RZ, RZ, R4 ;  /* 0x000000ffff037224 */ /* 0x001fca00078e0004 */
[----:B------:R0:W-:Y:S01]  /*8740*/  STG.E.U8 desc[UR36][R16.64], R3 ;  /* 0x0000000310007986 */ /* 0x0001e2000c101124 */
[----:B------:R-:W-:Y:S05]  /*8750*/  BRA `(.L_x_2869) ;  /* 0x0000000c00f87947 */ /* 0x000fea0003800000 */
.L_x_2866:
        /* <DEDUP_REMOVED lines=9> */
.L_x_2871:
[----:B------:R-:W0:Y:S02]  /*87f0*/  F2I.F64.TRUNC R5, R4 ;  /* 0x0000000400057311 */ /* 0x000e24000030d100 */
[----:B0-----:R3:W-:Y:S01]  /*8800*/  STG.E desc[UR36][R16.64], R5 ;  /* 0x0000000510007986 */ /* 0x0017e2000c101924 */
[----:B------:R-:W-:Y:S05]  /*8810*/  BRA `(.L_x_2869) ;  /* 0x0000000c00c87947 */ /* 0x000fea0003800000 */
.L_x_2870:
[----:B------:R-:W0:Y:S02]  /*8820*/  F2I.F64.TRUNC R5, R4 ;  /* 0x0000000400057311 */ /* 0x000e24000030d100 */
[----:B0-----:R2:W-:Y:S01]  /*8830*/  STG.E.U16 desc[UR36][R16.64], R5 ;  /* 0x0000000510007986 */ /* 0x0015e2000c101524 */
[----:B------:R-:W-:Y:S05]  /*8840*/  BRA `(.L_x_2869) ;  /* 0x0000000c00bc7947 */ /* 0x000fea0003800000 */
.L_x_2865:
        /* <DEDUP_REMOVED lines=13> */
.L_x_2873:
        /* <DEDUP_REMOVED lines=8> */
.L_x_2872:
        /* <DEDUP_REMOVED lines=14> */
.L_x_2875:
        /* <DEDUP_REMOVED lines=9> */
.L_x_2874:
[----:B------:R0:W-:Y:S01]  /*8b10*/  STG.E.64 desc[UR36][R16.64], R4 ;  /* 0x0000000410007986 */ /* 0x0001e2000c101b24 */
[----:B------:R-:W-:Y:S05]  /*8b20*/  BRA `(.L_x_2869) ;  /* 0x0000000c00047947 */ /* 0x000fea0003800000 */
.L_x_2864:
        /* <DEDUP_REMOVED lines=12> */
.L_x_2878:
[----:B------:R-:W-:-:S05]  /*8bf0*/  CS2R R6, SRZ ;  /* 0x0000000000067805 */ /* 0x000fca000001ff00 */
[----:B------:R0:W-:Y:S01]  /*8c00*/  STG.E.128 desc[UR36][R16.64], R4 ;  /* 0x0000000410007986 */ /* 0x0001e2000c101d24 */
[----:B------:R-:W-:Y:S05]  /*8c10*/  BRA `(.L_x_2869) ;  /* 0x0000000800c87947 */ /* 0x000fea0003800000 */
.L_x_2877:
        /* <DEDUP_REMOVED lines=25> */
.L_x_2882:
[----:B------:R-:W-:Y:S05]  /*8db0*/  BSYNC B0 ;  /* 0x0000000000007941 */ /* 0x000fea0003800000 */
.L_x_2881:
[----:B------:R-:W-:-:S05]  /*8dc0*/  LOP3.LUT R3, R0, R3, RZ, 0xfc, !PT ;  /* 0x0000000300037212 */ /* 0x000fca00078efcff */
[----:B------:R0:W-:Y:S01]  /*8dd0*/  STG.E.U8 desc[UR36][R16.64], R3 ;  /* 0x0000000310007986 */ /* 0x0001e2000c101124 */
[----:B------:R-:W-:Y:S05]  /*8de0*/  BRA `(.L_x_2869) ;  /* 0x0000000800547947 */ /* 0x000fea0003800000 */
.L_x_2880:
        /* <DEDUP_REMOVED lines=17> */
.L_x_2884:
[----:B------:R-:W-:Y:S01]  /*8f00*/  IMAD.MOV.U32 R0, RZ, RZ, 0x7f ;  /* 0x0000007fff007424 */ /* 0x000fe200078e00ff */
[----:B------:R-:W-:-:S04]  /*8f10*/  ISETP.GT.U32.AND P0, PT, R2, 0x7f800000, PT ;  /* 0x7f8000000200780c */ /* 0x000fc80003f04070 */
[----:B------:R-:W-:-:S09]  /*8f20*/  SEL R0, R0, 0x7c, P0 ;  /* 0x0000007c00007807 */ /* 0x000fd20000000000 */
.L_x_2885:
[----:B------:R-:W-:Y:S05]  /*8f30*/  BSYNC B0 ;  /* 0x0000000000007941 */ /* 0x000fea0003800000 */
.L_x_2883:
[----:B------:R-:W-:-:S04]  /*8f40*/  LOP3.LUT R2, R3, 0x80000000, RZ, 0xc0, !PT ;  /* 0x8000000003027812 */ /* 0x000fc800078ec0ff */
[----:B------:R-:W-:-:S04]  /*8f50*/  SHF.R.U32.HI R3, RZ, 0x18, R2 ;  /* 0x00000018ff037819 */ /* 0x000fc80000011602 */
[----:B------:R-:W-:-:S05]  /*8f60*/  LOP3.LUT R3, R0, R3, RZ, 0xfc, !PT ;  /* 0x0000000300037212 */ /* 0x000fca00078efcff */
[----:B------:R0:W-:Y:S01]  /*8f70*/  STG.E.U8 desc[UR36][R16.64], R3 ;  /* 0x0000000310007986 */ /* 0x0001e2000c101124 */
[----:B------:R-:W-:Y:S05]  /*8f80*/  BRA `(.L_x_2869) ;  /* 0x0000000400ec7947 */ /* 0x000fea0003800000 */
.L_x_2879:
        /* <DEDUP_REMOVED lines=8> */
.L_x_2876:
        /* <DEDUP_REMOVED lines=11> */
.L_x_2888:
        /* <DEDUP_REMOVED lines=21> */
.L_x_2891:
[----:B------:R-:W-:-:S04]  /*9210*/  LOP3.LUT R2, R3, 0x80000000, RZ, 0xc0, !PT ;  /* 0x8000000003027812 */ /* 0x000fc800078ec0ff */
[----:B------:R-:W-:-:S04]  /*9220*/  SHF.R.U32.HI R3, RZ, 0x18, R2 ;  /* 0x00000018ff037819 */ /* 0x000fc80000011602 */
[----:B------:R-:W-:-:S04]  /*9230*/  LOP3.LUT R0, R0, R3, RZ, 0xfc, !PT ;  /* 0x0000000300007212 */ /* 0x000fc800078efcff */
[----:B------:R-:W-:-:S07]  /*9240*/  PRMT R8, R0, 0x7610, R8 ;  /* 0x0000761000087816 */ /* 0x000fce0000000008 */
.L_x_2890:
[----:B------:R-:W-:Y:S05]  /*9250*/  BSYNC B0 ;  /* 0x0000000000007941 */ /* 0x000fea0003800000 */
.L_x_2889:
[----:B------:R0:W-:Y:S01]  /*9260*/  STG.E.U8 desc[UR36][R16.64], R8 ;  /* 0x0000000810007986 */ /* 0x0001e2000c101124 */
[----:B------:R-:W-:Y:S05]  /*9270*/  BRA `(.L_x_2869) ;  /* 0x0000000400307947 */ /* 0x000fea0003800000 */
.L_x_2887:
        /* <DEDUP_REMOVED lines=21> */
.L_x_2894:
[----:B------:R-:W-:-:S04]  /*93d0*/  LOP3.LUT R2, R3, 0x80000000, RZ, 0xc0, !PT ;  /* 0x8000000003027812 */ /* 0x000fc800078ec0ff */
[----:B------:R-:W-:-:S04]  /*93e0*/  SHF.R.U32.HI R3, RZ, 0x18, R2 ;  /* 0x00000018ff037819 */ /* 0x000fc80000011602 */
[----:B------:R-:W-:-:S04]  /*93f0*/  LOP3.LUT R0, R0, R3, RZ, 0xfc, !PT ;  /* 0x0000000300007212 */ /* 0x000fc800078efcff */
[----:B------:R-:W-:-:S07]  /*9400*/  PRMT R8, R0, 0x7610, R8 ;  /* 0x0000761000087816 */ /* 0x000fce0000000008 */
.L_x_2893:
[----:B------:R-:W-:Y:S05]  /*9410*/  BSYNC B0 ;  /* 0x0000000000007941 */ /* 0x000fea0003800000 */
.L_x_2892:
[----:B------:R0:W-:Y:S01]  /*9420*/  STG.E.U8 desc[UR36][R16.64], R8 ;  /* 0x0000000810007986 */ /* 0x0001e2000c101124 */
[----:B------:R-:W-:Y:S05]  /*9430*/  BRA `(.L_x_2869) ;  /* 0x0000000000c07947 */ /* 0x000fea0003800000 */
.L_x_2886:
        /* <DEDUP_REMOVED lines=26> */
.L_x_2868:
[----:B------:R-:W-:Y:S01]  /*95e0*/  MOV R0, 0x0 ;  /* 0x0000000000007802 */ /* 0x000fe20000000f00 */
[----:B------:R-:W-:Y:S01]  /*95f0*/  ULDC.64 UR4, c[0x4][0x128] ;  /* 0x01004a0000047ab9 */ /* 0x000fe20000000a00 */
[----:B------:R-:W-:Y:S01]  /*9600*/  ULDC.64 UR6, c[0x4][0x10] ;  /* 0x0100040000067ab9 */ /* 0x000fe20000000a00 */
[----:B------:R-:W-:Y:S01]  /*9610*/  MOV R4, UR4 ;  /* 0x0000000400047c02 */ /* 0x000fe20008000f00 */
        /* <DEDUP_REMOVED lines=12> */
.L_x_2897:
[----:B------:R-:W-:Y:S05]  /*96e0*/  BRA `(.L_x_2869) ;  /* 0x0000000000147947 */ /* 0x000fea0003800000 */
.L_x_2896:
[----:B------:R-:W0:Y:S02]  /*96f0*/  F2I.U64.F64.TRUNC R4, R4 ;  /* 0x0000000400047311 */ /* 0x000e24000030d800 */
[----:B0-----:R0:W-:Y:S01]  /*9700*/  STG.E.64 desc[UR36][R16.64], R4 ;  /* 0x0000000410007986 */ /* 0x0011e2000c101b24 */
[----:B------:R-:W-:Y:S05]  /*9710*/  BRA `(.L_x_2869) ;  /* 0x0000000000087947 */ /* 0x000fea0003800000 */
.L_x_2895:
[----:B------:R-:W0:Y:S02]  /*9720*/  F2I.U32.F64.TRUNC R5, R4 ;  /* 0x0000000400057311 */ /* 0x000e24000030d000 */
[----:B0-----:R0:W-:Y:S02]  /*9730*/  STG.E desc[UR36][R16.64], R5 ;  /* 0x0000000510007986 */ /* 0x0011e4000c101924 */
.L_x_2869:
[----:B------:R-:W-:-:S07]  /*9740*/  VIADD R19, R19, 0x80 ;  /* 0x0000008013137836 */ /* 0x000fce0000000000 */
.L_x_2792:
[----:B------:R-:W-:Y:S05]  /*9750*/  BSYNC B6 ;  /* 0x0000000000067941 */ /* 0x000fea0003800000 */
.L_x_2791:
        /* <DEDUP_REMOVED lines=358> */
.L_x_2900:
        /* <DEDUP_REMOVED lines=21> */
.L_x_2904:
[----:B------:R-:W2:Y:S02]  /*af10*/  LDG.E.U8 R2, desc[UR36][R2.64] ;  /* 0x0000002402027981 */ /* 0x000ea4000c1e1100 */
[----:B--2---:R0:W1:Y:S01]  /*af20*/  I2F.F64.U16 R24, R2 ;  /* 0x0000000200187312 */ /* 0x0040620000101800 */
[----:B------:R-:W-:Y:S05]  /*af30*/  BRA `(.L_x_2906) ;  /* 0x0000000c00707947 */ /* 0x000fea0003800000 */
.L_x_2903:
        /* <DEDUP_REMOVED lines=9> */
.L_x_2908:
[----:B------:R-:W2:Y:S02]  /*afd0*/  LDG.E R2, desc[UR36][R2.64] ;  /* 0x0000002402027981 */ /* 0x000ea4000c1e1900 */
[----:B--2---:R0:W1:Y:S01]  /*afe0*/  I2F.F64 R24, R2 ;  /* 0x0000000200187312 */ /* 0x0040620000201c00 */
[----:B------:R-:W-:Y:S05]  /*aff0*/  BRA `(.L_x_2906) ;  /* 0x0000000c00407947 */ /* 0x000fea0003800000 */
.L_x_2907:
[----:B------:R-:W2:Y:S02]  /*b000*/  LDG.E.U16 R2, desc[UR36][R2.64] ;  /* 0x0000002402027981 */ /* 0x000ea4000c1e1500 */
[----:B--2---:R0:W1:Y:S01]  /*b010*/  I2F.F64.S16 R24, R2 ;  /* 0x0000000200187312 */ /* 0x0040620000101c00 */
[----:B------:R-:W-:Y:S05]  /*b020*/  BRA `(.L_x_2906) ;  /* 0x0000000c00347947 */ /* 0x000fea0003800000 */
.L_x_2902:
        /* <DEDUP_REMOVED lines=10> */
.L_x_2910:
[----:B------:R-:W2:Y:S02]  /*b0d0*/  LDG.E.U16 R0, desc[UR36][R2.64] ;  /* 0x0000002402007981 */ /* 0x000ea4000c1e1500 */
[----:B--2---:R-:W-:-:S05]  /*b0e0*/  HADD2.F32 R0, -RZ, R0.H0_H0 ;  /* 0x20000000ff007230 */ /* 0x004fca0000004100 */
[----:B------:R-:W-:-:S04]  /*b0f0*/  FMUL.FTZ R0, R0, 1 ;  /* 0x3f80000000007820 */ /* 0x000fc80000410000 */
[----:B------:R1:W2:Y:S01]  /*b100*/  F2F.F64.F32 R24, R0 ;  /* 0x0000000000187310 */ /* 0x0002a20000201800 */
[----:B------:R-:W-:Y:S05]  /*b110*/  BRA `(.L_x_2906) ;  /* 0x0000000800f87947 */ /* 0x000fea0003800000 */
.L_x_2909:
        /* <DEDUP_REMOVED lines=8> */
[----:B------:R-:W4:Y:S01]  /*b1a0*/  F2F.F64.F32 R24, R24 ;  /* 0x0000001800187310 */ /* 0x000f220000201800 */
[----:B------:R-:W-:Y:S05]  /*b1b0*/  BRA `(.L_x_2906) ;  /* 0x0000000800d07947 */ /* 0x000fea0003800000 */
.L_x_2912:
[----:B------:R-:W2:Y:S02]  /*b1c0*/  LDG.E.U16 R2, desc[UR36][R2.64] ;  /* 0x0000002402027981 */ /* 0x000ea4000c1e1500 */
[----:B--2---:R-:W-:-:S05]  /*b1d0*/  HADD2.F32 R0, -RZ, R2.H0_H0 ;  /* 0x20000002ff007230 */ /* 0x004fca0000004100 */
[----:B------:R-:W-:-:S04]  /*b1e0*/  FMUL.FTZ R0, R0, 1 ;  /* 0x3f80000000007820 */ /* 0x000fc80000410000 */
[----:B------:R0:W1:Y:S01]  /*b1f0*/  F2F.F64.F32 R24, R0 ;  /* 0x0000000000187310 */ /* 0x0000620000201800 */
[----:B------:R-:W-:Y:S05]  /*b200*/  BRA `(.L_x_2906) ;  /* 0x0000000800bc7947 */ /* 0x000fea0003800000 */
.L_x_2911:
[----:B------:R3:W5:Y:S01]  /*b210*/  LDG.E.64 R24, desc[UR36][R2.64] ;  /* 0x0000002402187981 */ /* 0x000762000c1e1b00 */
[----:B------:R-:W-:Y:S05]  /*b220*/  BRA `(.L_x_2906) ;  /* 0x0000000800b47947 */ /* 0x000fea0003800000 */
.L_x_2901:
        /* <DEDUP_REMOVED lines=13> */
.L_x_2915:
[----:B------:R0:W5:Y:S01]  /*b300*/  LDG.E.64 R24, desc[UR36][R2.64] ;  /* 0x0000002402187981 */ /* 0x000162000c1e1b00 */
[----:B------:R-:W-:Y:S05]  /*b310*/  BRA `(.L_x_2906) ;  /* 0x0000000800787947 */ /* 0x000fea0003800000 */
.L_x_2914:
        /* <DEDUP_REMOVED lines=28> */
.L_x_2917:
        /* <DEDUP_REMOVED lines=15> */
.L_x_2916:
[----:B------:R-:W2:Y:S02]  /*b5d0*/  LDG.E.U16 R0, desc[UR36][R2.64] ;  /* 0x0000002402007981 */ /* 0x000ea4000c1e1500 */
[----:B--2---:R-:W-:-:S04]  /*b5e0*/  IMAD.U32 R0, R0, 0x10000, RZ ;  /* 0x0001000000007824 */ /* 0x004fc800078e00ff */
[----:B------:R-:W-:-:S04]  /*b5f0*/  FMUL.FTZ R0, R0, 1 ;  /* 0x3f80000000007820 */ /* 0x000fc80000410000 */
[----:B------:R0:W1:Y:S01]  /*b600*/  F2F.F64.F32 R24, R0 ;  /* 0x0000000000187310 */ /* 0x0000620000201800 */
[----:B------:R-:W-:Y:S05]  /*b610*/  BRA `(.L_x_2906) ;  /* 0x0000000400b87947 */ /* 0x000fea0003800000 */
.L_x_2913:
        /* <DEDUP_REMOVED lines=11> */
.L_x_2920:
[----:B------:R-:W2:Y:S01]  /*b6d0*/  LDG.E.U8 R2, desc[UR36][R2.64] ;  /* 0x0000002402027981 */ /* 0x000ea2000c1e1100 */
[----:B------:R-:W-:Y:S01]  /*b6e0*/  BSSY B0, `(.L_x_2921) ;  /* 0x0000018000007945 */ /* 0x000fe20003800000 */
[----:B------:R-:W-:Y:S01]  /*b6f0*/  IMAD.MOV.U32 R0, RZ, RZ, RZ ;  /* 0x000000ffff007224 */ /* 0x000fe200078e00ff */
[----:B--2---:R-:W-:-:S13]  /*b700*/  ISETP.NE.AND P0, PT, R2, RZ, PT ;  /* 0x000000ff0200720c */ /* 0x004fda0003f05270 */
[----:B------:R-:W-:Y:S05]  /*b710*/  @!P0 BRA `(.L_x_2922) ;  /* 0x0000000000508947 */ /* 0x000fea0003800000 */
[----:B------:R-:W-:-:S13]  /*b720*/  ISETP.NE.AND P0, PT, R2, 0x80, PT ;  /* 0x000000800200780c */ /* 0x000fda0003f05270 */
[----:B------:R-:W-:Y:S01]  /*b730*/  @!P0 MOV R0, 0x7f800001 ;  /* 0x7f80000100008802 */ /* 0x000fe20000000f00 */
        /* <DEDUP_REMOVED lines=14> */
.L_x_2924:
[----:B------:R-:W-:Y:S05]  /*b820*/  BSYNC B1 ;  /* 0x0000000000017941 */ /* 0x000fea0003800000 */
.L_x_2923:
[----:B------:R-:W-:Y:S01]  /*b830*/  LEA R3, R0, 0x3b800000, 0x17 ;  /* 0x3b80000000037811 */ /* 0x000fe200078eb8ff */
[----:B------:R-:W-:-:S05]  /*b840*/  IMAD.SHL.U32 R0, R2, 0x100000, RZ ;  /* 0x0010000002007824 */ /* 0x000fca00078e00ff */
[----:B------:R-:W-:-:S07]  /*b850*/  LOP3.LUT R0, R3, R0, R4, 0xfe, !PT ;  /* 0x0000000003007212 */ /* 0x000fce00078efe04 */
.L_x_2922:
[----:B------:R-:W-:Y:S05]  /*b860*/  BSYNC B0 ;  /* 0x0000000000007941 */ /* 0x000fea0003800000 */
.L_x_2921:
[----:B------:R-:W-:-:S04]  /*b870*/  FMUL.FTZ R0, R0, 1 ;  /* 0x3f80000000007820 */ /* 0x000fc80000410000 */
[----:B------:R0:W1:Y:S01]  /*b880*/  F2F.F64.F32 R24, R0 ;  /* 0x0000000000187310 */ /* 0x0000620000201800 */
[----:B------:R-:W-:Y:S05]  /*b890*/  BRA `(.L_x_2906) ;  /* 0x0000000400187947 */ /* 0x000fea0003800000 */
.L_x_2919:
        /* <DEDUP_REMOVED lines=21> */
.L_x_2928:
[----:B------:R-:W-:Y:S05]  /*b9f0*/  BSYNC B1 ;  /* 0x0000000000017941 */ /* 0x000fea0003800000 */
.L_x_2927:
[----:B------:R-:W-:Y:S01]  /*ba00*/  LEA R3, R0, 0x37800000, 0x17 ;  /* 0x3780000000037811 */ /* 0x000fe200078eb8ff */
[----:B------:R-:W-:-:S05]  /*ba10*/  IMAD.SHL.U32 R0, R2, 0x200000, RZ ;  /* 0x0020000002007824 */ /* 0x000fca00078e00ff */
[----:B------:R-:W-:-:S07]  /*ba20*/  LOP3.LUT R0, R3, R0, R4, 0xfe, !PT ;  /* 0x0000000003007212 */ /* 0x000fce00078efe04 */
.L_x_2926:
[----:B------:R-:W-:Y:S05]  /*ba30*/  BSYNC B0 ;  /* 0x0000000000007941 */ /* 0x000fea0003800000 */
.L_x_2925:
[----:B------:R-:W-:-:S04]  /*ba40*/  FMUL.FTZ R0, R0, 1 ;  /* 0x3f80000000007820 */ /* 0x000fc80000410000 */
[----:B------:R0:W1:Y:S01]  /*ba50*/  F2F.F64.F32 R24, R0 ;  /* 0x0000000000187310 */ /* 0x0000620000201800 */
[----:B------:R-:W-:Y:S05]  /*ba60*/  BRA `(.L_x_2906) ;  /* 0x0000000000a47947 */ /* 0x000fea0003800000 */
.L_x_2918:
        /* <DEDUP_REMOVED lines=14> */
.L_x_2932:
[----:B------:R-:W-:Y:S05]  /*bb50*/  BSYNC B0 ;  /* 0x0000000000007941 */ /* 0x000fea0003800000 */
.L_x_2931:
[----:B------:R-:W-:-:S04]  /*bb60*/  FMUL.FTZ R0, R0, 1 ;  /* 0x3f80000000007820 */ /* 0x000fc80000410000 */
[----:B------:R0:W1:Y:S01]  /*bb70*/  F2F.F64.F32 R24, R0 ;  /* 0x0000000000187310 */ /* 0x0000620000201800 */
[----:B------:R-:W-:Y:S05]  /*bb80*/  BRA `(.L_x_2906) ;  /* 0x00000000005c7947 */ /* 0x000fea0003800000 */
.L_x_2905:
        /* <DEDUP_REMOVED lines=16> */
.L_x_2933:
[----:B------:R-:W-:Y:S01]  /*bc90*/  CS2R R24, SRZ ;  /* 0x0000000000187805 */ /* 0x000fe2000001ff00 */
[----:B------:R-:W-:Y:S06]  /*bca0*/  BRA `(.L_x_2906) ;  /* 0x0000000000147947 */ /* 0x000fec0003800000 */
.L_x_2930:
[----:B------:R-:W2:Y:S02]  /*bcb0*/  LDG.E.64 R24, desc[UR36][R2.64] ;  /* 0x0000002402187981 */ /* 0x000ea4000c1e1b00 */
[----:B--2---:R-:W0:Y:S01]  /*bcc0*/  I2F.F64.U64 R24, R24 ;  /* 0x0000001800187312 */ /* 0x004e220000301800 */
[----:B------:R-:W-:Y:S05]  /*bcd0*/  BRA `(.L_x_2906) ;  /* 0x0000000000087947 */ /* 0x000fea0003800000 */
.L_x_2929:
[----:B------:R-:W2:Y:S02]  /*bce0*/  LDG.E R2, desc[UR36][R2.64] ;  /* 0x0000002402027981 */ /* 0x000ea4000c1e1900 */
[----:B--2---:R0:W1:Y:S02]  /*bcf0*/  I2F.F64.U32 R24, R2 ;  /* 0x0000000200187312 */ /* 0x0040640000201800 */
.L_x_2906:
[----:B0-----:R-:W1:Y:S01]  /*bd00*/  LDC.U8 R4, c[0x0][0x493] ;  /* 0x000124c0ff047b82 */ /* 0x001e620000000000 */
[----:B------:R-:W-:Y:S02]  /*bd10*/  ULDC.64 UR4, c[0x0][0x488] ;  /* 0x0001220000047ab9 */ /* 0x000fe40000000a00 */
[----:B---3--:R-:W-:-:S05]  /*bd20*/  IADD3 R2, P0, R18, UR4, RZ ;  /* 0x0000000412027c10 */ /* 0x008fca000ff1e0ff */
        /* <DEDUP_REMOVED lines=12> */
[----:B------:R-:W3:Y:S02]  /*bdf0*/  LDG.E.S8 R2, desc[UR36][R2.64] ;  /* 0x0000002402027981 */ /* 0x000ee4000c1e1300 */
[----:B---3--:R0:W1:Y:S01]  /*be00*/  I2F.F64.S16 R22, R2 ;  /* 0x0000000200167312 */ /* 0x0080620000101c00 */
[----:B------:R-:W-:Y:S05]  /*be10*/  BRA `(.L_x_2939) ;  /* 0x0000000c007c7947 */ /* 0x000fea0003800000 */
.L_x_2937:
[----:B------:R-:W3:Y:S02]  /*be20*/  LDG.E.U8 R2, desc[UR36][R2.64] ;  /* 0x0000002402027981 */ /* 0x000ee4000c1e1100 */
[----:B---3--:R0:W1:Y:S01]  /*be30*/  I2F.F64.U16 R22, R2 ;  /* 0x0000000200167312 */ /* 0x0080620000101800 */
[----:B------:R-:W-:Y:S05]  /*be40*/  BRA `(.L_x_2939) ;  /* 0x0000000c00707947 */ /* 0x000fea0003800000 */
.L_x_2936:
[----:B------:R-:W-:-:S13]  /*be50*/  ISETP.NE.AND P0, PT, R0, 0x2, PT ;  /* 0x000000020000780c */ /* 0x000fda0003f05270 */
[----:B------:R-:W-:Y:S05]  /*be60*/  @!P0 BRA `(.L_x_2940) ;  /* 0x0000000000288947 */ /* 0x000fea0003800000 */
[----:B------:R-:W-:-:S13]  /*be70*/  ISETP.NE.AND P0, PT, R0, 0x3, PT ;  /* 0x000000030000780c */ /* 0x000fda0003f05270 */
[----:B------:R-:W-:Y:S05]  /*be80*/  @!P0 BRA `(.L_x_2941) ;  /* 0x0000000000148947 */ /* 0x000fea0003800000 */
[----:B------:R-:W-:-:S13]  /*be90*/  ISETP.NE.AND P0, PT, R0, 0x4, PT ;  /* 0x000000040000780c */ /* 0x000fda0003f05270 */
[----:B------:R-:W-:Y:S05]  /*bea0*/  @P0 BRA `(.L_x_2938) ;  /* 0x0000000800fc0947 */ /* 0x000fea0003800000 */
[----:B------:R-:W3:Y:S02]  /*beb0*/  LDG.E.64 R22, desc[UR36][R2.64] ;  /* 0x0000002402167981 */ /* 0x000ee4000c1e1b00 */
[----:B---3--:R-:W0:Y:S01]  /*bec0*/  I2F.F64.S64 R22, R22 ;  /* 0x0000001600167312 */ /* 0x008e220000301c00 */
[----:B------:R-:W-:Y:S05]  /*bed0*/  BRA `(.L_x_2939) ;  /* 0x0000000c004c7947 */ /* 0x000fea0003800000 */
.L_x_2941:
[----:B------:R-:W3:Y:S02]  /*bee0*/  LDG.E R2, desc[UR36][R2.64] ;  /* 0x0000002402027981 */ /* 0x000ee4000c1e1900 */
[----:B---3--:R0:W1:Y:S01]  /*bef0*/  I2F.F64 R22, R2 ;  /* 0x0000000200167312 */ /* 0x0080620000201c00 */
[----:B------:R-:W-:Y:S05]  /*bf00*/  BRA `(.L_x_2939) ;  /* 0x0000000c00407947 */ /* 0x000fea0003800000 */
.L_x_2940:
[----:B------:R-:W3:Y:S02]  /*bf10*/  LDG.E.U16 R2, desc[UR36][R2.64] ;  /* 0x0000002402027981 */ /* 0x000ee4000c1e1500 */
[----:B---3--:R0:W1:Y:S01]  /*bf20*/  I2F.F64.S16 R22, R2 ;  /* 0x0000000200167312 */ /* 0x0080620000101c00 */
[----:B------:R-:W-:Y:S05]  /*bf30*/  BRA `(.L_x_2939) ;  /* 0x0000000c00347947 */ /* 0x000fea0003800000 */
.L_x_2935:
[----:B------:R-:W-:-:S13]  /*bf40*/  ISETP.GT.AND P0, PT, R0, 0x6, PT ;  /* 0x000000060000780c */ /* 0x000fda0003f04270 */
[----:B------:R-:W-:Y:S05]  /*bf50*/  @P0 BRA `(.L_x_2942) ;  /* 0x0000000000340947 */ /* 0x000fea0003800000 */
[----:B------:R-:W-:-:S13]  /*bf60*/  ISETP.NE.AND P0, PT, R0, 0x5, PT ;  /* 0x000000050000780c */ /* 0x000fda0003f05270 */
[----:B------:R-:W-:Y:S05]  /*bf70*/  @!P0 BRA `(.L_x_2943) ;  /* 0x0000000000188947 */ /* 0x000fea0003800000 */
[----:B------:R-:W-:-:S13]  /*bf80*/  ISETP.NE.AND P0, PT, R0, 0x6, PT ;  /* 0x000000060000780c */ /* 0x000fda0003f05270 */
[----:B------:R-:W-:Y:S05]  /*bf90*/  @P0 BRA `(.L_x_2938) ;  /* 0x0000000800c00947 */ /* 0x000fea0003800000 */
[----:B------:R-:W3:Y:S02]  /*bfa0*/  LDG.E R22, desc[UR36][R2.64] ;  /* 0x0000002402167981 */ /* 0x000ee4000c1e1900 */
[----:B---3--:R-:W-:-:S06]  /*bfb0*/  FMUL.FTZ R22, R22, 1 ;  /* 0x3f80000016167820 */ /* 0x008fcc0000410000 */
[----:B------:R-:W3:Y:S01]  /*bfc0*/  F2F.F64.F32 R22, R22 ;  /* 0x0000001600167310 */ /* 0x000ee20000201800 */
[----:B------:R-:W-:Y:S05]  /*bfd0*/  BRA `(.L_x_2939) ;  /* 0x0000000c000c7947 */ /* 0x000fea0003800000 */
.L_x_2943:
[----:B------:R-:W3:Y:S02]  /*bfe0*/  LDG.E.U16 R0, desc[UR36][R2.64] ;  /* 0x0000002402007981 */ /* 0x000ee4000c1e1500 */
[----:B---3--:R-:W-:-:S05]  /*bff0*/  HADD2.F32 R0, -RZ, R0.H0_H0 ;  /* 0x20000000ff007230 */ /* 0x008fca0000004100 */
[----:B------:R-:W-:-:S04]  /*c000*/  FMUL.FTZ R0, R0, 1 ;  /* 0x3f80000000007820 */ /* 0x000fc80000410000 */
[----:B------:R0:W1:Y:S01]  /*c010*/  F2F.F64.F32 R22, R0 ;  /* 0x0000000000167310 */ /* 0x0000620000201800 */
[----:B------:R-:W-:Y:S05]  /*c020*/  BRA `(.L_x_2939) ;  /* 0x0000000800f87947 */ /* 0x000fea0003800000 */
.L_x_2942:
[----:B------:R-:W-:-:S13]  /*c030*/  ISETP.NE.AND P0, PT, R0, 0x7, PT ;  /* 0x000000070000780c */ /* 0x000fda0003f05270 */
[----:B------:R-:W-:Y:S05]  /*c040*/  @!P0 BRA `(.L_x_2944) ;  /* 0x0000000000348947 */ /* 0x000fea0003800000 */
[----:B------:R-:W-:-:S13]  /*c050*/  ISETP.NE.AND P0, PT, R0, 0x8, PT ;  /* 0x000000080000780c */ /* 0x000fda0003f05270 */
[----:B------:R-:W-:Y:S05]  /*c060*/  @!P0 BRA `(.L_x_2945) ;  /* 0x0000000000188947 */ /* 0x000fea0003800000 */
[----:B------:R-:W-:-:S13]  /*c070*/  ISETP.NE.AND P0, PT, R0, 0x9, PT ;  /* 0x000000090000780c */ /* 0x000fda0003f05270 */
[----:B------:R-:W-:Y:S05]  /*c080*/  @P0 BRA `(.L_x_2938) ;  /* 0x0000000800840947 */ /* 0x000fea0003800000 */
[----:B------:R-:W3:Y:S02]  /*c090*/  LDG.E R2, desc[UR36][R2.64] ;  /* 0x0000002402027981 */ /* 0x000ee4000c1e1900 */
[----:B---3--:R-:W-:-:S06]  /*c0a0*/  FMUL.FTZ R22, R2, 1 ;  /* 0x3f80000002167820 */ /* 0x008fcc0000410000 */
[----:B------:R-:W0:Y:S01]  /*c0b0*/  F2F.F64.F32 R22, R22 ;  /* 0x0000001600167310 */ /* 0x000e220000201800 */
[----:B------:R-:W-:Y:S05]  /*c0c0*/  BRA `(.L_x_2939) ;  /* 0x0000000800d07947 */ /* 0x000fea0003800000 */
.L_x_2945:
[----:B------:R-:W3:Y:S02]  /*c0d0*/  LDG.E.U16 R2, desc[UR36][R2.64] ;  /* 0x0000002402027981 */ /* 0x000ee4000c1e1500 */
[----:B---3--:R-:W-:-:S05]  /*c0e0*/  HADD2.F32 R0, -RZ, R2.H0_H0 ;  /* 0x20000002ff007230 */ /* 0x008fca0000004100 */
[----:B------:R-:W-:-:S04]  /*c0f0*/  FMUL.FTZ R0, R0, 1 ;  /* 0x3f80000000007820 */ /* 0x000fc80000410000 */
[----:B------:R0:W1:Y:S01]  /*c100*/  F2F.F64.F32 R22, R0 ;  /* 0x0000000000167310 */ /* 0x0000620000201800 */
[----:B------:R-:W-:Y:S05]  /*c110*/  BRA `(.L_x_2939) ;  /* 0x0000000800bc7947 */ /* 0x000fea0003800000 */
.L_x_2944:
[----:B------:R0:W5:Y:S01]  /*c120*/  LDG.E.64 R22, desc[UR36][R2.64] ;  /* 0x0000002402167981 */ /* 0x000162000c1e1b00 */
[----:B------:R-:W-:Y:S05]  /*c130*/  BRA `(.L_x_2939) ;  /* 0x0000000800b47947 */ /* 0x000fea0003800000 */
.L_x_2934:
        /* <DEDUP_REMOVED lines=8> */
[----:B------:R-:W3:Y:S01]  /*c1c0*/  LDG.E.U8 R2, desc[UR36][R2.64] ;  /* 0x0000002402027981 */ /* 0x000ee2000c1e1100 */
[----:B------:R-:W-:Y:S01]  /*c1d0*/  IMAD.MOV.U32 R22, RZ, RZ, RZ ;  /* 0x000000ffff167224 */ /* 0x000fe200078e00ff */
[----:B---3--:R-:W-:-:S04]  /*c1e0*/  ISETP.NE.AND P0, PT, R2, RZ, PT ;  /* 0x000000ff0200720c */ /* 0x008fc80003f05270 */
[----:B------:R-:W-:Y:S01]  /*c1f0*/  FSEL R23, RZ, 1.875, !P0 ;  /* 0x3ff00000ff177808 */ /* 0x000fe20004000000 */
[----:B------:R-:W-:Y:S08]  /*c200*/  BRA `(.L_x_2939) ;  /* 0x0000000800807947 */ /* 0x000ff00003800000 */
.L_x_2948:
[----:B------:R0:W5:Y:S01]  /*c210*/  LDG.E.64 R22, desc[UR36][R2.64] ;  /* 0x0000002402167981 */ /* 0x000162000c1e1b00 */
[----:B------:R-:W-:Y:S05]  /*c220*/  BRA `(.L_x_2939) ;  /* 0x0000000800787947 */ /* 0x000fea0003800000 */
.L_x_2947:
[----:B------:R-:W-:-:S13]  /*c230*/  ISETP.NE.AND P0, PT, R0, 0xf, PT ;  /* 0x0000000f0000780c */ /* 0x000fda0003f05270 */
[----:B------:R-:W-:Y:S05]  /*c240*/  @!P0 BRA `(.L_x_2949) ;  /* 0x0000000000a48947 */ /* 0x000fea0003800000 */
[----:B------:R-:W-:-:S13]  /*c250*/  ISETP.NE.AND P0, PT, R0, 0x17, PT ;  /* 0x000000170000780c */ /* 0x000fda0003f05270 */
[----:B------:R-:W-:Y:S05]  /*c260*/  @!P0 BRA `(.L_x_2950) ;  /* 0x0000000000608947 */ /* 0x000fea0003800000 */
[----:B------:R-:W-:-:S13]  /*c270*/  ISETP.NE.AND P0, PT, R0, 0x18, PT ;  /* 0x000000180000780c */ /* 0x000fda0003f05270 */
[----:B------:R-:W-:Y:S05]  /*c280*/  @P0 BRA `(.L_x_2938) ;  /* 0x0000000800040947 */ /* 0x000fea0003800000 */
[----:B------:R-:W3:Y:S01]  /*c290*/  LDG.E.U8 R0, desc[UR36][R2.64] ;  /* 0x0000002402007981 */ /* 0x000ee2000c1e1100 */
[----:B------:R-:W-:Y:S01]  /*c2a0*/  MOV R8, 0xff800000 ;  /* 0xff80000000087802 */ /* 0x000fe20000000f00 */
[----:B---3--:R-:W-:-:S05]  /*c2b0*/  IMAD.SHL.U32 R0, R0, 0x1000000, RZ ;  /* 0x0100000000007824 */ /* 0x008fca00078e00ff */
        /* <DEDUP_REMOVED lines=19> */
.L_x_2950:
[----:B------:R-:W3:Y:S02]  /*c3f0*/  LDG.E.U8 R2, desc[UR36][R2.64] ;  /* 0x0000002402027981 */ /* 0x000ee4000c1e1100 */
[C---:B---3--:R-:W-:Y:S02]  /*c400*/  IMAD.SHL.U32 R0, R2.reuse, 0x2000000, RZ ;  /* 0x0200000002007824 */ /* 0x048fe400078e00ff */
        /* <DEDUP_REMOVED lines=13> */
.L_x_2949:
[----:B------:R-:W3:Y:S02]  /*c4e0*/  LDG.E.U16 R0, desc[UR36][R2.64] ;  /* 0x0000002402007981 */ /* 0x000ee4000c1e1500 */
[----:B---3--:R-:W-:-:S04]  /*c4f0*/  IMAD.U32 R0, R0, 0x10000, RZ ;  /* 0x0001000000007824 */ /* 0x008fc800078e00ff */
[----:B------:R-:W-:-:S04]  /*c500*/  FMUL.FTZ R0, R0, 1 ;  /* 0x3f80000000007820 */ /* 0x000fc80000410000 */
[----:B------:R0:W1:Y:S01]  /*c510*/  F2F.F64.F32 R22, R0 ;  /* 0x0000000000167310 */ /* 0x0000620000201800 */
[----:B------:R-:W-:Y:S05]  /*c520*/  BRA `(.L_x_2939) ;  /* 0x0000000400b87947 */ /* 0x000fea0003800000 */
.L_x_2946:
        /* <DEDUP_REMOVED lines=8> */
[----:B------:R-:W3:Y:S02]  /*c5b0*/  LDG.E.U16 R2, desc[UR36][R2.64] ;  /* 0x0000002402027981 */ /* 0x000ee4000c1e1500 */
[----:B---3--:R0:W1:Y:S01]  /*c5c0*/  I2F.F64.U16 R22, R2 ;  /* 0x0000000200167312 */ /* 0x0080620000101800 */
[----:B------:R-:W-:Y:S05]  /*c5d0*/  BRA `(.L_x_2939) ;  /* 0x00000004008c7947 */ /* 0x000fea0003800000 */
.L_x_2953:
[----:B------:R-:W3:Y:S01]  /*c5e0*/  LDG.E.U8 R2, desc[UR36][R2.64] ;  /* 0x0000002402027981 */ /* 0x000ee2000c1e1100 */
[----:B------:R-:W-:Y:S01]  /*c5f0*/  BSSY B0, `(.L_x_2954) ;  /* 0x0000018000007945 */ /* 0x000fe20003800000 */
[----:B------:R-:W-:Y:S01]  /*c600*/  IMAD.MOV.U32 R0, RZ, RZ, RZ ;  /* 0x000000ffff007224 */ /* 0x000fe200078e00ff */
[----:B---3--:R-:W-:-:S13]  /*c610*/  ISETP.NE.AND P0, PT, R2, RZ, PT ;  /* 0x000000ff0200720c */ /* 0x008fda0003f05270 */
        /* <DEDUP_REMOVED lines=17> */
.L_x_2957:
[----:B------:R-:W-:Y:S05]  /*c730*/  BSYNC B1 ;  /* 0x0000000000017941 */ /* 0x000fea0003800000 */
.L_x_2956:
[----:B------:R-:W-:Y:S01]  /*c740*/  LEA R3, R0, 0x3b800000, 0x17 ;  /* 0x3b80000000037811 */ /* 0x000fe200078eb8ff */
[----:B------:R-:W-:-:S05]  /*c750*/  IMAD.SHL.U32 R0, R2, 0x100000, RZ ;  /* 0x0010000002007824 */ /* 0x000fca00078e00ff */
[----:B------:R-:W-:-:S07]  /*c760*/  LOP3.LUT R0, R3, R0, R4, 0xfe, !PT ;  /* 0x0000000003007212 */ /* 0x000fce00078efe04 */
.L_x_2955:
[----:B------:R-:W-:Y:S05]  /*c770*/  BSYNC B0 ;  /* 0x0000000000007941 */ /* 0x000fea0003800000 */
.L_x_2954:
[----:B------:R-:W-:-:S04]  /*c780*/  FMUL.FTZ R0, R0, 1 ;  /* 0x3f80000000007820 */ /* 0x000fc80000410000 */
[----:B------:R0:W1:Y:S01]  /*c790*/  F2F.F64.F32 R22, R0 ;  /* 0x0000000000167310 */ /* 0x0000620000201800 */
[----:B------:R-:W-:Y:S05]  /*c7a0*/  BRA `(.L_x_2939) ;  /* 0x0000000400187947 */ /* 0x000fea0003800000 */
.L_x_2952:
        /* <DEDUP_REMOVED lines=21> */
.L_x_2961:
[----:B------:R-:W-:Y:S05]  /*c900*/  BSYNC B1 ;  /* 0x0000000000017941 */ /* 0x000fea0003800000 */
.L_x_2960:
[----:B------:R-:W-:Y:S01]  /*c910*/  LEA R3, R0, 0x37800000, 0x17 ;  /* 0x3780000000037811 */ /* 0x000fe200078eb8ff */
[----:B------:R-:W-:-:S05]  /*c920*/  IMAD.SHL.U32 R0, R2, 0x200000, RZ ;  /* 0x0020000002007824 */ /* 0x000fca00078e00ff */
[----:B------:R-:W-:-:S07]  /*c930*/  LOP3.LUT R0, R3, R0, R4, 0xfe, !PT ;  /* 0x0000000003007212 */ /* 0x000fce00078efe04 */
.L_x_2959:
[----:B------:R-:W-:Y:S05]  /*c940*/  BSYNC B0 ;  /* 0x0000000000007941 */ /* 0x000fea0003800000 */
.L_x_2958:
[----:B------:R-:W-:-:S04]  /*c950*/  FMUL.FTZ R0, R0, 1 ;  /* 0x3f80000000007820 */ /* 0x000fc80000410000 */
[----:B------:R0:W1:Y:S01]  /*c960*/  F2F.F64.F32 R22, R0 ;  /* 0x0000000000167310 */ /* 0x0000620000201800 */
[----:B------:R-:W-:Y:S05]  /*c970*/  BRA `(.L_x_2939) ;  /* 0x0000000000a47947 */ /* 0x000fea0003800000 */
.L_x_2951:
[----:B------:R-:W-:-:S13]  /*c980*/  ISETP.NE.AND P0, PT, R0, 0x1c, PT ;  /* 0x0000001c0000780c */ /* 0x000fda0003f05270 */
[----:B------:R-:W-:Y:S05]  /*c990*/  @!P0 BRA `(.L_x_2962) ;  /* 0x0000000000948947 */ /* 0x000fea0003800000 */
[----:B------:R-:W-:-:S13]  /*c9a0*/  ISETP.NE.AND P0, PT, R0, 0x1d, PT ;  /* 0x0000001d0000780c */ /* 0x000fda0003f05270 */
[----:B------:R-:W-:Y:S05]  /*c9b0*/  @!P0 BRA `(.L_x_2963) ;  /* 0x0000000000808947 */ /* 0x000fea0003800000 */
[----:B------:R-:W-:-:S13]  /*c9c0*/  ISETP.NE.AND P0, PT, R0, 0x2c, PT ;  /* 0x0000002c0000780c */ /* 0x000fda0003f05270 */
[----:B------:R-:W-:Y:S05]  /*c9d0*/  @P0 BRA `(.L_x_2938) ;  /* 0x0000000000300947 */ /* 0x000fea0003800000 */
[----:B------:R-:W3:Y:S01]  /*c9e0*/  LDG.E.U8 R2, desc[UR36][R2.64] ;  /* 0x0000002402027981 */ /* 0x000ee2000c1e1100 */
[----:B------:R-:W-:Y:S01]  /*c9f0*/  BSSY B0, `(.L_x_2964) ;  /* 0x0000007000007945 */ /* 0x000fe20003800000 */
[----:B------:R-:W-:Y:S01]  /*ca00*/  IMAD.MOV.U32 R0, RZ, RZ, 0x400000 ;  /* 0x00400000ff007424 */ /* 0x000fe200078e00ff */
[----:B---3--:R-:W-:-:S13]  /*ca10*/  ISETP.NE.AND P0, PT, R2, RZ, PT ;  /* 0x000000ff0200720c */ /* 0x008fda0003f05270 */
[----:B------:R-:W-:Y:S05]  /*ca20*/  @!P0 BRA `(.L_x_2965) ;  /* 0x00000000000c8947 */ /* 0x000fea0003800000 */
[----:B------:R-:W-:-:S13]  /*ca30*/  ISETP.NE.AND P0, PT, R2, 0xff, PT ;  /* 0x000000ff0200780c */ /* 0x000fda0003f05270 */
[----:B------:R-:W-:Y:S02]  /*ca40*/  @!P0 IMAD.MOV.U32 R0, RZ, RZ, 0x7f800001 ;  /* 0x7f800001ff008424 */ /* 0x000fe400078e00ff */
[----:B------:R-:W-:-:S07]  /*ca50*/  @P0 IMAD.SHL.U32 R0, R2, 0x800000, RZ ;  /* 0x0080000002000824 */ /* 0x000fce00078e00ff */
.L_x_2965:
[----:B------:R-:W-:Y:S05]  /*ca60*/  BSYNC B0 ;  /* 0x0000000000007941 */ /* 0x000fea0003800000 */
.L_x_2964:
[----:B------:R-:W-:-:S04]  /*ca70*/  FMUL.FTZ R0, R0, 1 ;  /* 0x3f80000000007820 */ /* 0x000fc80000410000 */
[----:B------:R0:W1:Y:S01]  /*ca80*/  F2F.F64.F32 R22, R0 ;  /* 0x0000000000167310 */ /* 0x0000620000201800 */
[----:B------:R-:W-:Y:S05]  /*ca90*/  BRA `(.L_x_2939) ;  /* 0x00000000005c7947 */ /* 0x000fea0003800000 */
.L_x_2938:
[----:B------:R-:W-:Y:S01]  /*caa0*/  MOV R2, 0x0 ;  /* 0x0000000000027802 */ /* 0x000fe20000000f00 */
[----:B------:R-:W-:Y:S01]  /*cab0*/  ULDC.64 UR4, c[0x4][0x128] ;  /* 0x01004a0000047ab9 */ /* 0x000fe20000000a00 */
[----:B------:R-:W-:Y:S01]  /*cac0*/  ULDC.64 UR6, c[0x4][0x8] ;  /* 0x0100020000067ab9 */ /* 0x000fe20000000a00 */
[----:B------:R-:W-:Y:S01]  /*cad0*/  IMAD.U32 R4, RZ, RZ, UR4 ;  /* 0x00000004ff047e24 */ /* 0x000fe2000f8e00ff */
[----:B------:R-:W-:Y:S01]  /*cae0*/  MOV R10, UR6 ;  /* 0x00000006000a7c02 */ /* 0x000fe20008000f00 */
[----:B------:R-:W-:Y:S01]  /*caf0*/  IMAD.U32 R5, RZ, RZ, UR5 ;  /* 0x00000005ff057e24 */ /* 0x000fe2000f8e00ff */
[----:B------:R-:W0:Y:S01]  /*cb00*/  LDC.64 R2, c[0x4][R2] ;  /* 0x0100000002027b82 */ /* 0x000e220000000a00 */
[----:B------:R-:W-:Y:S01]  /*cb10*/  ULDC.64 UR4, c[0x4][0x130] ;  /* 0x01004c0000047ab9 */ /* 0x000fe20000000a00 */
[----:B------:R-:W-:Y:S02]  /*cb20*/  IMAD.U32 R11, RZ, RZ, UR7 ;  /* 0x00000007ff0b7e24 */ /* 0x000fe4000f8e00ff */
[----:B------:R-:W-:-:S02]  /*cb30*/  IMAD.U32 R6, RZ, RZ, UR4 ;  /* 0x00000004ff067e24 */ /* 0x000fc4000f8e00ff */
[----:B------:R-:W-:Y:S02]  /*cb40*/  IMAD.U32 R7, RZ, RZ, UR5 ;  /* 0x00000005ff077e24 */ /* 0x000fe4000f8e00ff */
[----:B------:R-:W-:Y:S02]  /*cb50*/  IMAD.MOV.U32 R8, RZ, RZ, 0x4e ;  /* 0x0000004eff087424 */ /* 0x000fe400078e00ff */
[----:B------:R-:W-:Y:S02]  /*cb60*/  IMAD.MOV.U32 R12, RZ, RZ, 0x1 ;  /* 0x00000001ff0c7424 */ /* 0x000fe400078e00ff */
[----:B------:R-:W-:-:S07]  /*cb70*/  IMAD.MOV.U32 R13, RZ, RZ, RZ ;  /* 0x000000ffff0d7224 */ /* 0x000fce00078e00ff */
[----:B------:R-:W-:-:S07]  /*cb80*/  LEPC R20, `(.L_x_2966) ;  /* 0x000000001014794e */ /* 0x000fce0000000000 */
[----:B0-2-45:R-:W-:Y:S05]  /*cb90*/  CALL.ABS.NOINC R2 ;  /* 0x0000000002007343 */ /* 0x035fea0003c00000 */
.L_x_2966:
[----:B------:R-:W-:Y:S01]  /*cba0*/  CS2R R22, SRZ ;  /* 0x0000000000167805 */ /* 0x000fe2000001ff00 */
[----:B------:R-:W-:Y:S06]  /*cbb0*/  BRA `(.L_x_2939) ;  /* 0x0000000000147947 */ /* 0x000fec0003800000 */
.L_x_2963:
[----:B------:R-:W3:Y:S02]  /*cbc0*/  LDG.E.64 R22, desc[UR36][R2.64] ;  /* 0x0000002402167981 */ /* 0x000ee4000c1e1b00 */
[----:B---3--:R-:W0:Y:S01]  /*cbd0*/  I2F.F64.U64 R22, R22 ;  /* 0x0000001600167312 */ /* 0x008e220000301800 */
[----:B------:R-:W-:Y:S05]  /*cbe0*/  BRA `(.L_x_2939) ;  /* 0x0000000000087947 */ /* 0x000fea0003800000 */
.L_x_2962:
[----:B------:R-:W3:Y:S02]  /*cbf0*/  LDG.E R2, desc[UR36][R2.64] ;  /* 0x0000002402027981 */ /* 0x000ee4000c1e1900 */
[----:B---3--:R0:W1:Y:S02]  /*cc00*/  I2F.F64.U32 R22, R2 ;  /* 0x0000000200167312 */ /* 0x0080640000201800 */
.L_x_2939:
[----:B0-----:R-:W-:Y:S01]  /*cc10*/  IMAD.MOV.U32 R2, RZ, RZ, 0x652b82fe ;  /* 0x652b82feff027424 */ /* 0x001fe200078e00ff */
[----:B------:R-:W-:Y:S01]  /*cc20*/  UMOV UR4, 0xfefa39ef ;  /* 0xfefa39ef00047882 */ /* 0x000fe20000000000 */
[----:B------:R-:W-:Y:S01]  /*cc30*/  IMAD.MOV.U32 R3, RZ, RZ, 0x3ff71547 ;  /* 0x3ff71547ff037424 */ /* 0x000fe200078e00ff */
[----:B------:R-:W-:Y:S01]  /*cc40*/  UMOV UR5, 0x3fe62e42 ;  /* 0x3fe62e4200057882 */ /* 0x000fe20000000000 */
[----:B--2-45:R-:W-:Y:S01]  /*cc50*/  DADD R8, -RZ, -|R24| ;  /* 0x00000000ff087229 */ /* 0x034fe20000000d18 */
        /* <DEDUP_REMOVED lines=55> */
.L_x_2968:
[----:B------:R-:W-:Y:S05]  /*cfd0*/  BSYNC B0 ;  /* 0x0000000000007941 */ /* 0x000fea0003800000 */
.L_x_2967:
        /* <DEDUP_REMOVED lines=18> */
[----:B-1-3--:R-:W-:Y:S05]  /*d100*/  CALL.REL.NOINC `($__internal_0_$__cuda_sm20_div_rn_f64_full) ;  /* 0x0000005c00447944 */ /* 0x00afea0003c00000 */
[----:B------:R-:W-:-:S07]  /*d110*/  IMAD.MOV.U32 R2, RZ, RZ, R4 ;  /* 0x000000ffff027224 */ /* 0x000fce00078e0004 */
.L_x_2970:
[----:B------:R-:W-:Y:S05]  /*d120*/  BSYNC B0 ;  /* 0x0000000000007941 */ /* 0x000fea0003800000 */
.L_x_2969:
[----:B------:R-:W0:Y:S01]  /*d130*/  LDC.U8 R8, c[0x0][0x491] ;  /* 0x00012440ff087b82 */ /* 0x000e220000000000 */
[----:B------:R-:W-:Y:S01]  /*d140*/  IMAD.MOV.U32 R4, RZ, RZ, 0x3ff00000 ;  /* 0x3ff00000ff047424 */ /* 0x000fe200078e00ff */
[----:B------:R-:W-:Y:S01]  /*d150*/  FSEL R7, RZ, 1.875, P4 ;  /* 0x3ff00000ff077808 */ /* 0x000fe20002000000 */
[----:B------:R-:W-:-:S03]  /*d160*/  IMAD.MOV.U32 R6, RZ, RZ, RZ ;  /* 0x000000ffff067224 */ /* 0x000fc600078e00ff */
[----:B------:R-:W-:Y:S01]  /*d170*/  FSEL R5, R4, -1.875, !P4 ;  /* 0xbff0000004057808 */ /* 0x000fe20006000000 */
[----:B------:R-:W-:-:S06]  /*d180*/  IMAD.MOV.U32 R4, RZ, RZ, RZ ;  /* 0x000000ffff047224 */ /* 0x000fcc00078e00ff */
[----:B------:R-:W-:-:S08]  /*d190*/  DFMA R4, R2, -R4, R6 ;  /* 0x800000040204722b */ /* 0x000fd00000000006 */
[----:B-1-3--:R-:W-:Y:S01]  /*d1a0*/  DMUL R4, R4, R22 ;  /* 0x0000001604047228 */ /* 0x00afe20000000000 */
        /* <DEDUP_REMOVED lines=14> */
.L_x_2974:
[----:B------:R-:W0:Y:S02]  /*d290*/  F2I.S64.F64.TRUNC R4, R4 ;  /* 0x0000000400047311 */ /* 0x000e24000030d900 */
[----:B0-----:R-:W-:-:S05]  /*d2a0*/  IMAD.MOV.U32 R3, RZ, RZ, R4 ;  /* 0x000000ffff037224 */ /* 0x001fca00078e0004 */
[----:B------:R0:W-:Y:S01]  /*d2b0*/  STG.E.U8 desc[UR36][R16.64], R3 ;  /* 0x0000000310007986 */ /* 0x0001e2000c101124 */
[----:B------:R-:W-:Y:S05]  /*d2c0*/  BRA `(.L_x_2976) ;  /* 0x0000000c00f87947 */ /* 0x000fea0003800000 */
.L_x_2973:
        /* <DEDUP_REMOVED lines=9> */
.L_x_2978:
[----:B------:R-:W0:Y:S02]  /*d360*/  F2I.F64.TRUNC R5, R4 ;  /* 0x0000000400057311 */ /* 0x000e24000030d100 */
[----:B0-----:R0:W-:Y:S01]  /*d370*/  STG.E desc[UR36][R16.64], R5 ;  /* 0x0000000510007986 */ /* 0x0011e2000c101924 */
[----:B------:R-:W-:Y:S05]  /*d380*/  BRA `(.L_x_2976) ;  /* 0x0000000c00c87947 */ /* 0x000fea0003800000 */
.L_x_2977:
[----:B------:R-:W0:Y:S02]  /*d390*/  F2I.F64.TRUNC R5, R4 ;  /* 0x0000000400057311 */ /* 0x000e24000030d100 */
[----:B0-----:R0:W-:Y:S01]  /*d3a0*/  STG.E.U16 desc[UR36][R16.64], R5 ;  /* 0x0000000510007986 */ /* 0x0011e2000c101524 */
[----:B------:R-:W-:Y:S05]  /*d3b0*/  BRA `(.L_x_2976) ;  /* 0x0000000c00bc7947 */ /* 0x000fea0003800000 */
.L_x_2972:
        /* <DEDUP_REMOVED lines=13> */
.L_x_2980:
        /* <DEDUP_REMOVED lines=8> */
.L_x_2979:
        /* <DEDUP_REMOVED lines=14> */
.L_x_2982:
        /* <DEDUP_REMOVED lines=9> */
.L_x_2981:
[----:B------:R0:W-:Y:S01]  /*d680*/  STG.E.64 desc[UR36][R16.64], R4 ;  /* 0x0000000410007986 */ /* 0x0001e2000c101b24 */
[----:B------:R-:W-:Y:S05]  /*d690*/  BRA `(.L_x_2976) ;  /* 0x0000000c00047947 */ /* 0x000fea0003800000 */
.L_x_2971:
        /* <DEDUP_REMOVED lines=12> */
.L_x_2985:
[----:B------:R-:W-:-:S05]  /*d760*/  CS2R R6, SRZ ;  /* 0x0000000000067805 */ /* 0x000fca000001ff00 */
[----:B------:R0:W-:Y:S01]  /*d770*/  STG.E.128 desc[UR36][R16.64], R4 ;  /* 0x0000000410007986 */ /* 0x0001e2000c101d24 */
[----:B------:R-:W-:Y:S05]  /*d780*/  BRA `(.L_x_2976) ;  /* 0x0000000800c87947 */ /* 0x000fea0003800000 */
.L_x_2984:
        /* <DEDUP_REMOVED lines=25> */
.L_x_2989:
[----:B------:R-:W-:Y:S05]  /*d920*/  BSYNC B0 ;  /* 0x0000000000007941 */ /* 0x000fea0003800000 */
.L_x_2988:
[----:B------:R-:W-:-:S05]  /*d930*/  LOP3.LUT R3, R0, R3, RZ, 0xfc, !PT ;  /* 0x0000000300037212 */ /* 0x000fca00078efcff */
[----:B------:R0:W-:Y:S01]  /*d940*/  STG.E.U8 desc[UR36][R16.64], R3 ;  /* 0x0000000310007986 */ /* 0x0001e2000c101124 */
[----:B------:R-:W-:Y:S05]  /*d950*/  BRA `(.L_x_2976) ;  /* 0x0000000800547947 */ /* 0x000fea0003800000 */
.L_x_2987:
        /* <DEDUP_REMOVED lines=17> */
.L_x_2991:
[----:B------:R-:W-:Y:S02]  /*da70*/  ISETP.GT.U32.AND P0, PT, R2, 0x7f800000, PT ;  /* 0x7f8000000200780c */ /* 0x000fe40003f04070 */
[----:B------:R-:W-:-:S04]  /*da80*/  MOV R0, 0x7f ;  /* 0x0000007f00007802 */ /* 0x000fc80000000f00 */
[----:B------:R-:W-:-:S07]  /*da90*/  SEL R0, R0, 0x7c, P0 ;  /* 0x0000007c00007807 */ /* 0x000fce0000000000 */
.L_x_2992:
[----:B------:R-:W-:Y:S05]  /*daa0*/  BSYNC B0 ;  /* 0x0000000000007941 */ /* 0x000fea0003800000 */
.L_x_2990:
[----:B------:R-:W-:-:S04]  /*dab0*/  LOP3.LUT R2, R3, 0x80000000, RZ, 0xc0, !PT ;  /* 0x8000000003027812 */ /* 0x000fc800078ec0ff */
[----:B------:R-:W-:-:S04]  /*dac0*/  SHF.R.U32.HI R3, RZ, 0x18, R2 ;  /* 0x00000018ff037819 */ /* 0x000fc80000011602 */
[----:B------:R-:W-:-:S05]  /*dad0*/  LOP3.LUT R3, R0, R3, RZ, 0xfc, !PT ;  /* 0x0000000300037212 */ /* 0x000fca00078efcff */
[----:B------:R0:W-:Y:S01]  /*dae0*/  STG.E.U8 desc[UR36][R16.64], R3 ;  /* 0x0000000310007986 */ /* 0x0001e2000c101124 */
[----:B------:R-:W-:Y:S05]  /*daf0*/  BRA `(.L_x_2976) ;  /* 0x0000000400ec7947 */ /* 0x000fea0003800000 */
.L_x_2986:
        /* <DEDUP_REMOVED lines=8> */
.L_x_2983:
        /* <DEDUP_REMOVED lines=11> */
.L_x_2995:
        /* <DEDUP_REMOVED lines=21> */
.L_x_2998:
[----:B------:R-:W-:-:S04]  /*dd80*/  LOP3.LUT R2, R3, 0x80000000, RZ, 0xc0, !PT ;  /* 0x8000000003027812 */ /* 0x000fc800078ec0ff */
[----:B------:R-:W-:-:S04]  /*dd90*/  SHF.R.U32.HI R3, RZ, 0x18, R2 ;  /* 0x00000018ff037819 */ /* 0x000fc80000011602 */
[----:B------:R-:W-:-:S04]  /*dda0*/  LOP3.LUT R0, R0, R3, RZ, 0xfc, !PT ;  /* 0x0000000300007212 */ /* 0x000fc800078efcff */
[----:B------:R-:W-:-:S07]  /*ddb0*/  PRMT R8, R0, 0x7610, R8 ;  /* 0x0000761000087816 */ /* 0x000fce0000000008 */
.L_x_2997:
[----:B------:R-:W-:Y:S05]  /*ddc0*/  BSYNC B0 ;  /* 0x0000000000007941 */ /* 0x000fea0003800000 */
.L_x_2996:
[----:B------:R3:W-:Y:S01]  /*ddd0*/  STG.E.U8 desc[UR36][R16.64], R8 ;  /* 0x0000000810007986 */ /* 0x0007e2000c101124 */
[----:B------:R-:W-:Y:S05]  /*dde0*/  BRA `(.L_x_2976) ;  /* 0x0000000400307947 */ /* 0x000fea0003800000 */
.L_x_2994:
        /* <DEDUP_REMOVED lines=21> */
.L_x_3001:
[----:B------:R-:W-:-:S04]  /*df40*/  LOP3.LUT R2, R3, 0x80000000, RZ, 0xc0, !PT ;  /* 0x8000000003027812 */ /* 0x000fc800078ec0ff */
[----:B------:R-:W-:-:S04]  /*df50*/  SHF.R.U32.HI R3, RZ, 0x18, R2 ;  /* 0x00000018ff037819 */ /* 0x000fc80000011602 */
[----:B------:R-:W-:-:S04]  /*df60*/  LOP3.LUT R0, R0, R3, RZ, 0xfc, !PT ;  /* 0x0000000300007212 */ /* 0x000fc800078efcff */
[----:B------:R-:W-:-:S07]  /*df70*/  PRMT R8, R0, 0x7610, R8 ;  /* 0x0000761000087816 */ /* 0x000fce0000000008 */
.L_x_3000:
[----:B------:R-:W-:Y:S05]  /*df80*/  BSYNC B0 ;  /* 0x0000000000007941 */ /* 0x000fea0003800000 */
.L_x_2999:
[----:B------:R0:W-:Y:S01]  /*df90*/  STG.E.U8 desc[UR36][R16.64], R8 ;  /* 0x0000000810007986 */ /* 0x0001e2000c101124 */
[----:B------:R-:W-:Y:S05]  /*dfa0*/  BRA `(.L_x_2976) ;  /* 0x0000000000c07947 */ /* 0x000fea0003800000 */
.L_x_2993:
        /* <DEDUP_REMOVED lines=26> */
.L_x_2975:
        /* <DEDUP_REMOVED lines=16> */
.L_x_3004:
[----:B------:R-:W-:Y:S05]  /*e250*/  BRA `(.L_x_2976) ;  /* 0x0000000000147947 */ /* 0x000fea0003800000 */
.L_x_3003:
[----:B------:R-:W0:Y:S02]  /*e260*/  F2I.U64.F64.TRUNC R4, R4 ;  /* 0x0000000400047311 */ /* 0x000e24000030d800 */
[----:B0-----:R1:W-:Y:S01]  /*e270*/  STG.E.64 desc[UR36][R16.64], R4 ;  /* 0x0000000410007986 */ /* 0x0013e2000c101b24 */
[----:B------:R-:W-:Y:S05]  /*e280*/  BRA `(.L_x_2976) ;  /* 0x0000000000087947 */ /* 0x000fea0003800000 */
.L_x_3002:
[----:B------:R-:W0:Y:S02]  /*e290*/  F2I.U32.F64.TRUNC R5, R4 ;  /* 0x0000000400057311 */ /* 0x000e24000030d000 */
[----:B0-----:R0:W-:Y:S02]  /*e2a0*/  STG.E desc[UR36][R16.64], R5 ;  /* 0x0000000510007986 */ /* 0x0011e4000c101924 */
.L_x_2976:
[----:B------:R-:W-:-:S07]  /*e2b0*/  VIADD R19, R19, 0x80 ;  /* 0x0000008013137836 */ /* 0x000fce0000000000 */
.L_x_2899:
[----:B------:R-:W-:Y:S05]  /*e2c0*/  BSYNC B6 ;  /* 0x0000000000067941 */ /* 0x000fea0003800000 */
.L_x_2898:
        /* <DEDUP_REMOVED lines=357> */
.L_x_3005:
        /* <DEDUP_REMOVED lines=21> */
.L_x_3009:
[----:B------:R-:W2:Y:S02]  /*fa70*/  LDG.E.U8 R2, desc[UR36][R2.64] ;  /* 0x0000002402027981 */ /* 0x000ea4000c1e1100 */
[----:B--2---:R0:W1:Y:S01]  /*fa80*/  I2F.F64.U16 R18, R2 ;  /* 0x0000000200127312 */ /* 0x0040620000101800 */
[----:B------:R-:W-:Y:S05]  /*fa90*/  BRA `(.L_x_3011) ;  /* 0x0000000c00707947 */ /* 0x000fea0003800000 */
.L_x_3008:
        /* <DEDUP_REMOVED lines=9> */
.L_x_3013:
[----:B------:R-:W2:Y:S02]  /*fb30*/  LDG.E R2, desc[UR36][R2.64] ;  /* 0x0000002402027981 */ /* 0x000ea4000c1e1900 */
[----:B--2---:R1:W2:Y:S01]  /*fb40*/  I2F.F64 R18, R2 ;  /* 0x0000000200127312 */ /* 0x0042a20000201c00 */
[----:B------:R-:W-:Y:S05]  /*fb50*/  BRA `(.L_x_3011) ;  /* 0x0000000c00407947 */ /* 0x000fea0003800000 */
.L_x_3012:
[----:B------:R-:W2:Y:S02]  /*fb60*/  LDG.E.U16 R2, desc[UR36][R2.64] ;  /* 0x0000002402027981 */ /* 0x000ea4000c1e1500 */
[----:B--2---:R3:W4:Y:S01]  /*fb70*/  I2F.F64.S16 R18, R2 ;  /* 0x0000000200127312 */ /* 0x0047220000101c00 */
[----:B------:R-:W-:Y:S05]  /*fb80*/  BRA `(.L_x_3011) ;  /* 0x0000000c00347947 */ /* 0x000fea0003800000 */
.L_x_3007:
        /* <DEDUP_REMOVED lines=10> */
.L_x_3015:
[----:B------:R-:W2:Y:S02]  /*fc30*/  LDG.E.U16 R0, desc[UR36][R2.64] ;  /* 0x0000002402007981 */ /* 0x000ea4000c1e1500 */
[----:B--2---:R-:W-:-:S05]  /*fc40*/  HADD2.F32 R0, -RZ, R0.H0_H0 ;  /* 0x20000000ff007230 */ /* 0x004fca0000004100 */
[----:B------:R-:W-:-:S04]  /*fc50*/  FMUL.FTZ R0, R0, 1 ;  /* 0x3f80000000007820 */ /* 0x000fc80000410000 */
[----:B------:R0:W1:Y:S01]  /*fc60*/  F2F.F64.F32 R18, R0 ;  /* 0x0000000000127310 */ /* 0x0000620000201800 */
[----:B------:R-:W-:Y:S05]  /*fc70*/  BRA `(.L_x_3011) ;  /* 0x0000000800f87947 */ /* 0x000fea0003800000 */
.L_x_3014:
        /* <DEDUP_REMOVED lines=10> */
.L_x_3017:
[----:B------:R-:W2:Y:S02]  /*fd20*/  LDG.E.U16 R2, desc[UR36][R2.64] ;  /* 0x0000002402027981 */ /* 0x000ea4000c1e1500 */
[----:B--2---:R-:W-:-:S05]  /*fd30*/  HADD2.F32 R0, -RZ, R2.H0_H0 ;  /* 0x20000002ff007230 */ /* 0x004fca0000004100 */
[----:B------:R-:W-:-:S04]  /*fd40*/  FMUL.FTZ R0, R0, 1 ;  /* 0x3f80000000007820 */ /* 0x000fc80000410000 */
[----:B------:R0:W1:Y:S01]  /*fd50*/  F2F.F64.F32 R18, R0 ;  /* 0x0000000000127310 */ /* 0x0000620000201800 */
[----:B------:R-:W-:Y:S05]  /*fd60*/  BRA `(.L_x_3011) ;  /* 0x0000000800bc7947 */ /* 0x000fea0003800000 */
.L_x_3016:
[----:B------:R0:W5:Y:S01]  /*fd70*/  LDG.E.64 R18, desc[UR36][R2.64] ;  /* 0x0000002402127981 */ /* 0x000162000c1e1b00 */
[----:B------:R-:W-:Y:S05]  /*fd80*/  BRA `(.L_x_3011) ;  /* 0x0000000800b47947 */ /* 0x000fea0003800000 */
.L_x_3006:
        /* <DEDUP_REMOVED lines=13> */
.L_x_3020:
[----:B------:R0:W5:Y:S01]  /*fe60*/  LDG.E.64 R18, desc[UR36][R2.64] ;  /* 0x0000002402127981 */ /* 0x000162000c1e1b00 */
[----:B------:R-:W-:Y:S05]  /*fe70*/  BRA `(.L_x_3011) ;  /* 0x0000000800787947 */ /* 0x000fea0003800000 */
.L_x_3019:
[----:B------:R-:W-:-:S13]  /*fe80*/  ISETP.NE.AND P0, PT, R4, 0xf, PT ;  /* 0x0000000f0400780c */ /* 0x000fda0003f05270 */
[----:B------:R-:W-:Y:S05]  /*fe90*/  @!P0 BRA `(.L_x_3021) ;  /* 0x0000000000a48947 */ /* 0x000fea0003800000 */
[----:B------:R-:W-:-:S13]  /*fea0*/  ISETP.NE.AND P0, PT, R4, 0x17, PT ;  /* 0x000000170400780c */ /* 0x000fda0003f05270 */
[----:B------:R-:W-:Y:S05]  /*feb0*/  @!P0 BRA `(.L_x_3022) ;  /* 0x0000000000608947 */ /* 0x000fea0003800000 */
[----:B------:R-:W-:-:S13]  /*fec0*/  ISETP.NE.AND P0, PT, R4, 0x18, PT ;  /* 0x000000180400780c */ /* 0x000fda0003f05270 */
[----:B------:R-:W-:Y:S05]  /*fed0*/  @P0 BRA `(.L_x_3010) ;  /* 0x0000000800040947 */ /* 0x000fea0003800000 */
[----:B------:R-:W2:Y:S01]  /*fee0*/  LDG.E.U8 R0, desc[UR36][R2.64] ;  /* 0x0000002402007981 */ /* 0x000ea2000c1e1100 */
[----:B------:R-:W-:Y:S01]  /*fef0*/  MOV R8, 0xff800000 ;  /* 0xff80000000087802 */ /* 0x000fe20000000f00 */
        /* <DEDUP_REMOVED lines=20> */
.L_x_3022:
        /* <DEDUP_REMOVED lines=15> */
.L_x_3021:
[----:B------:R-:W2:Y:S02]  /*10130*/  LDG.E.U16 R0, desc[UR36][R2.64] ;  /* 0x0000002402007981 */ /* 0x000ea4000c1e1500 */
[----:B--2---:R-:W-:-:S04]  /*10140*/  IMAD.U32 R0, R0, 0x10000, RZ ;  /* 0x0001000000007824 */ /* 0x004fc800078e00ff */
[----:B------:R-:W-:-:S04]  /*10150*/  FMUL.FTZ R0, R0, 1 ;  /* 0x3f80000000007820 */ /* 0x000fc80000410000 */
[----:B------:R0:W1:Y:S01]  /*10160*/  F2F.F64.F32 R18, R0 ;  /* 0x0000000000127310 */ /* 0x0000620000201800 */
[----:B------:R-:W-:Y:S05]  /*10170*/  BRA `(.L_x_3011) ;  /* 0x0000000400b87947 */ /* 0x000fea0003800000 */
.L_x_3018:
        /* <DEDUP_REMOVED lines=11> */
.L_x_3025:
        /* <DEDUP_REMOVED lines=21> */
.L_x_3029:
[----:B------:R-:W-:Y:S05]  /*10380*/  BSYNC B1 ;  /* 0x0000000000017941 */ /* 0x000fea0003800000 */
.L_x_3028:
[----:B------:R-:W-:Y:S01]  /*10390*/  LEA R3, R0, 0x3b800000, 0x17 ;  /* 0x3b80000000037811 */ /* 0x000fe200078eb8ff */
[----:B------:R-:W-:-:S05]  /*103a0*/  IMAD.SHL.U32 R0, R2, 0x100000, RZ ;  /* 0x0010000002007824 */ /* 0x000fca00078e00ff */
[----:B------:R-:W-:-:S07]  /*103b0*/  LOP3.LUT R0, R3, R0, R4, 0xfe, !PT ;  /* 0x0000000003007212 */ /* 0x000fce00078efe04 */
.L_x_3027:
[----:B------:R-:W-:Y:S05]  /*103c0*/  BSYNC B0 ;  /* 0x0000000000007941 */ /* 0x000fea0003800000 */
.L_x_3026:
[----:B------:R-:W-:-:S04]  /*103d0*/  FMUL.FTZ R0, R0, 1 ;  /* 0x3f80000000007820 */ /* 0x000fc80000410000 */
[----:B------:R0:W1:Y:S01]  /*103e0*/  F2F.F64.F32 R18, R0 ;  /* 0x0000000000127310 */ /* 0x0000620000201800 */
[----:B------:R-:W-:Y:S05]  /*103f0*/  BRA `(.L_x_3011) ;  /* 0x0000000400187947 */ /* 0x000fea0003800000 */
.L_x_3024:
        /* <DEDUP_REMOVED lines=21> */
.L_x_3033:
[----:B------:R-:W-:Y:S05]  /*10550*/  BSYNC B1 ;  /* 0x0000000000017941 */ /* 0x000fea0003800000 */
.L_x_3032:
[----:B------:R-:W-:Y:S01]  /*10560*/  LEA R3, R0, 0x37800000, 0x17 ;  /* 0x3780000000037811 */ /* 0x000fe200078eb8ff */
[----:B------:R-:W-:-:S05]  /*10570*/  IMAD.SHL.U32 R0, R2, 0x200000, RZ ;  /* 0x0020000002007824 */ /* 0x000fca00078e00ff */
[----:B------:R-:W-:-:S07]  /*10580*/  LOP3.LUT R0, R3, R0, R4, 0xfe, !PT ;  /* 0x0000000003007212 */ /* 0x000fce00078efe04 */
.L_x_3031:
[----:B------:R-:W-:Y:S05]  /*10590*/  BSYNC B0 ;  /* 0x0000000000007941 */ /* 0x000fea0003800000 */
.L_x_3030:
[----:B------:R-:W-:-:S04]  /*105a0*/  FMUL.FTZ R0, R0, 1 ;  /* 0x3f80000000007820 */ /* 0x000fc80000410000 */
[----:B------:R0:W1:Y:S01]  /*105b0*/  F2F.F64.F32 R18, R0 ;  /* 0x0000000000127310 */ /* 0x0000620000201800 */
[----:B------:R-:W-:Y:S05]  /*105c0*/  BRA `(.L_x_3011) ;  /* 0x0000000000a47947 */ /* 0x000fea0003800000 */
.L_x_3023:
        /* <DEDUP_REMOVED lines=14> */
.L_x_3037:
[----:B------:R-:W-:Y:S05]  /*106b0*/  BSYNC B0 ;  /* 0x0000000000007941 */ /* 0x000fea0003800000 */
.L_x_3036:
[----:B------:R-:W-:-:S04]  /*106c0*/  FMUL.FTZ R0, R0, 1 ;  /* 0x3f80000000007820 */ /* 0x000fc80000410000 */
[----:B------:R0:W1:Y:S01]  /*106d0*/  F2F.F64.F32 R18, R0 ;  /* 0x0000000000127310 */ /* 0x0000620000201800 */
[----:B------:R-:W-:Y:S05]  /*106e0*/  BRA `(.L_x_3011) ;  /* 0x00000000005c7947 */ /* 0x000fea0003800000 */
.L_x_3010:
        /* <DEDUP_REMOVED lines=15> */
[----:B0-----:R-:W-:Y:S05]  /*107e0*/  CALL.ABS.NOINC R2 ;  /* 0x0000000002007343 */ /* 0x001fea0003c00000 */
.L_x_3038:
[----:B------:R-:W-:Y:S01]  /*107f0*/  CS2R R18, SRZ ;  /* 0x0000000000127805 */ /* 0x000fe2000001ff00 */
[----:B------:R-:W-:Y:S06]  /*10800*/  BRA `(.L_x_3011) ;  /* 0x0000000000147947 */ /* 0x000fec0003800000 */
.L_x_3035:
[----:B------:R-:W2:Y:S02]  /*10810*/  LDG.E.64 R18, desc[UR36][R2.64] ;  /* 0x0000002402127981 */ /* 0x000ea4000c1e1b00 */
[----:B--2---:R-:W0:Y:S01]  /*10820*/  I2F.F64.U64 R18, R18 ;  /* 0x0000001200127312 */ /* 0x004e220000301800 */
[----:B------:R-:W-:Y:S05]  /*10830*/  BRA `(.L_x_3011) ;  /* 0x0000000000087947 */ /* 0x000fea0003800000 */
.L_x_3034:
[----:B------:R-:W2:Y:S02]  /*10840*/  LDG.E R2, desc[UR36][R2.64] ;  /* 0x0000002402027981 */ /* 0x000ea4000c1e1900 */
[----:B--2---:R0:W1:Y:S02]  /*10850*/  I2F.F64.U32 R18, R2 ;  /* 0x0000000200127312 */ /* 0x0040640000201800 */
.L_x_3011:
[----:B0-----:R-:W0:Y:S01]  /*10860*/  LDC.U8 R4, c[0x0][0x493] ;  /* 0x000124c0ff047b82 */ /* 0x001e220000000000 */
[----:B------:R-:W-:Y:S02]  /*10870*/  ULDC.64 UR4, c[0x0][0x488] ;  /* 0x0001220000047ab9 */ /* 0x000fe40000000a00 */
[----:B-1-3--:R-:W-:-:S05]  /*10880*/  IADD3 R2, P0, R22, UR4, RZ ;  /* 0x0000000416027c10 */ /* 0x00afca000ff1e0ff */
        /* <DEDUP_REMOVED lines=15> */
.L_x_3042:
[----:B------:R-:W3:Y:S02]  /*10980*/  LDG.E.U8 R2, desc[UR36][R2.64] ;  /* 0x0000002402027981 */ /* 0x000ee4000c1e1100 */
[----:B---3--:R3:W0:Y:S01]  /*10990*/  I2F.F64.U16 R22, R2 ;  /* 0x0000000200167312 */ /* 0x0086220000101800 */
[----:B------:R-:W-:Y:S05]  /*109a0*/  BRA `(.L_x_3044) ;  /* 0x0000000c00707947 */ /* 0x000fea0003800000 */
.L_x_3041:
        /* <DEDUP_REMOVED lines=9> */
.L_x_3046:
[----:B------:R-:W3:Y:S02]  /*10a40*/  LDG.E R2, desc[UR36][R2.64] ;  /* 0x0000002402027981 */ /* 0x000ee4000c1e1900 */
[----:B---3--:R0:W1:Y:S01]  /*10a50*/  I2F.F64 R22, R2 ;  /* 0x0000000200167312 */ /* 0x0080620000201c00 */
[----:B------:R-:W-:Y:S05]  /*10a60*/  BRA `(.L_x_3044) ;  /* 0x0000000c00407947 */ /* 0x000fea0003800000 */
.L_x_3045:
[----:B------:R-:W3:Y:S02]  /*10a70*/  LDG.E.U16 R2, desc[UR36][R2.64] ;  /* 0x0000002402027981 */ /* 0x000ee4000c1e1500 */
[----:B---3--:R0:W1:Y:S01]  /*10a80*/  I2F.F64.S16 R22, R2 ;  /* 0x0000000200167312 */ /* 0x0080620000101c00 */
[----:B------:R-:W-:Y:S05]  /*10a90*/  BRA `(.L_x_3044) ;  /* 0x0000000c00347947 */ /* 0x000fea0003800000 */
.L_x_3040:
        /* <DEDUP_REMOVED lines=10> */
.L_x_3048:
[----:B------:R-:W3:Y:S02]  /*10b40*/  LDG.E.U16 R0, desc[UR36][R2.64] ;  /* 0x0000002402007981 */ /* 0x000ee4000c1e1500 */
[----:B---3--:R-:W-:-:S05]  /*10b50*/  HADD2.F32 R0, -RZ, R0.H0_H0 ;  /* 0x20000000ff007230 */ /* 0x008fca0000004100 */
[----:B------:R-:W-:-:S04]  /*10b60*/  FMUL.FTZ R0, R0, 1 ;  /* 0x3f80000000007820 */ /* 0x000fc80000410000 */
[----:B------:R0:W1:Y:S01]  /*10b70*/  F2F.F64.F32 R22, R0 ;  /* 0x0000000000167310 */ /* 0x0000620000201800 */
[----:B------:R-:W-:Y:S05]  /*10b80*/  BRA `(.L_x_3044) ;  /* 0x0000000800f87947 */ /* 0x000fea0003800000 */
.L_x_3047:
        /* <DEDUP_REMOVED lines=10> */
.L_x_3050:
[----:B------:R-:W3:Y:S02]  /*10c30*/  LDG.E.U16 R2, desc[UR36][R2.64] ;  /* 0x0000002402027981 */ /* 0x000ee4000c1e1500 */
[----:B---3--:R-:W-:-:S05]  /*10c40*/  HADD2.F32 R0, -RZ, R2.H0_H0 ;  /* 0x20000002ff007230 */ /* 0x008fca0000004100 */
[----:B------:R-:W-:-:S04]  /*10c50*/  FMUL.FTZ R0, R0, 1 ;  /* 0x3f80000000007820 */ /* 0x000fc80000410000 */
[----:B------:R0:W1:Y:S01]  /*10c60*/  F2F.F64.F32 R22, R0 ;  /* 0x0000000000167310 */ /* 0x0000620000201800 */
[----:B------:R-:W-:Y:S05]  /*10c70*/  BRA `(.L_x_3044) ;  /* 0x0000000800bc7947 */ /* 0x000fea0003800000 */
.L_x_3049:
[----:B------:R0:W5:Y:S01]  /*10c80*/  LDG.E.64 R22, desc[UR36][R2.64] ;  /* 0x0000002402167981 */ /* 0x000162000c1e1b00 */
[----:B------:R-:W-:Y:S05]  /*10c90*/  BRA `(.L_x_3044) ;  /* 0x0000000800b47947 */ /* 0x000fea0003800000 */
.L_x_3039:
        /* <DEDUP_REMOVED lines=13> */
.L_x_3053:
[----:B------:R0:W5:Y:S01]  /*10d70*/  LDG.E.64 R22, desc[UR36][R2.64] ;  /* 0x0000002402167981 */ /* 0x000162000c1e1b00 */
[----:B------:R-:W-:Y:S05]  /*10d80*/  BRA `(.L_x_3044) ;  /* 0x0000000800787947 */ /* 0x000fea0003800000 */
.L_x_3052:
[----:B------:R-:W-:-:S13]  /*10d90*/  ISETP.NE.AND P0, PT, R0, 0xf, PT ;  /* 0x0000000f0000780c */ /* 0x000fda0003f05270 */
[----:B------:R-:W-:Y:S05]  /*10da0*/  @!P0 BRA `(.L_x_3054) ;  /* 0x0000000000a48947 */ /* 0x000fea0003800000 */
[----:B------:R-:W-:-:S13]  /*10db0*/  ISETP.NE.AND P0, PT, R0, 0x17, PT ;  /* 0x000000170000780c */ /* 0x000fda0003f05270 */
[----:B------:R-:W-:Y:S05]  /*10dc0*/  @!P0 BRA `(.L_x_3055) ;  /* 0x0000000000608947 */ /* 0x000fea0003800000 */
[----:B------:R-:W-:-:S13]  /*10dd0*/  ISETP.NE.AND P0, PT, R0, 0x18, PT ;  /* 0x000000180000780c */ /* 0x000fda0003f05270 */
[----:B------:R-:W-:Y:S05]  /*10de0*/  @P0 BRA `(.L_x_3043) ;  /* 0x0000000800040947 */ /* 0x000fea0003800000 */
[----:B------:R-:W3:Y:S01]  /*10df0*/  LDG.E.U8 R0, desc[UR36][R2.64] ;  /* 0x0000002402007981 */ /* 0x000ee2000c1e1100 */
[----:B------:R-:W-:Y:S02]  /*10e00*/  IMAD.MOV.U32 R8, RZ, RZ, -0x800000 ;  /* 0xff800000ff087424 */ /* 0x000fe400078e00ff */
        /* <DEDUP_REMOVED lines=20> */
.L_x_3055:
        /* <DEDUP_REMOVED lines=15> */
.L_x_3054:
[----:B------:R-:W3:Y:S02]  /*11040*/  LDG.E.U16 R0, desc[UR36][R2.64] ;  /* 0x0000002402007981 */ /* 0x000ee4000c1e1500 */
[----:B---3--:R-:W-:-:S04]  /*11050*/  IMAD.U32 R0, R0, 0x10000, RZ ;  /* 0x0001000000007824 */ /* 0x008fc800078e00ff */
[----:B------:R-:W-:-:S04]  /*11060*/  FMUL.FTZ R0, R0, 1 ;  /* 0x3f80000000007820 */ /* 0x000fc80000410000 */
[----:B------:R0:W1:Y:S01]  /*11070*/  F2F.F64.F32 R22, R0 ;  /* 0x0000000000167310 */ /* 0x0000620000201800 */
[----:B------:R-:W-:Y:S05]  /*11080*/  BRA `(.L_x_3044) ;  /* 0x0000000400b87947 */ /* 0x000fea0003800000 */
.L_x_3051:
        /* <DEDUP_REMOVED lines=11> */
.L_x_3058:
        /* <DEDUP_REMOVED lines=21> */
.L_x_3062:
[----:B------:R-:W-:Y:S05]  /*11290*/  BSYNC B1 ;  /* 0x0000000000017941 */ /* 0x000fea0003800000 */
.L_x_3061:
[----:B------:R-:W-:Y:S01]  /*112a0*/  LEA R3, R0, 0x3b800000, 0x17 ;  /* 0x3b80000000037811 */ /* 0x000fe200078eb8ff */
[----:B------:R-:W-:-:S05]  /*112b0*/  IMAD.SHL.U32 R0, R2, 0x100000, RZ ;  /* 0x0010000002007824 */ /* 0x000fca00078e00ff */
[----:B------:R-:W-:-:S07]  /*112c0*/  LOP3.LUT R0, R3, R0, R4, 0xfe, !PT ;  /* 0x0000000003007212 */ /* 0x000fce00078efe04 */
.L_x_3060:
[----:B------:R-:W-:Y:S05]  /*112d0*/  BSYNC B0 ;  /* 0x0000000000007941 */ /* 0x000fea0003800000 */
.L_x_3059:
[----:B------:R-:W-:-:S04]  /*112e0*/  FMUL.FTZ R0, R0, 1 ;  /* 0x3f80000000007820 */ /* 0x000fc80000410000 */
[----:B------:R0:W1:Y:S01]  /*112f0*/  F2F.F64.F32 R22, R0 ;  /* 0x0000000000167310 */ /* 0x0000620000201800 */
[----:B------:R-:W-:Y:S05]  /*11300*/  BRA `(.L_x_3044) ;  /* 0x0000000400187947 */ /* 0x000fea0003800000 */
.L_x_3057:
        /* <DEDUP_REMOVED lines=21> */
.L_x_3066:
[----:B------:R-:W-:Y:S05]  /*11460*/  BSYNC B1 ;  /* 0x0000000000017941 */ /* 0x000fea0003800000 */
.L_x_3065:
[----:B------:R-:W-:Y:S01]  /*11470*/  LEA R3, R0, 0x37800000, 0x17 ;  /* 0x3780000000037811 */ /* 0x000fe200078eb8ff */
[----:B------:R-:W-:-:S05]  /*11480*/  IMAD.SHL.U32 R0, R2, 0x200000, RZ ;  /* 0x0020000002007824 */ /* 0x000fca00078e00ff */
[----:B------:R-:W-:-:S07]  /*11490*/  LOP3.LUT R0, R3, R0, R4, 0xfe, !PT ;  /* 0x0000000003007212 */ /* 0x000fce00078efe04 */
.L_x_3064:
[----:B------:R-:W-:Y:S05]  /*114a0*/  BSYNC B0 ;  /* 0x0000000000007941 */ /* 0x000fea0003800000 */
.L_x_3063:
[----:B------:R-:W-:-:S04]  /*114b0*/  FMUL.FTZ R0, R0, 1 ;  /* 0x3f80000000007820 */ /* 0x000fc80000410000 */
[----:B------:R0:W1:Y:S01]  /*114c0*/  F2F.F64.F32 R22, R0 ;  /* 0x0000000000167310 */ /* 0x0000620000201800 */
[----:B------:R-:W-:Y:S05]  /*114d0*/  BRA `(.L_x_3044) ;  /* 0x0000000000a47947 */ /* 0x000fea0003800000 */
.L_x_3056:
        /* <DEDUP_REMOVED lines=14> */
.L_x_3070:
[----:B------:R-:W-:Y:S05]  /*115c0*/  BSYNC B0 ;  /* 0x0000000000007941 */ /* 0x000fea0003800000 */
.L_x_3069:
[----:B------:R-:W-:-:S04]  /*115d0*/  FMUL.FTZ R0, R0, 1 ;  /* 0x3f80000000007820 */ /* 0x000fc80000410000 */
[----:B------:R0:W1:Y:S01]  /*115e0*/  F2F.F64.F32 R22, R0 ;  /* 0x0000000000167310 */ /* 0x0000620000201800 */
[----:B------:R-:W-:Y:S05]  /*115f0*/  BRA `(.L_x_3044) ;  /* 0x00000000005c7947 */ /* 0x000fea0003800000 */
.L_x_3043:
        /* <DEDUP_REMOVED lines=16> */
.L_x_3071:
[----:B------:R-:W-:Y:S01]  /*11700*/  CS2R R22, SRZ ;  /* 0x0000000000167805 */ /* 0x000fe2000001ff00 */
[----:B------:R-:W-:Y:S06]  /*11710*/  BRA `(.L_x_3044) ;  /* 0x0000000000147947 */ /* 0x000fec0003800000 */
.L_x_3068:
[----:B------:R-:W3:Y:S02]  /*11720*/  LDG.E.64 R22, desc[UR36][R2.64] ;  /* 0x0000002402167981 */ /* 0x000ee4000c1e1b00 */
[----:B---3--:R-:W0:Y:S01]  /*11730*/  I2F.F64.U64 R22, R22 ;  /* 0x0000001600167312 */ /* 0x008e220000301800 */
[----:B------:R-:W-:Y:S05]  /*11740*/  BRA `(.L_x_3044) ;  /* 0x0000000000087947 */ /* 0x000fea0003800000 */
.L_x_3067:
[----:B------:R-:W3:Y:S02]  /*11750*/  LDG.E R2, desc[UR36][R2.64] ;  /* 0x0000002402027981 */ /* 0x000ee4000c1e1900 */
[----:B---3--:R0:W1:Y:S02]  /*11760*/  I2F.F64.U32 R22, R2 ;  /* 0x0000000200167312 */ /* 0x0080640000201800 */
.L_x_3044:
[----:B0--3--:R-:W-:Y:S01]  /*11770*/  IMAD.MOV.U32 R2, RZ, RZ, 0x652b82fe ;  /* 0x652b82feff027424 */ /* 0x009fe200078e00ff */
        /* <DEDUP_REMOVED lines=59> */
.L_x_3073:
[----:B------:R-:W-:Y:S05]  /*11b30*/  BSYNC B0 ;  /* 0x0000000000007941 */ /* 0x000fea0003800000 */
.L_x_3072:
        /* <DEDUP_REMOVED lines=19> */
[----:B------:R-:W-:-:S07]  /*11c70*/  MOV R2, R4 ;  /* 0x0000000400027202 */ /* 0x000fce0000000f00 */
.L_x_3075:
[----:B------:R-:W-:Y:S05]  /*11c80*/  BSYNC B0 ;  /* 0x0000000000007941 */ /* 0x000fea0003800000 */
.L_x_3074:
        /* <DEDUP_REMOVED lines=20> */
[----:B0-----:R-:W-:Y:S01]  /*11dd0*/  STG.E.U8 desc[UR36][R16.64], R5 ;  /* 0x0000000510007986 */ /* 0x001fe2000c101124 */
[----:B------:R-:W-:Y:S05]  /*11de0*/  EXIT ;  /* 0x000000000000794d */ /* 0x000fea0003800000 */
.L_x_3079:
[----:B------:R-:W0:Y:S02]  /*11df0*/  F2I.S64.F64.TRUNC R4, R4 ;  /* 0x0000000400047311 */ /* 0x000e24000030d900 */
[----:B0-----:R-:W-:-:S05]  /*11e00*/  IMAD.MOV.U32 R3, RZ, RZ, R4 ;  /* 0x000000ffff037224 */ /* 0x001fca00078e0004 */
[----:B------:R-:W-:Y:S01]  /*11e10*/  STG.E.U8 desc[UR36][R16.64], R3 ;  /* 0x0000000310007986 */ /* 0x000fe2000c101124 */
[----:B------:R-:W-:Y:S05]  /*11e20*/  EXIT ;  /* 0x000000000000794d */ /* 0x000fea0003800000 */
.L_x_3078:
[----:B------:R-:W-:-:S13]  /*11e30*/  ISETP.NE.AND P0, PT, R0, 0x2, PT ;  /* 0x000000020000780c */ /* 0x000fda0003f05270 */
[----:B------:R-:W-:Y:S05]  /*11e40*/  @!P0 BRA `(.L_x_3081) ;  /* 0x0000000000288947 */ /* 0x000fea0003800000 */
[----:B------:R-:W-:-:S13]  /*11e50*/  ISETP.NE.AND P0, PT, R0, 0x3, PT ;  /* 0x000000030000780c */ /* 0x000fda0003f05270 */
[----:B------:R-:W-:Y:S05]  /*11e60*/  @!P0 BRA `(.L_x_3082) ;  /* 0x0000000000148947 */ /* 0x000fea0003800000 */
[----:B------:R-:W-:-:S13]  /*11e70*/  ISETP.NE.AND P0, PT, R0, 0x4, PT ;  /* 0x000000040000780c */ /* 0x000fda0003f05270 */
[----:B------:R-:W-:Y:S05]  /*11e80*/  @P0 BRA `(.L_x_3080) ;  /* 0x0000000c00880947 */ /* 0x000fea0003800000 */
[----:B------:R-:W0:Y:S02]  /*11e90*/  F2I.S64.F64.TRUNC R4, R4 ;  /* 0x0000000400047311 */ /* 0x000e24000030d900 */
[----:B0-----:R-:W-:Y:S01]  /*11ea0*/  STG.E.64 desc[UR36][R16.64], R4 ;  /* 0x0000000410007986 */ /* 0x001fe2000c101b24 */
[----:B------:R-:W-:Y:S05]  /*11eb0*/  EXIT ;  /* 0x000000000000794d */ /* 0x000fea0003800000 */
.L_x_3082:
[----:B------:R-:W0:Y:S02]  /*11ec0*/  F2I.F64.TRUNC R5, R4 ;  /* 0x0000000400057311 */ /* 0x000e24000030d100 */
[----:B0-----:R-:W-:Y:S01]  /*11ed0*/  STG.E desc[UR36][R16.64], R5 ;  /* 0x0000000510007986 */ /* 0x001fe2000c101924 */
[----:B------:R-:W-:Y:S05]  /*11ee0*/  EXIT ;  /* 0x000000000000794d */ /* 0x000fea0003800000 */
.L_x_3081:
[----:B------:R-:W0:Y:S02]  /*11ef0*/  F2I.F64.TRUNC R5, R4 ;  /* 0x0000000400057311 */ /* 0x000e24000030d100 */
[----:B0-----:R-:W-:Y:S01]  /*11f00*/  STG.E.U16 desc[UR36][R16.64], R5 ;  /* 0x0000000510007986 */ /* 0x001fe2000c101524 */
[----:B------:R-:W-:Y:S05]  /*11f10*/  EXIT ;  /* 0x000000000000794d */ /* 0x000fea0003800000 */
.L_x_3077:
        /* <DEDUP_REMOVED lines=11> */
[----:B------:R-:W-:Y:S01]  /*11fd0*/  STG.E desc[UR36][R16.64], R3 ;  /* 0x0000000310007986 */ /* 0x000fe2000c101924 */
[----:B------:R-:W-:Y:S05]  /*11fe0*/  EXIT ;  /* 0x000000000000794d */ /* 0x000fea0003800000 */
.L_x_3084:
[----:B------:R-:W-:Y:S01]  /*11ff0*/  UMOV UR4, 0xf0000000 ;  /* 0xf000000000047882 */ /* 0x000fe20000000000 */
[----:B------:R-:W-:Y:S01]  /*12000*/  UMOV UR5, 0x380fffff ;  /* 0x380fffff00057882 */ /* 0x000fe20000000000 */
[----:B------:R-:W0:Y:S01]  /*12010*/  F2F.F32.F64 R0, R4 ;  /* 0x0000000400007310 */ /* 0x000e220000301000 */
[----:B------:R-:W-:-:S14]  /*12020*/  DSETP.GEU.AND P0, PT, |R4|, UR4, PT ;  /* 0x0000000404007e2a */ /* 0x000fdc000bf0e200 */
[----:B0-----:R-:W-:-:S05]  /*12030*/  @!P0 FMUL R0, R0, 1.175494350822287508e-38 ;  /* 0x0080000000008820 */ /* 0x001fca0000400000 */
[----:B------:R-:W-:-:S05]  /*12040*/  F2FP.F16.F32.PACK_AB R0, RZ, R0 ;  /* 0x00000000ff00723e */ /* 0x000fca00000000ff */
[----:B------:R-:W-:Y:S01]  /*12050*/  STG.E.U16 desc[UR36][R16.64], R0 ;  /* 0x0000000010007986 */ /* 0x000fe2000c101524 */
[----:B------:R-:W-:Y:S05]  /*12060*/  EXIT ;  /* 0x000000000000794d */ /* 0x000fea0003800000 */
.L_x_3083:
        /* <DEDUP_REMOVED lines=12> */
[----:B------:R-:W-:Y:S01]  /*12130*/  STG.E.64 desc[UR36][R16.64], R2 ;  /* 0x0000000210007986 */ /* 0x000fe2000c101b24 */
[----:B------:R-:W-:Y:S05]  /*12140*/  EXIT ;  /* 0x000000000000794d */ /* 0x000fea0003800000 */
.L_x_3086:
[----:B------:R-:W-:Y:S01]  /*12150*/  UMOV UR4, 0xf0000000 ;  /* 0xf000000000047882 */ /* 0x000fe20000000000 */
[----:B------:R-:W-:Y:S01]  /*12160*/  UMOV UR5, 0x380fffff ;  /* 0x380fffff00057882 */ /* 0x000fe20000000000 */
[----:B------:R-:W0:Y:S01]  /*12170*/  F2F.F32.F64 R0, R4 ;  /* 0x0000000400007310 */ /* 0x000e220000301000 */
[----:B------:R-:W-:-:S14]  /*12180*/  DSETP.GEU.AND P0, PT, |R4|, UR4, PT ;  /* 0x0000000404007e2a */ /* 0x000fdc000bf0e200 */
[----:B0-----:R-:W-:-:S05]  /*12190*/  @!P0 FMUL R0, R0, 1.175494350822287508e-38 ;  /* 0x0080000000008820 */ /* 0x001fca0000400000 */
[----:B------:R-:W-:-:S04]  /*121a0*/  F2FP.F16.F32.PACK_AB R3, RZ, R0 ;  /* 0x00000000ff03723e */ /* 0x000fc800000000ff */
[----:B------:R-:W-:-:S05]  /*121b0*/  PRMT R3, R3, 0x5410, RZ ;  /* 0x0000541003037816 */ /* 0x000fca00000000ff */
[----:B------:R-:W-:Y:S01]  /*121c0*/  STG.E desc[UR36][R16.64], R3 ;  /* 0x0000000310007986 */ /* 0x000fe2000c101924 */
[----:B------:R-:W-:Y:S05]  /*121d0*/  EXIT ;  /* 0x000000000000794d */ /* 0x000fea0003800000 */
.L_x_3085:
[----:B------:R-:W-:Y:S01]  /*121e0*/  STG.E.64 desc[UR36][R16.64], R4 ;  /* 0x0000000410007986 */ /* 0x000fe2000c101b24 */
[----:B------:R-:W-:Y:S05]  /*121f0*/  EXIT ;  /* 0x000000000000794d */ /* 0x000fea0003800000 */
.L_x_3076:
        /* <DEDUP_REMOVED lines=10> */
[----:B------:R-:W-:Y:S01]  /*122a0*/  STG.E.U8 desc[UR36][R16.64], R3 ;  /* 0x0000000310007986 */ /* 0x000fe2000c101124 */
[----:B------:R-:W-:Y:S05]  /*122b0*/  EXIT ;  /* 0x000000000000794d */ /* 0x000fea0003800000 */
.L_x_3089:
[----:B------:R-:W-:-:S05]  /*122c0*/  CS2R R6, SRZ ;  /* 0x0000000000067805 */ /* 0x000fca000001ff00 */
[----:B------:R-:W-:Y:S01]  /*122d0*/  STG.E.128 desc[UR36][R16.64], R4 ;  /* 0x0000000410007986 */ /* 0x000fe2000c101d24 */
[----:B------:R-:W-:Y:S05]  /*122e0*/  EXIT ;  /* 0x000000000000794d */ /* 0x000fea0003800000 */
.L_x_3088:
        /* <DEDUP_REMOVED lines=25> */
.L_x_3093:
[----:B------:R-:W-:Y:S05]  /*12480*/  BSYNC B0 ;  /* 0x0000000000007941 */ /* 0x000fea0003800000 */
.L_x_3092:
[----:B------:R-:W-:-:S05]  /*12490*/  LOP3.LUT R3, R0, R3, RZ, 0xfc, !PT ;  /* 0x0000000300037212 */ /* 0x000fca00078efcff */
[----:B------:R-:W-:Y:S01]  /*124a0*/  STG.E.U8 desc[UR36][R16.64], R3 ;  /* 0x0000000310007986 */ /* 0x000fe2000c101124 */
[----:B------:R-:W-:Y:S05]  /*124b0*/  EXIT ;  /* 0x000000000000794d */ /* 0x000fea0003800000 */
.L_x_3091:
        /* <DEDUP_REMOVED lines=17> */
.L_x_3095:
[----:B------:R-:W-:Y:S01]  /*125d0*/  IMAD.MOV.U32 R0, RZ, RZ, 0x7f ;  /* 0x0000007fff007424 */ /* 0x000fe200078e00ff */
[----:B------:R-:W-:-:S04]  /*125e0*/  ISETP.GT.U32.AND P0, PT, R2, 0x7f800000, PT ;  /* 0x7f8000000200780c */ /* 0x000fc80003f04070 */
[----:B------:R-:W-:-:S09]  /*125f0*/  SEL R0, R0, 0x7c, P0 ;  /* 0x0000007c00007807 */ /* 0x000fd20000000000 */
.L_x_3096:
[----:B------:R-:W-:Y:S05]  /*12600*/  BSYNC B0 ;  /* 0x0000000000007941 */ /* 0x000fea0003800000 */
.L_x_3094:
[----:B------:R-:W-:-:S04]  /*12610*/  LOP3.LUT R2, R3, 0x80000000, RZ, 0xc0, !PT ;  /* 0x8000000003027812 */ /* 0x000fc800078ec0ff */
[----:B------:R-:W-:-:S04]  /*12620*/  SHF.R.U32.HI R3, RZ, 0x18, R2 ;  /* 0x00000018ff037819 */ /* 0x000fc80000011602 */
[----:B------:R-:W-:-:S05]  /*12630*/  LOP3.LUT R3, R0, R3, RZ, 0xfc, !PT ;  /* 0x0000000300037212 */ /* 0x000fca00078efcff */
[----:B------:R-:W-:Y:S01]  /*12640*/  STG.E.U8 desc[UR36][R16.64], R3 ;  /* 0x0000000310007986 */ /* 0x000fe2000c101124 */
[----:B------:R-:W-:Y:S05]  /*12650*/  EXIT ;  /* 0x000000000000794d */ /* 0x000fea0003800000 */
.L_x_3090:
[----:B------:R-:W-:Y:S01]  /*12660*/  UMOV UR4, 0xf0000000 ;  /* 0xf000000000047882 */ /* 0x000fe20000000000 */
[----:B------:R-:W-:Y:S01]  /*12670*/  UMOV UR5, 0x380fffff ;  /* 0x380fffff00057882 */ /* 0x000fe20000000000 */
[----:B------:R-:W0:Y:S01]  /*12680*/  F2F.F32.F64 R0, R4 ;  /* 0x0000000400007310 */ /* 0x000e220000301000 */
[----:B------:R-:W-:-:S14]  /*12690*/  DSETP.GEU.AND P0, PT, |R4|, UR4, PT ;  /* 0x0000000404007e2a */ /* 0x000fdc000bf0e200 */
[----:B0-----:R-:W-:-:S05]  /*126a0*/  @!P0 FMUL R0, R0, 1.175494350822287508e-38 ;  /* 0x0080000000008820 */ /* 0x001fca0000400000 */
[----:B------:R-:W-:-:S05]  /*126b0*/  F2FP.BF16.F32.PACK_AB R0, RZ, R0 ;  /* 0x00000000ff00723e */ /* 0x000fca00000010ff */
[----:B------:R-:W-:Y:S01]  /*126c0*/  STG.E.U16 desc[UR36][R16.64], R0 ;  /* 0x0000000010007986 */ /* 0x000fe2000c101524 */
[----:B------:R-:W-:Y:S05]  /*126d0*/  EXIT ;  /* 0x000000000000794d */ /* 0x000fea0003800000 */
.L_x_3087:
        /* <DEDUP_REMOVED lines=9> */
[----:B0-----:R-:W-:Y:S01]  /*12770*/  STG.E.U16 desc[UR36][R16.64], R5 ;  /* 0x0000000510007986 */ /* 0x001fe2000c101524 */
[----:B------:R-:W-:Y:S05]  /*12780*/  EXIT ;  /* 0x000000000000794d */ /* 0x000fea0003800000 */
.L_x_3099:
        /* <DEDUP_REMOVED lines=21> */
.L_x_3102:
[----:B------:R-:W-:-:S04]  /*128e0*/  LOP3.LUT R2, R3, 0x80000000, RZ, 0xc0, !PT ;  /* 0x8000000003027812 */ /* 0x000fc800078ec0ff */
[----:B------:R-:W-:-:S04]  /*128f0*/  SHF.R.U32.HI R3, RZ, 0x18, R2 ;  /* 0x00000018ff037819 */ /* 0x000fc80000011602 */
[----:B------:R-:W-:-:S04]  /*12900*/  LOP3.LUT R0, R0, R3, RZ, 0xfc, !PT ;  /* 0x0000000300007212 */ /* 0x000fc800078efcff */
[----:B------:R-:W-:-:S07]  /*12910*/  PRMT R8, R0, 0x7610, R8 ;  /* 0x0000761000087816 */ /* 0x000fce0000000008 */
.L_x_3101:
[----:B------:R-:W-:Y:S05]  /*12920*/  BSYNC B0 ;  /* 0x0000000000007941 */ /* 0x000fea0003800000 */
.L_x_3100:
[----:B------:R-:W-:Y:S01]  /*12930*/  STG.E.U8 desc[UR36][R16.64], R8 ;  /* 0x0000000810007986 */ /* 0x000fe2000c101124 */
[----:B------:R-:W-:Y:S05]  /*12940*/  EXIT ;  /* 0x000000000000794d */ /* 0x000fea0003800000 */
.L_x_3098:
        /* <DEDUP_REMOVED lines=21> */
.L_x_3105:
[----:B------:R-:W-:-:S04]  /*12aa0*/  LOP3.LUT R2, R3, 0x80000000, RZ, 0xc0, !PT ;  /* 0x8000000003027812 */ /* 0x000fc800078ec0ff */
[----:B------:R-:W-:-:S04]  /*12ab0*/  SHF.R.U32.HI R3, RZ, 0x18, R2 ;  /* 0x00000018ff037819 */ /* 0x000fc80000011602 */
[----:B------:R-:W-:-:S04]  /*12ac0*/  LOP3.LUT R0, R0, R3, RZ, 0xfc, !PT ;  /* 0x0000000300007212 */ /* 0x000fc800078efcff */
[----:B------:R-:W-:-:S07]  /*12ad0*/  PRMT R8, R0, 0x7610, R8 ;  /* 0x0000761000087816 */ /* 0x000fce0000000008 */
.L_x_3104:
[----:B------:R-:W-:Y:S05]  /*12ae0*/  BSYNC B0 ;  /* 0x0000000000007941 */ /* 0x000fea0003800000 */
.L_x_3103:
[----:B------:R-:W-:Y:S01]  /*12af0*/  STG.E.U8 desc[UR36][R16.64], R8 ;  /* 0x0000000810007986 */ /* 0x000fe2000c101124 */
[----:B------:R-:W-:Y:S05]  /*12b00*/  EXIT ;  /* 0x000000000000794d */ /* 0x000fea0003800000 */
.L_x_3097:
        /* <DEDUP_REMOVED lines=26> */
.L_x_3080:
        /* <DEDUP_REMOVED lines=16> */
.L_x_3108:
[----:B------:R-:W-:Y:S05]  /*12db0*/  EXIT ;  /* 0x000000000000794d */ /* 0x000fea0003800000 */
.L_x_3107:
[----:B------:R-:W0:Y:S02]  /*12dc0*/  F2I.U64.F64.TRUNC R4, R4 ;  /* 0x0000000400047311 */ /* 0x000e24000030d800 */
[----:B0-----:R-:W-:Y:S01]  /*12dd0*/  STG.E.64 desc[UR36][R16.64], R4 ;  /* 0x0000000410007986 */ /* 0x001fe2000c101b24 */
[----:B------:R-:W-:Y:S05]  /*12de0*/  EXIT ;  /* 0x000000000000794d */ /* 0x000fea0003800000 */
.L_x_3106:
[----:B------:R-:W0:Y:S02]  /*12df0*/  F2I.U32.F64.TRUNC R5, R4 ;  /* 0x0000000400057311 */ /* 0x000e24000030d000 */
[----:B0-----:R-:W-:Y:S01]  /*12e00*/  STG.E desc[UR36][R16.64], R5 ;  /* 0x0000000510007986 */ /* 0x001fe2000c101924 */
[----:B------:R-:W-:Y:S05]  /*12e10*/  EXIT ;  /* 0x000000000000794d */ /* 0x000fea0003800000 */
        .weak           $__internal_0_$__cuda_sm20_div_rn_f64_full
        .type           $__internal_0_$__cuda_sm20_div_rn_f64_full,@function
        .size           $__internal_0_$__cuda_sm20_div_rn_f64_full,(.L_x_7327 - $__internal_0_$__cuda_sm20_div_rn_f64_full)
$__internal_0_$__cuda_sm20_div_rn_f64_full:
[C---:B------:R-:W-:Y:S01]  /*12e20*/  FSETP.GEU.AND P0, PT, |R5|.reuse, 1.469367938527859385e-39, PT ;  /* 0x001000000500780b */ /* 0x040fe20003f0e200 */
[----:B------:R-:W-:Y:S01]  /*12e30*/  IMAD.MOV.U32 R8, RZ, RZ, 0x1 ;  /* 0x00000001ff087424 */ /* 0x000fe200078e00ff */
[----:B------:R-:W-:Y:S01]  /*12e40*/  LOP3.LUT R26, R5, 0x800fffff, RZ, 0xc0, !PT ;  /* 0x800fffff051a7812 */ /* 0x000fe200078ec0ff */
[----:B------:R-:W-:Y:S01]  /*12e50*/  IMAD.MOV.U32 R24, RZ, RZ, R6 ;  /* 0x000000ffff187224 */ /* 0x000fe200078e0006 */
[C---:B------:R-:W-:Y:S01]  /*12e60*/  FSETP.GEU.AND P1, PT, |R7|.reuse, 1.469367938527859385e-39, PT ;  /* 0x001000000700780b */ /* 0x040fe20003f2e200 */
[----:B------:R-:W-:Y:S01]  /*12e70*/  BSSY B1, `(.L_x_3109) ;  /* 0x0000052000017945 */ /* 0x000fe20003800000 */
[----:B------:R-:W-:Y:S02]  /*12e80*/  LOP3.LUT R27, R26, 0x3ff00000, RZ, 0xfc, !PT ;  /* 0x3ff000001a1b7812 */ /* 0x000fe400078efcff */
[----:B------:R-:W-:Y:S02]  /*12e90*/  MOV R26, R4 ;  /* 0x00000004001a7202 */ /* 0x000fe40000000f00 */
[----:B------:R-:W-:-:S02]  /*12ea0*/  LOP3.LUT R3, R7, 0x7ff00000, RZ, 0xc0, !PT ;  /* 0x7ff0000007037812 */ /* 0x000fc400078ec0ff */
[----:B------:R-:W-:Y:S01]  /*12eb0*/  LOP3.LUT R18, R5, 0x7ff00000, RZ, 0xc0, !PT ;  /* 0x7ff0000005127812 */ /* 0x000fe200078ec0ff */
[----:B------:R-:W-:Y:S02]  /*12ec0*/  @!P0 DMUL R26, R4, 8.98846567431157953865e+307 ;  /* 0x7fe00000041a8828 */ /* 0x000fe40000000000 */
[----:B------:R-:W-:Y:S01]  /*12ed0*/  IMAD.MOV.U32 R15, RZ, RZ, R3 ;  /* 0x000000ffff0f7224 */ /* 0x000fe200078e0003 */
[----:B------:R-:W-:Y:S02]  /*12ee0*/  ISETP.GE.U32.AND P3, PT, R3, R18, PT ;  /* 0x000000120300720c */ /* 0x000fe40003f66070 */
[----:B------:R-:W-:Y:S01]  /*12ef0*/  @!P1 LOP3.LUT R0, R5, 0x7ff00000, RZ, 0xc0, !PT ;  /* 0x7ff0000005009812 */ /* 0x000fe200078ec0ff */
[----:B------:R-:W0:Y:S03]  /*12f00*/  MUFU.RCP64H R9, R27 ;  /* 0x0000001b00097308 */ /* 0x000e260000001800 */
[----:B------:R-:W-:Y:S01]  /*12f10*/  @!P1 ISETP.GE.U32.AND P2, PT, R3, R0, PT ;  /* 0x000000000300920c */ /* 0x000fe20003f46070 */
[----:B------:R-:W-:Y:S01]  /*12f20*/  IMAD.MOV.U32 R0, RZ, RZ, 0x1ca00000 ;  /* 0x1ca00000ff007424 */ /* 0x000fe200078e00ff */
[----:B------:R-:W-:-:S04]  /*12f30*/  @!P0 LOP3.LUT R18, R27, 0x7ff00000, RZ, 0xc0, !PT ;  /* 0x7ff000001b128812 */ /* 0x000fc800078ec0ff */
[----:B------:R-:W-:Y:S01]  /*12f40*/  SEL R25, R0, 0x63400000, !P3 ;  /* 0x6340000000197807 */ /* 0x000fe20005800000 */
[----:B------:R-:W-:-:S03]  /*12f50*/  VIADD R21, R18, 0xffffffff ;  /* 0xffffffff12157836 */ /* 0x000fc60000000000 */
[----:B------:R-:W-:Y:S01]  /*12f60*/  LOP3.LUT R25, R25, 0x800fffff, R7, 0xf8, !PT ;  /* 0x800fffff19197812 */ /* 0x000fe200078ef807 */
[----:B0-----:R-:W-:-:S08]  /*12f70*/  DFMA R10, R8, -R26, 1 ;  /* 0x3ff00000080a742b */ /* 0x001fd0000000081a */
[----:B------:R-:W-:-:S08]  /*12f80*/  DFMA R10, R10, R10, R10 ;  /* 0x0000000a0a0a722b */ /* 0x000fd0000000000a */
[----:B------:R-:W-:Y:S01]  /*12f90*/  DFMA R10, R8, R10, R8 ;  /* 0x0000000a080a722b */ /* 0x000fe20000000008 */
[----:B------:R-:W-:-:S04]  /*12fa0*/  @!P1 SEL R9, R0, 0x63400000, !P2 ;  /* 0x6340000000099807 */ /* 0x000fc80005000000 */
[----:B------:R-:W-:-:S03]  /*12fb0*/  @!P1 LOP3.LUT R8, R9, 0x80000000, R7, 0xf8, !PT ;  /* 0x8000000009089812 */ /* 0x000fc600078ef807 */
[----:B------:R-:W-:Y:S01]  /*12fc0*/  DFMA R12, R10, -R26, 1 ;  /* 0x3ff000000a0c742b */ /* 0x000fe2000000081a */
[----:B------:R-:W-:Y:S01]  /*12fd0*/  @!P1 LOP3.LUT R9, R8, 0x100000, RZ, 0xfc, !PT ;  /* 0x0010000008099812 */ /* 0x000fe200078efcff */
[----:B------:R-:W-:-:S06]  /*12fe0*/  @!P1 IMAD.MOV.U32 R8, RZ, RZ, RZ ;  /* 0x000000ffff089224 */ /* 0x000fcc00078e00ff */
[----:B------:R-:W-:Y:S02]  /*12ff0*/  @!P1 DFMA R24, R24, 2, -R8 ;  /* 0x400000001818982b */ /* 0x000fe40000000808 */
[----:B------:R-:W-:-:S08]  /*13000*/  DFMA R8, R10, R12, R10 ;  /* 0x0000000c0a08722b */ /* 0x000fd0000000000a */
[----:B------:R-:W-:Y:S01]  /*13010*/  @!P1 LOP3.LUT R15, R25, 0x7ff00000, RZ, 0xc0, !PT ;  /* 0x7ff00000190f9812 */ /* 0x000fe200078ec0ff */
[----:B------:R-:W-:-:S04]  /*13020*/  DMUL R10, R8, R24 ;  /* 0x00000018080a7228 */ /* 0x000fc80000000000 */
[----:B------:R-:W-:-:S04]  /*13030*/  VIADD R20, R15, 0xffffffff ;  /* 0xffffffff0f147836 */ /* 0x000fc80000000000 */
[----:B------:R-:W-:Y:S01]  /*13040*/  DFMA R12, R10, -R26, R24 ;  /* 0x8000001a0a0c722b */ /* 0x000fe20000000018 */
[----:B------:R-:W-:-:S04]  /*13050*/  ISETP.GT.U32.AND P0, PT, R20, 0x7feffffe, PT ;  /* 0x7feffffe1400780c */ /* 0x000fc80003f04070 */
[----:B------:R-:W-:-:S03]  /*13060*/  ISETP.GT.U32.OR P0, PT, R21, 0x7feffffe, P0 ;  /* 0x7feffffe1500780c */ /* 0x000fc60000704470 */
[----:B------:R-:W-:-:S10]  /*13070*/  DFMA R12, R8, R12, R10 ;  /* 0x0000000c080c722b */ /* 0x000fd4000000000a */
[----:B------:R-:W-:Y:S05]  /*13080*/  @P0 BRA `(.L_x_3110) ;  /* 0x00000000006c0947 */ /* 0x000fea0003800000 */
[----:B------:R-:W-:-:S04]  /*13090*/  LOP3.LUT R6, R5, 0x7ff00000, RZ, 0xc0, !PT ;  /* 0x7ff0000005067812 */ /* 0x000fc800078ec0ff */
[CC--:B------:R-:W-:Y:S02]  /*130a0*/  VIADDMNMX R7, R3.reuse, -R6.reuse, 0xb9600000, !PT ;  /* 0xb960000003077446 */ /* 0x0c0fe40007800906 */
[----:B------:R-:W-:Y:S01]  /*130b0*/  ISETP.GE.U32.AND P0, PT, R3, R6, PT ;  /* 0x000000060300720c */ /* 0x000fe20003f06070 */
[----:B------:R-:W-:Y:S01]  /*130c0*/  IMAD.MOV.U32 R6, RZ, RZ, RZ ;  /* 0x000000ffff067224 */ /* 0x000fe200078e00ff */
[----:B------:R-:W-:Y:S02]  /*130d0*/  VIMNMX R7, R7, 0x46a00000, PT ;  /* 0x46a0000007077848 */ /* 0x000fe40003fe0100 */
[----:B------:R-:W-:-:S05]  /*130e0*/  SEL R0, R0, 0x63400000, !P0 ;  /* 0x6340000000007807 */ /* 0x000fca0004000000 */
[----:B------:R-:W-:-:S04]  /*130f0*/  IMAD.IADD R0, R7, 0x1, -R0 ;  /* 0x0000000107007824 */ /* 0x000fc800078e0a00 */
[----:B------:R-:W-:-:S06]  /*13100*/  VIADD R7, R0, 0x7fe00000 ;  /* 0x7fe0000000077836 */ /* 0x000fcc0000000000 */
[----:B------:R-:W-:-:S10]  /*13110*/  DMUL R8, R12, R6 ;  /* 0x000000060c087228 */ /* 0x000fd40000000000 */
[----:B------:R-:W-:-:S13]  /*13120*/  FSETP.GTU.AND P0, PT, |R9|, 1.469367938527859385e-39, PT ;  /* 0x001000000900780b */ /* 0x000fda0003f0c200 */
[----:B------:R-:W-:Y:S05]  /*13130*/  @P0 BRA `(.L_x_3111) ;  /* 0x0000000000940947 */ /* 0x000fea0003800000 */
[----:B------:R-:W-:Y:S01]  /*13140*/  DFMA R24, R12, -R26, R24 ;  /* 0x8000001a0c18722b */ /* 0x000fe20000000018 */
[----:B------:R-:W-:-:S09]  /*13150*/  IMAD.MOV.U32 R10, RZ, RZ, RZ ;  /* 0x000000ffff0a7224 */ /* 0x000fd200078e00ff */
[C---:B------:R-:W-:Y:S02]  /*13160*/  FSETP.NEU.AND P0, PT, R25.reuse, RZ, PT ;  /* 0x000000ff1900720b */ /* 0x040fe40003f0d000 */
[----:B------:R-:W-:-:S04]  /*13170*/  LOP3.LUT R5, R25, 0x80000000, R5, 0x48, !PT ;  /* 0x8000000019057812 */ /* 0x000fc800078e4805 */
[----:B------:R-:W-:-:S07]  /*13180*/  LOP3.LUT R11, R5, R7, RZ, 0xfc, !PT ;  /* 0x00000007050b7212 */ /* 0x000fce00078efcff */
[----:B------:R-:W-:Y:S05]  /*13190*/  @!P0 BRA `(.L_x_3111) ;  /* 0x00000000007c8947 */ /* 0x000fea0003800000 */
[----:B------:R-:W-:Y:S01]  /*131a0*/  IMAD.MOV R7, RZ, RZ, -R0 ;  /* 0x000000ffff077224 */ /* 0x000fe200078e0a00 */
[----:B------:R-:W-:Y:S01]  /*131b0*/  DMUL.RP R10, R12, R10 ;  /* 0x0000000a0c0a7228 */ /* 0x000fe20000008000 */
[----:B------:R-:W-:Y:S01]  /*131c0*/  IMAD.MOV.U32 R6, RZ, RZ, RZ ;  /* 0x000000ffff067224 */ /* 0x000fe200078e00ff */
[----:B------:R-:W-:-:S05]  /*131d0*/  IADD3 R3, -R0, -0x43300000, RZ ;  /* 0xbcd0000000037810 */ /* 0x000fca0007ffe1ff */
[----:B------:R-:W-:-:S03]  /*131e0*/  DFMA R6, R8, -R6, R12 ;  /* 0x800000060806722b */ /* 0x000fc6000000000c */
[----:B------:R-:W-:-:S07]  /*131f0*/  LOP3.LUT R5, R11, R5, RZ, 0x3c, !PT ;  /* 0x000000050b057212 */ /* 0x000fce00078e3cff */
[----:B------:R-:W-:-:S04]  /*13200*/  FSETP.NEU.AND P0, PT, |R7|, R3, PT ;  /* 0x000000030700720b */ /* 0x000fc80003f0d200 */
[----:B------:R-:W-:Y:S02]  /*13210*/  FSEL R8, R10, R8, !P0 ;  /* 0x000000080a087208 */ /* 0x000fe40004000000 */
[----:B------:R-:W-:Y:S01]  /*13220*/  FSEL R9, R5, R9, !P0 ;  /* 0x0000000905097208 */ /* 0x000fe20004000000 */
[----:B------:R-:W-:Y:S06]  /*13230*/  BRA `(.L_x_3111) ;  /* 0x0000000000547947 */ /* 0x000fec0003800000 */
.L_x_3110:
[----:B------:R-:W-:-:S14]  /*13240*/  DSETP.NAN.AND P0, PT, R6, R6, PT ;  /* 0x000000060600722a */ /* 0x000fdc0003f08000 */
[----:B------:R-:W-:Y:S05]  /*13250*/  @P0 BRA `(.L_x_3112) ;  /* 0x0000000000440947 */ /* 0x000fea0003800000 */
[----:B------:R-:W-:-:S14]  /*13260*/  DSETP.NAN.AND P0, PT, R4, R4, PT ;  /* 0x000000040400722a */ /* 0x000fdc0003f08000 */
[----:B------:R-:W-:Y:S05]  /*13270*/  @P0 BRA `(.L_x_3113) ;  /* 0x0000000000300947 */ /* 0x000fea0003800000 */
[----:B------:R-:W-:Y:S01]  /*13280*/  ISETP.NE.AND P0, PT, R15, R18, PT ;  /* 0x000000120f00720c */ /* 0x000fe20003f05270 */
[----:B------:R-:W-:Y:S02]  /*13290*/  IMAD.MOV.U32 R8, RZ, RZ, 0x0 ;  /* 0x00000000ff087424 */ /* 0x000fe400078e00ff */
[----:B------:R-:W-:-:S10]  /*132a0*/  IMAD.MOV.U32 R9, RZ, RZ, -0x80000 ;  /* 0xfff80000ff097424 */ /* 0x000fd400078e00ff */
[----:B------:R-:W-:Y:S05]  /*132b0*/  @!P0 BRA `(.L_x_3111) ;  /* 0x0000000000348947 */ /* 0x000fea0003800000 */
[----:B------:R-:W-:Y:S02]  /*132c0*/  ISETP.NE.AND P0, PT, R15, 0x7ff00000, PT ;  /* 0x7ff000000f00780c */ /* 0x000fe40003f05270 */
[----:B------:R-:W-:Y:S02]  /*132d0*/  LOP3.LUT R9, R7, 0x80000000, R5, 0x48, !PT ;  /* 0x8000000007097812 */ /* 0x000fe400078e4805 */
[----:B------:R-:W-:-:S13]  /*132e0*/  ISETP.EQ.OR P0, PT, R18, RZ, !P0 ;  /* 0x000000ff1200720c */ /* 0x000fda0004702670 */
[----:B------:R-:W-:Y:S01]  /*132f0*/  @P0 LOP3.LUT R0, R9, 0x7ff00000, RZ, 0xfc, !PT ;  /* 0x7ff0000009000812 */ /* 0x000fe200078efcff */
[----:B------:R-:W-:Y:S02]  /*13300*/  @!P0 IMAD.MOV.U32 R8, RZ, RZ, RZ ;  /* 0x000000ffff088224 */ /* 0x000fe400078e00ff */
[----:B------:R-:W-:Y:S02]  /*13310*/  @P0 IMAD.MOV.U32 R8, RZ, RZ, RZ ;  /* 0x000000ffff080224 */ /* 0x000fe400078e00ff */
[----:B------:R-:W-:Y:S01]  /*13320*/  @P0 IMAD.MOV.U32 R9, RZ, RZ, R0 ;  /* 0x000000ffff090224 */ /* 0x000fe200078e0000 */
[----:B------:R-:W-:Y:S06]  /*13330*/  BRA `(.L_x_3111) ;  /* 0x0000000000147947 */ /* 0x000fec0003800000 */
.L_x_3113:
[----:B------:R-:W-:Y:S01]  /*13340*/  LOP3.LUT R9, R5, 0x80000, RZ, 0xfc, !PT ;  /* 0x0008000005097812 */ /* 0x000fe200078efcff */
[----:B------:R-:W-:Y:S01]  /*13350*/  IMAD.MOV.U32 R8, RZ, RZ, R4 ;  /* 0x000000ffff087224 */ /* 0x000fe200078e0004 */
[----:B------:R-:W-:Y:S06]  /*13360*/  BRA `(.L_x_3111) ;  /* 0x0000000000087947 */ /* 0x000fec0003800000 */
.L_x_3112:
[----:B------:R-:W-:Y:S01]  /*13370*/  LOP3.LUT R9, R7, 0x80000, RZ, 0xfc, !PT ;  /* 0x0008000007097812 */ /* 0x000fe200078efcff */
[----:B------:R-:W-:-:S07]  /*13380*/  IMAD.MOV.U32 R8, RZ, RZ, R6 ;  /* 0x000000ffff087224 */ /* 0x000fce00078e0006 */
.L_x_3111:
[----:B------:R-:W-:Y:S05]  /*13390*/  BSYNC B1 ;  /* 0x0000000000017941 */ /* 0x000fea0003800000 */
.L_x_3109:
[----:B------:R-:W-:Y:S02]  /*133a0*/  IMAD.MOV.U32 R15, RZ, RZ, 0x0 ;  /* 0x00000000ff0f7424 */ /* 0x000fe400078e00ff */
[----:B------:R-:W-:Y:S02]  /*133b0*/  IMAD.MOV.U32 R4, RZ, RZ, R8 ;  /* 0x000000ffff047224 */ /* 0x000fe400078e0008 */
[----:B------:R-:W-:Y:S01]  /*133c0*/  IMAD.MOV.U32 R3, RZ, RZ, R9 ;  /* 0x000000ffff037224 */ /* 0x000fe200078e0009 */
[----:B------:R-:W-:Y:S06]  /*133d0*/  RET.REL.NODEC R14 `(_ZN2at6native18elementwise_kernelILi128ELi4EZNS0_15gpu_kernel_implIZZZNS0_62_GLOBAL__N__e6aa1b1b_29_ActivationLogSigmoidKernel_cu_9d16a0dc27log_sigmoid_backward_kernelERNS_14TensorIteratorEENKUlvE_clEvENKUlvE_clEvEUlddE_EEvRNS_18TensorIteratorBaseERKT_EUliE_EEviT1_) ;  /* 0xfffffecc0e087950 */ /* 0x000fec0003c3ffff */
.L_x_3114:
        /* <DEDUP_REMOVED lines=10> */
.L_x_7327:


//--------------------- .text._ZN2at6native27unrolled_elementwise_kernelIZZZNS0_62_GLOBAL__N__e6aa1b1b_29_ActivationLogSigmoidKernel_cu_9d16a0dc27log_sigmoid_backward_kernelERNS_14TensorIteratorEENKUlvE_clEvENKUlvE_clEvEUlddE_St5arrayIPcLm3EELi4E23TrivialOffsetCalculatorILi2EjESB_ILi1EjENS0_6memory12LoadWithCastILi2EEENSE_13StoreWithCastILi1EEEEEviT_T0_T2_T3_T4_T5_ --------------------------
	.section	.text._ZN2at6native27unrolled_elementwise_kernelIZZZNS0_62_GLOBAL__N__e6aa1b1b_29_ActivationLogSigmoidKernel_cu_9d16a0dc27log_sigmoid_backward_kernelERNS_14TensorIteratorEENKUlvE_clEvENKUlvE_clEvEUlddE_St5arrayIPcLm3EELi4E23TrivialOffsetCalculatorILi2EjESB_ILi1EjENS0_6memory12LoadWithCastILi2EEENSE_13StoreWithCastILi1EEEEEviT_T0_T2_T3_T4_T5_,"ax",@progbits
	.align	128
        .global         _ZN2at6native27unrolled_elementwise_kernelIZZZNS0_62_GLOBAL__N__e6aa1b1b_29_ActivationLogSigmoidKernel_cu_9d16a0dc27log_sigmoid_backward_kernelERNS_14TensorIteratorEENKUlvE_clEvENKUlvE_clEvEUlddE_St5arrayIPcLm3EELi4E23TrivialOffsetCalculatorILi2EjESB_ILi1EjENS0_6memory12LoadWithCastILi2EEENSE_13StoreWithCastILi1EEEEEviT_T0_T2_T3_T4_T5_
        .type           _ZN2at6native27unrolled_elementwise_kernelIZZZNS0_62_GLOBAL__N__e6aa1b1b_29_ActivationLogSigmoidKernel_cu_9d16a0dc27log_sigmoid_backward_kernelERNS_14TensorIteratorEENKUlvE_clEvENKUlvE_clEvEUlddE_St5arrayIPcLm3EELi4E23TrivialOffsetCalculatorILi2EjESB_ILi1EjENS0_6memory12LoadWithCastILi2EEENSE_13StoreWithCastILi1EEEEEviT_T0_T2_T3_T4_T5_,@function
        .size           _ZN2at6native27unrolled_elementwise_kernelIZZZNS0_62_GLOBAL__N__e6aa1b1b_29_ActivationLogSigmoidKernel_cu_9d16a0dc27log_sigmoid_backward_kernelERNS_14TensorIteratorEENKUlvE_clEvENKUlvE_clEvEUlddE_St5arrayIPcLm3EELi4E23TrivialOffsetCalculatorILi2EjESB_ILi1EjENS0_6memory12LoadWithCastILi2EEENSE_13StoreWithCastILi1EEEEEviT_T0_T2_T3_T4_T5_,(.L_x_7328 - _ZN2at6native27unrolled_elementwise_kernelIZZZNS0_62_GLOBAL__N__e6aa1b1b_29_ActivationLogSigmoidKernel_cu_9d16a0dc27log_sigmoid_backward_kernelERNS_14TensorIteratorEENKUlvE_clEvENKUlvE_clEvEUlddE_St5arrayIPcLm3EELi4E23TrivialOffsetCalculatorILi2EjESB_ILi1EjENS0_6memory12LoadWithCastILi2EEENSE_13StoreWithCastILi1EEEEEviT_T0_T2_T3_T4_T5_)
        .other          _ZN2at6native27unrolled_elementwise_kernelIZZZNS0_62_GLOBAL__N__e6aa1b1b_29_ActivationLogSigmoidKernel_cu_9d16a0dc27log_sigmoid_backward_kernelERNS_14TensorIteratorEENKUlvE_clEvENKUlvE_clEvEUlddE_St5arrayIPcLm3EELi4E23TrivialOffsetCalculatorILi2EjESB_ILi1EjENS0_6memory12LoadWithCastILi2EEENSE_13StoreWithCastILi1EEEEEviT_T0_T2_T3_T4_T5_,@"STO_CUDA_ENTRY STV_DEFAULT"
_ZN2at6native27unrolled_elementwise_kernelIZZZNS0_62_GLOBAL__N__e6aa1b1b_29_ActivationLogSigmoidKernel_cu_9d16a0dc27log_sigmoid_backward_kernelERNS_14TensorIteratorEENKUlvE_clEvENKUlvE_clEvEUlddE_St5arrayIPcLm3EELi4E23TrivialOffsetCalculatorILi2EjESB_ILi1EjENS0_6memory12LoadWithCastILi2EEENSE_13StoreWithCastILi1EEEEEviT_T0_T2_T3_T4_T5_:
.text._ZN2at6native27unrolled_elementwise_kernelIZZZNS0_62_GLOBAL__N__e6aa1b1b_29_ActivationLogSigmoidKernel_cu_9d16a0dc27log_sigmoid_backward_kernelERNS_14TensorIteratorEENKUlvE_clEvENKUlvE_clEvEUlddE_St5arrayIPcLm3EELi4E23TrivialOffsetCalculatorILi2EjESB_ILi1EjENS0_6memory12LoadWithCastILi2EEENSE_13StoreWithCastILi1EEEEEviT_T0_T2_T3_T4_T5_:
[----:B------:R-:W0:Y:S01]  /*0000*/  LDC R1, c[0x0][0x28] ;  /* 0x00000a00ff017b82 */ /* 0x000e220000000800 */
[----:B------:R-:W1:Y:S07]  /*0010*/  S2R R36, SR_CTAID.X ;  /* 0x0000000000247919 */ /* 0x000e6e0000002500 */
[----:B------:R-:W1:Y:S01]  /*0020*/  LDC R35, c[0x0][0x210] ;  /* 0x00008400ff237b82 */ /* 0x000e620000000800 */
[----:B------:R-:W-:Y:S01]  /*0030*/  ULDC.64 UR36, c[0x0][0x208] ;  /* 0x0000820000247ab9 */ /* 0x000fe20000000a00 */
[----:B------:R-:W-:Y:S01]  /*0040*/  BSSY B6, `(.L_x_3115) ;  /* 0x00001f2000067945 */ /* 0x000fe20003800000 */
[----:B------:R-:W2:Y:S01]  /*0050*/  S2R R34, SR_TID.X ;  /* 0x0000000000227919 */ /* 0x000ea20000002100 */
[----:B------:R-:W-:-:S02]  /*0060*/  CS2R R18, SRZ ;  /* 0x0000000000127805 */ /* 0x000fc4000001ff00 */
[----:B------:R-:W-:Y:S02]  /*0070*/  CS2R R16, SRZ ;  /* 0x0000000000107805 */ /* 0x000fe4000001ff00 */
[----:B------:R-:W-:Y:S01]  /*0080*/  CS2R R24, SRZ ;  /* 0x0000000000187805 */ /* 0x000fe2000001ff00 */
        /* <DEDUP_REMOVED lines=25> */
.L_x_3120:
[----:B------:R-:W2:Y:S02]  /*0220*/  LDG.E.U8 R2, desc[UR36][R2.64] ;  /* 0x0000002402027981 */ /* 0x000ea4000c1e1100 */
[----:B--2---:R0:W1:Y:S01]  /*0230*/  I2F.F64.U16 R16, R2 ;  /* 0x0000000200107312 */ /* 0x0040620000101800 */
[----:B------:R-:W-:Y:S05]  /*0240*/  BRA `(.L_x_3122) ;  /* 0x0000000c00747947 */ /* 0x000fea0003800000 */
.L_x_3119:
        /* <DEDUP_REMOVED lines=9> */
.L_x_3124:
[----:B------:R-:W2:Y:S02]  /*02e0*/  LDG.E R2, desc[UR36][R2.64] ;  /* 0x0000002402027981 */ /* 0x000ea4000c1e1900 */
[----:B--2---:R1:W2:Y:S01]  /*02f0*/  I2F.F64 R16, R2 ;  /* 0x0000000200107312 */ /* 0x0042a20000201c00 */
[----:B------:R-:W-:Y:S05]  /*0300*/  BRA `(.L_x_3122) ;  /* 0x0000000c00447947 */ /* 0x000fea0003800000 */
.L_x_3123:
[----:B------:R-:W2:Y:S02]  /*0310*/  LDG.E.U16 R2, desc[UR36][R2.64] ;  /* 0x0000002402027981 */ /* 0x000ea4000c1e1500 */
[----:B--2---:R3:W4:Y:S01]  /*0320*/  I2F.F64.S16 R16, R2 ;  /* 0x0000000200107312 */ /* 0x0047220000101c00 */
[----:B------:R-:W-:Y:S05]  /*0330*/  BRA `(.L_x_3122) ;  /* 0x0000000c00387947 */ /* 0x000fea0003800000 */
.L_x_3118:
        /* <DEDUP_REMOVED lines=10> */
.L_x_3126:
[----:B------:R-:W2:Y:S02]  /*03e0*/  LDG.E.U16 R0, desc[UR36][R2.64] ;  /* 0x0000002402007981 */ /* 0x000ea4000c1e1500 */
[----:B--2---:R-:W-:-:S05]  /*03f0*/  HADD2.F32 R0, -RZ, R0.H0_H0 ;  /* 0x20000000ff007230 */ /* 0x004fca0000004100 */
[----:B------:R-:W-:-:S04]  /*0400*/  FMUL.FTZ R0, R0, 1 ;  /* 0x3f80000000007820 */ /* 0x000fc80000410000 */
[----:B------:R0:W1:Y:S01]  /*0410*/  F2F.F64.F32 R16, R0 ;  /* 0x0000000000107310 */ /* 0x0000620000201800 */
[----:B------:R-:W-:Y:S05]  /*0420*/  BRA `(.L_x_3122) ;  /* 0x0000000800fc7947 */ /* 0x000fea0003800000 */
.L_x_3125:
        /* <DEDUP_REMOVED lines=10> */
.L_x_3128:
[----:B------:R-:W2:Y:S02]  /*04d0*/  LDG.E.U16 R2, desc[UR36][R2.64] ;  /* 0x0000002402027981 */ /* 0x000ea4000c1e1500 */
[----:B--2---:R-:W-:-:S05]  /*04e0*/  HADD2.F32 R0, -RZ, R2.H0_H0 ;  /* 0x20000002ff007230 */ /* 0x004fca0000004100 */
[----:B------:R-:W-:-:S04]  /*04f0*/  FMUL.FTZ R0, R0, 1 ;  /* 0x3f80000000007820 */ /* 0x000fc80000410000 */
[----:B------:R0:W1:Y:S01]  /*0500*/  F2F.F64.F32 R16, R0 ;  /* 0x0000000000107310 */ /* 0x0000620000201800 */
[----:B------:R-:W-:Y:S05]  /*0510*/  BRA `(.L_x_3122) ;  /* 0x0000000800c07947 */ /* 0x000fea0003800000 */
.L_x_3127:
[----:B------:R0:W5:Y:S01]  /*0520*/  LDG.E.64 R16, desc[UR36][R2.64] ;  /* 0x0000002402107981 */ /* 0x000162000c1e1b00 */
[----:B------:R-:W-:Y:S05]  /*0530*/  BRA `(.L_x_3122) ;  /* 0x0000000800b87947 */ /* 0x000fea0003800000 */
.L_x_3117:
        /* <DEDUP_REMOVED lines=13> */
.L_x_3131:
[----:B------:R0:W5:Y:S01]  /*0610*/  LDG.E.64 R16, desc[UR36][R2.64] ;  /* 0x0000002402107981 */ /* 0x000162000c1e1b00 */
[----:B------:R-:W-:Y:S05]  /*0620*/  BRA `(.L_x_3122) ;  /* 0x00000008007c7947 */ /* 0x000fea0003800000 */
.L_x_3130:
        /* <DEDUP_REMOVED lines=28> */
.L_x_3133:
[----:B------:R-:W2:Y:S02]  /*07f0*/  LDG.E.U8 R3, desc[UR36][R2.64] ;  /* 0x0000002402037981 */ /* 0x000ea4000c1e1100 */
[----:B--2---:R-:W-:-:S05]  /*0800*/  IMAD.SHL.U32 R0, R3, 0x2000000, RZ ;  /* 0x0200000003007824 */ /* 0x004fca00078e00ff */
[----:B------:R-:W-:-:S13]  /*0810*/  ISETP.GE.U32.AND P0, PT, R0, 0x8000000, PT ;  /* 0x080000000000780c */ /* 0x000fda0003f06070 */
[C---:B------:R-:W-:Y:S02]  /*0820*/  @P0 IMAD.SHL.U32 R4, R3.reuse, 0x200000, RZ ;  /* 0x0020000003040824 */ /* 0x040fe400078e00ff */
[C---:B------:R-:W-:Y:S02]  /*0830*/  @!P0 IMAD.SHL.U32 R0, R3.reuse, 0x100, RZ ;  /* 0x0000010003008824 */ /* 0x040fe400078e00ff */
[----:B------:R-:W-:Y:S01]  /*0840*/  IMAD.SHL.U32 R3, R3, 0x1000000, RZ ;  /* 0x0100000003037824 */ /* 0x000fe200078e00ff */
[----:B------:R-:W-:Y:S02]  /*0850*/  @P0 LOP3.LUT R4, R4, 0xfe00000, RZ, 0xc0, !PT ;  /* 0x0fe0000004040812 */ /* 0x000fe400078ec0ff */
        /* <DEDUP_REMOVED lines=9> */
.L_x_3132:
[----:B------:R-:W2:Y:S02]  /*08f0*/  LDG.E.U16 R0, desc[UR36][R2.64] ;  /* 0x0000002402007981 */ /* 0x000ea4000c1e1500 */
[----:B--2---:R-:W-:-:S04]  /*0900*/  IMAD.U32 R0, R0, 0x10000, RZ ;  /* 0x0001000000007824 */ /* 0x004fc800078e00ff */
[----:B------:R-:W-:-:S04]  /*0910*/  FMUL.FTZ R0, R0, 1 ;  /* 0x3f80000000007820 */ /* 0x000fc80000410000 */
[----:B------:R0:W1:Y:S01]  /*0920*/  F2F.F64.F32 R16, R0 ;  /* 0x0000000000107310 */ /* 0x0000620000201800 */
[----:B------:R-:W-:Y:S05]  /*0930*/  BRA `(.L_x_3122) ;  /* 0x0000000400b87947 */ /* 0x000fea0003800000 */
.L_x_3129:
        /* <DEDUP_REMOVED lines=11> */
.L_x_3136:
        /* <DEDUP_REMOVED lines=21> */
.L_x_3140:
[----:B------:R-:W-:Y:S05]  /*0b40*/  BSYNC B1 ;  /* 0x0000000000017941 */ /* 0x000fea0003800000 */
.L_x_3139:
[----:B------:R-:W-:Y:S01]  /*0b50*/  LEA R3, R0, 0x3b800000, 0x17 ;  /* 0x3b80000000037811 */ /* 0x000fe200078eb8ff */
[----:B------:R-:W-:-:S05]  /*0b60*/  IMAD.SHL.U32 R0, R2, 0x100000, RZ ;  /* 0x0010000002007824 */ /* 0x000fca00078e00ff */
[----:B------:R-:W-:-:S07]  /*0b70*/  LOP3.LUT R0, R3, R0, R4, 0xfe, !PT ;  /* 0x0000000003007212 */ /* 0x000fce00078efe04 */
.L_x_3138:
[----:B------:R-:W-:Y:S05]  /*0b80*/  BSYNC B0 ;  /* 0x0000000000007941 */ /* 0x000fea0003800000 */
.L_x_3137:
[----:B------:R-:W-:-:S04]  /*0b90*/  FMUL.FTZ R0, R0, 1 ;  /* 0x3f80000000007820 */ /* 0x000fc80000410000 */
[----:B------:R0:W1:Y:S01]  /*0ba0*/  F2F.F64.F32 R16, R0 ;  /* 0x0000000000107310 */ /* 0x0000620000201800 */
[----:B------:R-:W-:Y:S05]  /*0bb0*/  BRA `(.L_x_3122) ;  /* 0x0000000400187947 */ /* 0x000fea0003800000 */
.L_x_3135:
        /* <DEDUP_REMOVED lines=21> */
.L_x_3144:
[----:B------:R-:W-:Y:S05]  /*0d10*/  BSYNC B1 ;  /* 0x0000000000017941 */ /* 0x000fea0003800000 */
.L_x_3143:
[----:B------:R-:W-:Y:S01]  /*0d20*/  LEA R3, R0, 0x37800000, 0x17 ;  /* 0x3780000000037811 */ /* 0x000fe200078eb8ff */
[----:B------:R-:W-:-:S05]  /*0d30*/  IMAD.SHL.U32 R0, R2, 0x200000, RZ ;  /* 0x0020000002007824 */ /* 0x000fca00078e00ff */
[----:B------:R-:W-:-:S07]  /*0d40*/  LOP3.LUT R0, R3, R0, R4, 0xfe, !PT ;  /* 0x0000000003007212 */ /* 0x000fce00078efe04 */
.L_x_3142:
[----:B------:R-:W-:Y:S05]  /*0d50*/  BSYNC B0 ;  /* 0x0000000000007941 */ /* 0x000fea0003800000 */
.L_x_3141:
[----:B------:R-:W-:-:S04]  /*0d60*/  FMUL.FTZ R0, R0, 1 ;  /* 0x3f80000000007820 */ /* 0x000fc80000410000 */
[----:B------:R0:W1:Y:S01]  /*0d70*/  F2F.F64.F32 R16, R0 ;  /* 0x0000000000107310 */ /* 0x0000620000201800 */
[----:B------:R-:W-:Y:S05]  /*0d80*/  BRA `(.L_x_3122) ;  /* 0x0000000000a47947 */ /* 0x000fea0003800000 */
.L_x_3134:
        /* <DEDUP_REMOVED lines=14> */
.L_x_3148:
[----:B------:R-:W-:Y:S05]  /*0e70*/  BSYNC B0 ;  /* 0x0000000000007941 */ /* 0x000fea0003800000 */
.L_x_3147:
[----:B------:R-:W-:-:S04]  /*0e80*/  FMUL.FTZ R0, R0, 1 ;  /* 0x3f80000000007820 */ /* 0x000fc80000410000 */
[----:B------:R0:W1:Y:S01]  /*0e90*/  F2F.F64.F32 R16, R0 ;  /* 0x0000000000107310 */ /* 0x0000620000201800 */
[----:B------:R-:W-:Y:S05]  /*0ea0*/  BRA `(.L_x_3122) ;  /* 0x00000000005c7947 */ /* 0x000fea0003800000 */
.L_x_3121:
        /* <DEDUP_REMOVED lines=16> */
.L_x_3149:
[----:B------:R-:W-:Y:S01]  /*0fb0*/  CS2R R16, SRZ ;  /* 0x0000000000107805 */ /* 0x000fe2000001ff00 */
[----:B------:R-:W-:Y:S06]  /*0fc0*/  BRA `(.L_x_3122) ;  /* 0x0000000000147947 */ /* 0x000fec0003800000 */
.L_x_3146:
[----:B------:R-:W2:Y:S02]  /*0fd0*/  LDG.E.64 R16, desc[UR36][R2.64] ;  /* 0x0000002402107981 */ /* 0x000ea4000c1e1b00 */
[----:B--2---:R-:W0:Y:S01]  /*0fe0*/  I2F.F64.U64 R16, R16 ;  /* 0x0000001000107312 */ /* 0x004e220000301800 */
[----:B------:R-:W-:Y:S05]  /*0ff0*/  BRA `(.L_x_3122) ;  /* 0x0000000000087947 */ /* 0x000fea0003800000 */
.L_x_3145:
[----:B------:R-:W2:Y:S02]  /*1000*/  LDG.E R2, desc[UR36][R2.64] ;  /* 0x0000002402027981 */ /* 0x000ea4000c1e1900 */
[----:B--2---:R0:W1:Y:S02]  /*1010*/  I2F.F64.U32 R16, R2 ;  /* 0x0000000200107312 */ /* 0x0040640000201800 */
.L_x_3122:
[----:B01-3--:R-:W0:Y:S01]  /*1020*/  LDC.64 R2, c[0x0][0x228] ;  /* 0x00008a00ff027b82 */ /* 0x00be220000000a00 */
        /* <DEDUP_REMOVED lines=18> */
.L_x_3153:
[----:B------:R-:W3:Y:S02]  /*1150*/  LDG.E.U8 R2, desc[UR36][R2.64] ;  /* 0x0000002402027981 */ /* 0x000ee4000c1e1100 */
[----:B---3--:R3:W0:Y:S01]  /*1160*/  I2F.F64.U16 R24, R2 ;  /* 0x0000000200187312 */ /* 0x0086220000101800 */
[----:B------:R-:W-:Y:S05]  /*1170*/  BRA `(.L_x_3155) ;  /* 0x0000000c00707947 */ /* 0x000fea0003800000 */
.L_x_3152:
        /* <DEDUP_REMOVED lines=9> */
.L_x_3157:
[----:B------:R-:W3:Y:S02]  /*1210*/  LDG.E R2, desc[UR36][R2.64] ;  /* 0x0000002402027981 */ /* 0x000ee4000c1e1900 */
[----:B---3--:R0:W1:Y:S01]  /*1220*/  I2F.F64 R24, R2 ;  /* 0x0000000200187312 */ /* 0x0080620000201c00 */
[----:B------:R-:W-:Y:S05]  /*1230*/  BRA `(.L_x_3155) ;  /* 0x0000000c00407947 */ /* 0x000fea0003800000 */
.L_x_3156:
[----:B------:R-:W3:Y:S02]  /*1240*/  LDG.E.U16 R2, desc[UR36][R2.64] ;  /* 0x0000002402027981 */ /* 0x000ee4000c1e1500 */
[----:B---3--:R0:W1:Y:S01]  /*1250*/  I2F.F64.S16 R24, R2 ;  /* 0x0000000200187312 */ /* 0x0080620000101c00 */
[----:B------:R-:W-:Y:S05]  /*1260*/  BRA `(.L_x_3155) ;  /* 0x0000000c00347947 */ /* 0x000fea0003800000 */
.L_x_3151:
        /* <DEDUP_REMOVED lines=10> */
.L_x_3159:
[----:B------:R-:W3:Y:S02]  /*1310*/  LDG.E.U16 R0, desc[UR36][R2.64] ;  /* 0x0000002402007981 */ /* 0x000ee4000c1e1500 */
[----:B---3--:R-:W-:-:S05]  /*1320*/  HADD2.F32 R0, -RZ, R0.H0_H0 ;  /* 0x20000000ff007230 */ /* 0x008fca0000004100 */
[----:B------:R-:W-:-:S04]  /*1330*/  FMUL.FTZ R0, R0, 1 ;  /* 0x3f80000000007820 */ /* 0x000fc80000410000 */
[----:B------:R0:W1:Y:S01]  /*1340*/  F2F.F64.F32 R24, R0 ;  /* 0x0000000000187310 */ /* 0x0000620000201800 */
[----:B------:R-:W-:Y:S05]  /*1350*/  BRA `(.L_x_3155) ;  /* 0x0000000800f87947 */ /* 0x000fea0003800000 */
.L_x_3158:
        /* <DEDUP_REMOVED lines=10> */
.L_x_3161:
[----:B------:R-:W3:Y:S02]  /*1400*/  LDG.E.U16 R2, desc[UR36][R2.64] ;  /* 0x0000002402027981 */ /* 0x000ee4000c1e1500 */
[----:B---3--:R-:W-:-:S05]  /*1410*/  HADD2.F32 R0, -RZ, R2.H0_H0 ;  /* 0x20000002ff007230 */ /* 0x008fca0000004100 */
[----:B------:R-:W-:-:S04]  /*1420*/  FMUL.FTZ R0, R0, 1 ;  /* 0x3f80000000007820 */ /* 0x000fc80000410000 */
[----:B------:R0:W1:Y:S01]  /*1430*/  F2F.F64.F32 R24, R0 ;  /* 0x0000000000187310 */ /* 0x0000620000201800 */
[----:B------:R-:W-:Y:S05]  /*1440*/  BRA `(.L_x_3155) ;  /* 0x0000000800bc7947 */ /* 0x000fea0003800000 */
.L_x_3160:
[----:B------:R0:W5:Y:S01]  /*1450*/  LDG.E.64 R24, desc[UR36][R2.64] ;  /* 0x0000002402187981 */ /* 0x000162000c1e1b00 */
[----:B------:R-:W-:Y:S05]  /*1460*/  BRA `(.L_x_3155) ;  /* 0x0000000800b47947 */ /* 0x000fea0003800000 */
.L_x_3150:
        /* <DEDUP_REMOVED lines=13> */
.L_x_3164:
[----:B------:R0:W5:Y:S01]  /*1540*/  LDG.E.64 R24, desc[UR36][R2.64] ;  /* 0x0000002402187981 */ /* 0x000162000c1e1b00 */
[----:B------:R-:W-:Y:S05]  /*1550*/  BRA `(.L_x_3155) ;  /* 0x0000000800787947 */ /* 0x000fea0003800000 */
.L_x_3163:
        /* <DEDUP_REMOVED lines=28> */
.L_x_3166:
        /* <DEDUP_REMOVED lines=15> */
.L_x_3165:
[----:B------:R-:W3:Y:S02]  /*1810*/  LDG.E.U16 R0, desc[UR36][R2.64] ;  /* 0x0000002402007981 */ /* 0x000ee4000c1e1500 */
[----:B---3--:R-:W-:-:S04]  /*1820*/  IMAD.U32 R0, R0, 0x10000, RZ ;  /* 0x0001000000007824 */ /* 0x008fc800078e00ff */
[----:B------:R-:W-:-:S04]  /*1830*/  FMUL.FTZ R0, R0, 1 ;  /* 0x3f80000000007820 */ /* 0x000fc80000410000 */
[----:B------:R0:W1:Y:S01]  /*1840*/  F2F.F64.F32 R24, R0 ;  /* 0x0000000000187310 */ /* 0x0000620000201800 */
[----:B------:R-:W-:Y:S05]  /*1850*/  BRA `(.L_x_3155) ;  /* 0x0000000400b87947 */ /* 0x000fea0003800000 */
.L_x_3162:
        /* <DEDUP_REMOVED lines=11> */
.L_x_3169:
        /* <DEDUP_REMOVED lines=21> */
.L_x_3173:
[----:B------:R-:W-:Y:S05]  /*1a60*/  BSYNC B1 ;  /* 0x0000000000017941 */ /* 0x000fea0003800000 */
.L_x_3172:
[----:B------:R-:W-:Y:S01]  /*1a70*/  LEA R3, R0, 0x3b800000, 0x17 ;  /* 0x3b80000000037811 */ /* 0x000fe200078eb8ff */
[----:B------:R-:W-:-:S05]  /*1a80*/  IMAD.SHL.U32 R0, R2, 0x100000, RZ ;  /* 0x0010000002007824 */ /* 0x000fca00078e00ff */
[----:B------:R-:W-:-:S07]  /*1a90*/  LOP3.LUT R0, R3, R0, R4, 0xfe, !PT ;  /* 0x0000000003007212 */ /* 0x000fce00078efe04 */
.L_x_3171:
[----:B------:R-:W-:Y:S05]  /*1aa0*/  BSYNC B0 ;  /* 0x0000000000007941 */ /* 0x000fea0003800000 */
.L_x_3170:
[----:B------:R-:W-:-:S04]  /*1ab0*/  FMUL.FTZ R0, R0, 1 ;  /* 0x3f80000000007820 */ /* 0x000fc80000410000 */
[----:B------:R0:W1:Y:S01]  /*1ac0*/  F2F.F64.F32 R24, R0 ;  /* 0x0000000000187310 */ /* 0x0000620000201800 */
[----:B------:R-:W-:Y:S05]  /*1ad0*/  BRA `(.L_x_3155) ;  /* 0x0000000400187947 */ /* 0x000fea0003800000 */
.L_x_3168:
        /* <DEDUP_REMOVED lines=21> */
.L_x_3177:
[----:B------:R-:W-:Y:S05]  /*1c30*/  BSYNC B1 ;  /* 0x0000000000017941 */ /* 0x000fea0003800000 */
.L_x_3176:
[----:B------:R-:W-:Y:S01]  /*1c40*/  LEA R3, R0, 0x37800000, 0x17 ;  /* 0x3780000000037811 */ /* 0x000fe200078eb8ff */
[----:B------:R-:W-:-:S05]  /*1c50*/  IMAD.SHL.U32 R0, R2, 0x200000, RZ ;  /* 0x0020000002007824 */ /* 0x000fca00078e00ff */
[----:B------:R-:W-:-:S07]  /*1c60*/  LOP3.LUT R0, R3, R0, R4, 0xfe, !PT ;  /* 0x0000000003007212 */ /* 0x000fce00078efe04 */
.L_x_3175:
[----:B------:R-:W-:Y:S05]  /*1c70*/  BSYNC B0 ;  /* 0x0000000000007941 */ /* 0x000fea0003800000 */
.L_x_3174:
[----:B------:R-:W-:-:S04]  /*1c80*/  FMUL.FTZ R0, R0, 1 ;  /* 0x3f80000000007820 */ /* 0x000fc80000410000 */
[----:B------:R0:W1:Y:S01]  /*1c90*/  F2F.F64.F32 R24, R0 ;  /* 0x0000000000187310 */ /* 0x0000620000201800 */
[----:B------:R-:W-:Y:S05]  /*1ca0*/  BRA `(.L_x_3155) ;  /* 0x0000000000a47947 */ /* 0x000fea0003800000 */
.L_x_3167:
        /* <DEDUP_REMOVED lines=14> */
.L_x_3181:
[----:B------:R-:W-:Y:S05]  /*1d90*/  BSYNC B0 ;  /* 0x0000000000007941 */ /* 0x000fea0003800000 */
.L_x_3180:
[----:B------:R-:W-:-:S04]  /*1da0*/  FMUL.FTZ R0, R0, 1 ;  /* 0x3f80000000007820 */ /* 0x000fc80000410000 */
[----:B------:R0:W1:Y:S01]  /*1db0*/  F2F.F64.F32 R24, R0 ;  /* 0x0000000000187310 */ /* 0x0000620000201800 */
[----:B------:R-:W-:Y:S05]  /*1dc0*/  BRA `(.L_x_3155) ;  /* 0x00000000005c7947 */ /* 0x000fea0003800000 */
.L_x_3154:
        /* <DEDUP_REMOVED lines=16> */
.L_x_3182:
[----:B------:R-:W-:Y:S01]  /*1ed0*/  CS2R R24, SRZ ;  /* 0x0000000000187805 */ /* 0x000fe2000001ff00 */
[----:B------:R-:W-:Y:S06]  /*1ee0*/  BRA `(.L_x_3155) ;  /* 0x0000000000147947 */ /* 0x000fec0003800000 */
.L_x_3179:
[----:B------:R-:W3:Y:S02]  /*1ef0*/  LDG.E.64 R24, desc[UR36][R2.64] ;  /* 0x0000002402187981 */ /* 0x000ee4000c1e1b00 */
[----:B---3--:R-:W0:Y:S01]  /*1f00*/  I2F.F64.U64 R24, R24 ;  /* 0x0000001800187312 */ /* 0x008e220000301800 */
[----:B------:R-:W-:Y:S05]  /*1f10*/  BRA `(.L_x_3155) ;  /* 0x0000000000087947 */ /* 0x000fea0003800000 */
.L_x_3178:
[----:B------:R-:W3:Y:S02]  /*1f20*/  LDG.E R2, desc[UR36][R2.64] ;  /* 0x0000002402027981 */ /* 0x000ee4000c1e1900 */
[----:B---3--:R0:W1:Y:S02]  /*1f30*/  I2F.F64.U32 R24, R2 ;  /* 0x0000000200187312 */ /* 0x0080640000201800 */
.L_x_3155:
[----:B------:R-:W2:Y:S02]  /*1f40*/  S2R R34, SR_TID.X ;  /* 0x0000000000227919 */ /* 0x000ea40000002100 */
[----:B--2---:R-:W-:-:S07]  /*1f50*/  VIADD R34, R34, 0x80 ;  /* 0x0000008022227836 */ /* 0x004fce0000000000 */
.L_x_3116:
[----:B------:R-:W-:Y:S05]  /*1f60*/  BSYNC B6 ;  /* 0x0000000000067941 */ /* 0x000fea0003800000 */
.L_x_3115:
[----:B------:R-:W-:Y:S01]  /*1f70*/  ISETP.GE.AND P0, PT, R34, R35, PT ;  /* 0x000000232200720c */ /* 0x000fe20003f06270 */
[----:B------:R-:W-:Y:S01]  /*1f80*/  BSSY B6, `(.L_x_3183) ;  /* 0x00001e9000067945 */ /* 0x000fe20003800000 */
[----:B------:R-:W-:-:S11]  /*1f90*/  CS2R R28, SRZ ;  /* 0x00000000001c7805 */ /* 0x000fd6000001ff00 */
[----:B------:R-:W-:Y:S05]  /*1fa0*/  @P0 BRA `(.L_x_3184) ;  /* 0x0000001c00980947 */ /* 0x000fea0003800000 */
[----:B0--3--:R-:W0:Y:S01]  /*1fb0*/  LDC.64 R2, c[0x0][0x220] ;  /* 0x00008800ff027b82 */ /* 0x009e220000000a00 */
        /* <DEDUP_REMOVED lines=19> */
.L_x_3188:
[----:B------:R-:W2:Y:S02]  /*20f0*/  LDG.E.U8 R2, desc[UR36][R2.64] ;  /* 0x0000002402027981 */ /* 0x000ea4000c1e1100 */
[----:B--2---:R0:W2:Y:S01]  /*2100*/  I2F.F64.U16 R18, R2 ;  /* 0x0000000200127312 */ /* 0x0040a20000101800 */
[----:B------:R-:W-:Y:S05]  /*2110*/  BRA `(.L_x_3190) ;  /* 0x0000000c00707947 */ /* 0x000fea0003800000 */
.L_x_3187:
        /* <DEDUP_REMOVED lines=9> */
.L_x_3192:
[----:B------:R-:W2:Y:S02]  /*21b0*/  LDG.E R2, desc[UR36][R2.64] ;  /* 0x0000002402027981 */ /* 0x000ea4000c1e1900 */
[----:B--2---:R0:W2:Y:S01]  /*21c0*/  I2F.F64 R18, R2 ;  /* 0x0000000200127312 */ /* 0x0040a20000201c00 */
[----:B------:R-:W-:Y:S05]  /*21d0*/  BRA `(.L_x_3190) ;  /* 0x0000000c00407947 */ /* 0x000fea0003800000 */
.L_x_3191:
[----:B------:R-:W2:Y:S02]  /*21e0*/  LDG.E.U16 R2, desc[UR36][R2.64] ;  /* 0x0000002402027981 */ /* 0x000ea4000c1e1500 */
[----:B--2---:R0:W2:Y:S01]  /*21f0*/  I2F.F64.S16 R18, R2 ;  /* 0x0000000200127312 */ /* 0x0040a20000101c00 */
[----:B------:R-:W-:Y:S05]  /*2200*/  BRA `(.L_x_3190) ;  /* 0x0000000c00347947 */ /* 0x000fea0003800000 */
.L_x_3186:
        /* <DEDUP_REMOVED lines=10> */
.L_x_3194:
[----:B------:R-:W2:Y:S02]  /*22b0*/  LDG.E.U16 R0, desc[UR36][R2.64] ;  /* 0x0000002402007981 */ /* 0x000ea4000c1e1500 */
[----:B--2---:R-:W-:-:S05]  /*22c0*/  HADD2.F32 R0, -RZ, R0.H0_H0 ;  /* 0x20000000ff007230 */ /* 0x004fca0000004100 */
[----:B------:R-:W-:-:S04]  /*22d0*/  FMUL.FTZ R0, R0, 1 ;  /* 0x3f80000000007820 */ /* 0x000fc80000410000 */
[----:B------:R0:W2:Y:S01]  /*22e0*/  F2F.F64.F32 R18, R0 ;  /* 0x0000000000127310 */ /* 0x0000a20000201800 */
[----:B------:R-:W-:Y:S05]  /*22f0*/  BRA `(.L_x_3190) ;  /* 0x0000000800f87947 */ /* 0x000fea0003800000 */
.L_x_3193:
        /* <DEDUP_REMOVED lines=10> */
.L_x_3196:
[----:B------:R-:W2:Y:S02]  /*23a0*/  LDG.E.U16 R2, desc[UR36][R2.64] ;  /* 0x0000002402027981 */ /* 0x000ea4000c1e1500 */
[----:B--2---:R-:W-:-:S05]  /*23b0*/  HADD2.F32 R0, -RZ, R2.H0_H0 ;  /* 0x20000002ff007230 */ /* 0x004fca0000004100 */
[----:B------:R-:W-:-:S04]  /*23c0*/  FMUL.FTZ R0, R0, 1 ;  /* 0x3f80000000007820 */ /* 0x000fc80000410000 */
[----:B------:R0:W2:Y:S01]  /*23d0*/  F2F.F64.F32 R18, R0 ;  /* 0x0000000000127310 */ /* 0x0000a20000201800 */
[----:B------:R-:W-:Y:S05]  /*23e0*/  BRA `(.L_x_3190) ;  /* 0x0000000800bc7947 */ /* 0x000fea0003800000 */
.L_x_3195:
[----:B------:R0:W5:Y:S01]  /*23f0*/  LDG.E.64 R18, desc[UR36][R2.64] ;  /* 0x0000002402127981 */ /* 0x000162000c1e1b00 */
[----:B------:R-:W-:Y:S05]  /*2400*/  BRA `(.L_x_3190) ;  /* 0x0000000800b47947 */ /* 0x000fea0003800000 */
.L_x_3185:
        /* <DEDUP_REMOVED lines=13> */
.L_x_3199:
[----:B------:R0:W5:Y:S01]  /*24e0*/  LDG.E.64 R18, desc[UR36][R2.64] ;  /* 0x0000002402127981 */ /* 0x000162000c1e1b00 */
[----:B------:R-:W-:Y:S05]  /*24f0*/  BRA `(.L_x_3190) ;  /* 0x0000000800787947 */ /* 0x000fea0003800000 */
.L_x_3198:
        /* <DEDUP_REMOVED lines=28> */
.L_x_3201:
        /* <DEDUP_REMOVED lines=15> */
.L_x_3200:
[----:B------:R-:W2:Y:S02]  /*27b0*/  LDG.E.U16 R0, desc[UR36][R2.64] ;  /* 0x0000002402007981 */ /* 0x000ea4000c1e1500 */
[----:B--2---:R-:W-:-:S04]  /*27c0*/  IMAD.U32 R0, R0, 0x10000, RZ ;  /* 0x0001000000007824 */ /* 0x004fc800078e00ff */
[----:B------:R-:W-:-:S04]  /*27d0*/  FMUL.FTZ R0, R0, 1 ;  /* 0x3f80000000007820 */ /* 0x000fc80000410000 */
[----:B------:R2:W3:Y:S01]  /*27e0*/  F2F.F64.F32 R18, R0 ;  /* 0x0000000000127310 */ /* 0x0004e20000201800 */
[----:B------:R-:W-:Y:S05]  /*27f0*/  BRA `(.L_x_3190) ;  /* 0x0000000400b87947 */ /* 0x000fea0003800000 */
.L_x_3197:
        /* <DEDUP_REMOVED lines=11> */
.L_x_3204:
        /* <DEDUP_REMOVED lines=21> */
.L_x_3208:
[----:B------:R-:W-:Y:S05]  /*2a00*/  BSYNC B1 ;  /* 0x0000000000017941 */ /* 0x000fea0003800000 */
.L_x_3207:
[----:B------:R-:W-:Y:S01]  /*2a10*/  LEA R3, R0, 0x3b800000, 0x17 ;  /* 0x3b80000000037811 */ /* 0x000fe200078eb8ff */
[----:B------:R-:W-:-:S05]  /*2a20*/  IMAD.SHL.U32 R0, R2, 0x100000, RZ ;  /* 0x0010000002007824 */ /* 0x000fca00078e00ff */
[----:B------:R-:W-:-:S07]  /*2a30*/  LOP3.LUT R0, R3, R0, R4, 0xfe, !PT ;  /* 0x0000000003007212 */ /* 0x000fce00078efe04 */
.L_x_3206:
[----:B------:R-:W-:Y:S05]  /*2a40*/  BSYNC B0 ;  /* 0x0000000000007941 */ /* 0x000fea0003800000 */
.L_x_3205:
[----:B------:R-:W-:-:S04]  /*2a50*/  FMUL.FTZ R0, R0, 1 ;  /* 0x3f80000000007820 */ /* 0x000fc80000410000 */
[----:B------:R0:W2:Y:S01]  /*2a60*/  F2F.F64.F32 R18, R0 ;  /* 0x0000000000127310 */ /* 0x0000a20000201800 */
[----:B------:R-:W-:Y:S05]  /*2a70*/  BRA `(.L_x_3190) ;  /* 0x0000000400187947 */ /* 0x000fea0003800000 */
.L_x_3203:
        /* <DEDUP_REMOVED lines=21> */
.L_x_3212:
[----:B------:R-:W-:Y:S05]  /*2bd0*/  BSYNC B1 ;  /* 0x0000000000017941 */ /* 0x000fea0003800000 */
.L_x_3211:
[----:B------:R-:W-:Y:S01]  /*2be0*/  LEA R3, R0, 0x37800000, 0x17 ;  /* 0x3780000000037811 */ /* 0x000fe200078eb8ff */
[----:B------:R-:W-:-:S05]  /*2bf0*/  IMAD.SHL.U32 R0, R2, 0x200000, RZ ;  /* 0x0020000002007824 */ /* 0x000fca00078e00ff */
[----:B------:R-:W-:-:S07]  /*2c00*/  LOP3.LUT R0, R3, R0, R4, 0xfe, !PT ;  /* 0x0000000003007212 */ /* 0x000fce00078efe04 */
.L_x_3210:
[----:B------:R-:W-:Y:S05]  /*2c10*/  BSYNC B0 ;  /* 0x0000000000007941 */ /* 0x000fea0003800000 */
.L_x_3209:
[----:B------:R-:W-:-:S04]  /*2c20*/  FMUL.FTZ R0, R0, 1 ;  /* 0x3f80000000007820 */ /* 0x000fc80000410000 */
[----:B------:R0:W2:Y:S01]  /*2c30*/  F2F.F64.F32 R18, R0 ;  /* 0x0000000000127310 */ /* 0x0000a20000201800 */
[----:B------:R-:W-:Y:S05]  /*2c40*/  BRA `(.L_x_3190) ;  /* 0x0000000000a47947 */ /* 0x000fea0003800000 */
.L_x_3202:
        /* <DEDUP_REMOVED lines=14> */
.L_x_3216:
[----:B------:R-:W-:Y:S05]  /*2d30*/  BSYNC B0 ;  /* 0x0000000000007941 */ /* 0x000fea0003800000 */
.L_x_3215:
[----:B------:R-:W-:-:S04]  /*2d40*/  FMUL.FTZ R0, R0, 1 ;  /* 0x3f80000000007820 */ /* 0x000fc80000410000 */
[----:B------:R0:W2:Y:S01]  /*2d50*/  F2F.F64.F32 R18, R0 ;  /* 0x0000000000127310 */ /* 0x0000a20000201800 */
[----:B------:R-:W-:Y:S05]  /*2d60*/  BRA `(.L_x_3190) ;  /* 0x00000000005c7947 */ /* 0x000fea0003800000 */
.L_x_3189:
        /* <DEDUP_REMOVED lines=15> */
[----:B01--45:R-:W-:Y:S05]  /*2e60*/  CALL.ABS.NOINC R2 ;  /* 0x0000000002007343 */ /* 0x033fea0003c00000 */
.L_x_3217:
[----:B------:R-:W-:Y:S01]  /*2e70*/  CS2R R18, SRZ ;  /* 0x0000000000127805 */ /* 0x000fe2000001ff00 */
[----:B------:R-:W-:Y:S06]  /*2e80*/  BRA `(.L_x_3190) ;  /* 0x0000000000147947 */ /* 0x000fec0003800000 */
.L_x_3214:
[----:B------:R-:W2:Y:S02]  /*2e90*/  LDG.E.64 R18, desc[UR36][R2.64] ;  /* 0x0000002402127981 */ /* 0x000ea4000c1e1b00 */
[----:B--2---:R-:W0:Y:S01]  /*2ea0*/  I2F.F64.U64 R18, R18 ;  /* 0x0000001200127312 */ /* 0x004e220000301800 */
[----:B------:R-:W-:Y:S05]  /*2eb0*/  BRA `(.L_x_3190) ;  /* 0x0000000000087947 */ /* 0x000fea0003800000 */
.L_x_3213:
[----:B------:R-:W2:Y:S02]  /*2ec0*/  LDG.E R2, desc[UR36][R2.64] ;  /* 0x0000002402027981 */ /* 0x000ea4000c1e1900 */
[----:B--2---:R0:W2:Y:S02]  /*2ed0*/  I2F.F64.U32 R18, R2 ;  /* 0x0000000200127312 */ /* 0x0040a40000201800 */
.L_x_3190:
[----:B0-----:R-:W0:Y:S01]  /*2ee0*/  LDC.64 R2, c[0x0][0x228] ;  /* 0x00008a00ff027b82 */ /* 0x001e220000000a00 */
[----:B--2---:R-:W-:Y:S01]  /*2ef0*/  PRMT R0, R27, 0x9910, RZ ;  /* 0x000099101b007816 */ /* 0x004fe200000000ff */
        /* <DEDUP_REMOVED lines=17> */
.L_x_3221:
[----:B------:R-:W2:Y:S02]  /*3010*/  LDG.E.U8 R2, desc[UR36][R2.64] ;  /* 0x0000002402027981 */ /* 0x000ea4000c1e1100 */
[----:B--2---:R0:W2:Y:S01]  /*3020*/  I2F.F64.U16 R28, R2 ;  /* 0x00000002001c7312 */ /* 0x0040a20000101800 */
[----:B------:R-:W-:Y:S05]  /*3030*/  BRA `(.L_x_3223) ;  /* 0x0000000c00707947 */ /* 0x000fea0003800000 */
.L_x_3220:
        /* <DEDUP_REMOVED lines=9> */
.L_x_3225:
[----:B------:R-:W2:Y:S02]  /*30d0*/  LDG.E R2, desc[UR36][R2.64] ;  /* 0x0000002402027981 */ /* 0x000ea4000c1e1900 */
[----:B--2---:R0:W2:Y:S01]  /*30e0*/  I2F.F64 R28, R2 ;  /* 0x00000002001c7312 */ /* 0x0040a20000201c00 */
[----:B------:R-:W-:Y:S05]  /*30f0*/  BRA `(.L_x_3223) ;  /* 0x0000000c00407947 */ /* 0x000fea0003800000 */
.L_x_3224:
[----:B------:R-:W2:Y:S02]  /*3100*/  LDG.E.U16 R2, desc[UR36][R2.64] ;  /* 0x0000002402027981 */ /* 0x000ea4000c1e1500 */
[----:B--2---:R0:W2:Y:S01]  /*3110*/  I2F.F64.S16 R28, R2 ;  /* 0x00000002001c7312 */ /* 0x0040a20000101c00 */
[----:B------:R-:W-:Y:S05]  /*3120*/  BRA `(.L_x_3223) ;  /* 0x0000000c00347947 */ /* 0x000fea0003800000 */
.L_x_3219:
        /* <DEDUP_REMOVED lines=10> */
.L_x_3227:
[----:B------:R-:W2:Y:S02]  /*31d0*/  LDG.E.U16 R0, desc[UR36][R2.64] ;  /* 0x0000002402007981 */ /* 0x000ea4000c1e1500 */
[----:B--2---:R-:W-:-:S05]  /*31e0*/  HADD2.F32 R0, -RZ, R0.H0_H0 ;  /* 0x20000000ff007230 */ /* 0x004fca0000004100 */
[----:B------:R-:W-:-:S04]  /*31f0*/  FMUL.FTZ R0, R0, 1 ;  /* 0x3f80000000007820 */ /* 0x000fc80000410000 */
[----:B------:R0:W2:Y:S01]  /*3200*/  F2F.F64.F32 R28, R0 ;  /* 0x00000000001c7310 */ /* 0x0000a20000201800 */
[----:B------:R-:W-:Y:S05]  /*3210*/  BRA `(.L_x_3223) ;  /* 0x0000000800f87947 */ /* 0x000fea0003800000 */
.L_x_3226:
        /* <DEDUP_REMOVED lines=10> */
.L_x_3229:
[----:B------:R-:W2:Y:S02]  /*32c0*/  LDG.E.U16 R2, desc[UR36][R2.64] ;  /* 0x0000002402027981 */ /* 0x000ea4000c1e1500 */
[----:B--2---:R-:W-:-:S05]  /*32d0*/  HADD2.F32 R0, -RZ, R2.H0_H0 ;  /* 0x20000002ff007230 */ /* 0x004fca0000004100 */
[----:B------:R-:W-:-:S04]  /*32e0*/  FMUL.FTZ R0, R0, 1 ;  /* 0x3f80000000007820 */ /* 0x000fc80000410000 */
[----:B------:R0:W2:Y:S01]  /*32f0*/  F2F.F64.F32 R28, R0 ;  /* 0x00000000001c7310 */ /* 0x0000a20000201800 */
[----:B------:R-:W-:Y:S05]  /*3300*/  BRA `(.L_x_3223) ;  /* 0x0000000800bc7947 */ /* 0x000fea0003800000 */
.L_x_3228:
[----:B------:R0:W5:Y:S01]  /*3310*/  LDG.E.64 R28, desc[UR36][R2.64] ;  /* 0x00000024021c7981 */ /* 0x000162000c1e1b00 */
[----:B------:R-:W-:Y:S05]  /*3320*/  BRA `(.L_x_3223) ;  /* 0x0000000800b47947 */ /* 0x000fea0003800000 */
.L_x_3218:
        /* <DEDUP_REMOVED lines=13> */
.L_x_3232:
[----:B------:R0:W5:Y:S01]  /*3400*/  LDG.E.64 R28, desc[UR36][R2.64] ;  /* 0x00000024021c7981 */ /* 0x000162000c1e1b00 */
[----:B------:R-:W-:Y:S05]  /*3410*/  BRA `(.L_x_3223) ;  /* 0x0000000800787947 */ /* 0x000fea0003800000 */
.L_x_3231:
        /* <DEDUP_REMOVED lines=28> */
.L_x_3234:
        /* <DEDUP_REMOVED lines=15> */
.L_x_3233:
[----:B------:R-:W2:Y:S02]  /*36d0*/  LDG.E.U16 R0, desc[UR36][R2.64] ;  /* 0x0000002402007981 */ /* 0x000ea4000c1e1500 */
[----:B--2---:R-:W-:-:S04]  /*36e0*/  IMAD.U32 R0, R0, 0x10000, RZ ;  /* 0x0001000000007824 */ /* 0x004fc800078e00ff */
[----:B------:R-:W-:-:S04]  /*36f0*/  FMUL.FTZ R0, R0, 1 ;  /* 0x3f80000000007820 */ /* 0x000fc80000410000 */
[----:B------:R0:W2:Y:S01]  /*3700*/  F2F.F64.F32 R28, R0 ;  /* 0x00000000001c7310 */ /* 0x0000a20000201800 */
[----:B------:R-:W-:Y:S05]  /*3710*/  BRA `(.L_x_3223) ;  /* 0x0000000400b87947 */ /* 0x000fea0003800000 */
.L_x_3230:
        /* <DEDUP_REMOVED lines=11> */
.L_x_3237:
        /* <DEDUP_REMOVED lines=21> */
.L_x_3241:
[----:B------:R-:W-:Y:S05]  /*3920*/  BSYNC B1 ;  /* 0x0000000000017941 */ /* 0x000fea0003800000 */
.L_x_3240:
[----:B------:R-:W-:Y:S01]  /*3930*/  LEA R3, R0, 0x3b800000, 0x17 ;  /* 0x3b80000000037811 */ /* 0x000fe200078eb8ff */
[----:B------:R-:W-:-:S05]  /*3940*/  IMAD.SHL.U32 R0, R2, 0x100000, RZ ;  /* 0x0010000002007824 */ /* 0x000fca00078e00ff */
[----:B------:R-:W-:-:S07]  /*3950*/  LOP3.LUT R0, R3, R0, R4, 0xfe, !PT ;  /* 0x0000000003007212 */ /* 0x000fce00078efe04 */
.L_x_3239:
[----:B------:R-:W-:Y:S05]  /*3960*/  BSYNC B0 ;  /* 0x0000000000007941 */ /* 0x000fea0003800000 */
.L_x_3238:
[----:B------:R-:W-:-:S04]  /*3970*/  FMUL.FTZ R0, R0, 1 ;  /* 0x3f80000000007820 */ /* 0x000fc80000410000 */
[----:B------:R0:W2:Y:S01]  /*3980*/  F2F.F64.F32 R28, R0 ;  /* 0x00000000001c7310 */ /* 0x0000a20000201800 */
[----:B------:R-:W-:Y:S05]  /*3990*/  BRA `(.L_x_3223) ;  /* 0x0000000400187947 */ /* 0x000fea0003800000 */
.L_x_3236:
        /* <DEDUP_REMOVED lines=21> */
.L_x_3245:
[----:B------:R-:W-:Y:S05]  /*3af0*/  BSYNC B1 ;  /* 0x0000000000017941 */ /* 0x000fea0003800000 */
.L_x_3244:
[----:B------:R-:W-:Y:S01]  /*3b00*/  LEA R3, R0, 0x37800000, 0x17 ;  /* 0x3780000000037811 */ /* 0x000fe200078eb8ff */
[----:B------:R-:W-:-:S05]  /*3b10*/  IMAD.SHL.U32 R0, R2, 0x200000, RZ ;  /* 0x0020000002007824 */ /* 0x000fca00078e00ff */
[----:B------:R-:W-:-:S07]  /*3b20*/  LOP3.LUT R0, R3, R0, R4, 0xfe, !PT ;  /* 0x0000000003007212 */ /* 0x000fce00078efe04 */
.L_x_3243:
[----:B------:R-:W-:Y:S05]  /*3b30*/  BSYNC B0 ;  /* 0x0000000000007941 */ /* 0x000fea0003800000 */
.L_x_3242:
[----:B------:R-:W-:-:S04]  /*3b40*/  FMUL.FTZ R0, R0, 1 ;  /* 0x3f80000000007820 */ /* 0x000fc80000410000 */
[----:B------:R0:W2:Y:S01]  /*3b50*/  F2F.F64.F32 R28, R0 ;  /* 0x00000000001c7310 */ /* 0x0000a20000201800 */
[----:B------:R-:W-:Y:S05]  /*3b60*/  BRA `(.L_x_3223) ;  /* 0x0000000000a47947 */ /* 0x000fea0003800000 */
.L_x_3235:
        /* <DEDUP_REMOVED lines=14> */
.L_x_3249:
[----:B------:R-:W-:Y:S05]  /*3c50*/  BSYNC B0 ;  /* 0x0000000000007941 */ /* 0x000fea0003800000 */
.L_x_3248:
[----:B------:R-:W-:-:S04]  /*3c60*/  FMUL.FTZ R0, R0, 1 ;  /* 0x3f80000000007820 */ /* 0x000fc80000410000 */
[----:B------:R0:W2:Y:S01]  /*3c70*/  F2F.F64.F32 R28, R0 ;  /* 0x00000000001c7310 */ /* 0x0000a20000201800 */
[----:B------:R-:W-:Y:S05]  /*3c80*/  BRA `(.L_x_3223) ;  /* 0x00000000005c7947 */ /* 0x000fea0003800000 */
.L_x_3222:
        /* <DEDUP_REMOVED lines=16> */
.L_x_3250:
[----:B------:R-:W-:Y:S01]  /*3d90*/  CS2R R28, SRZ ;  /* 0x00000000001c7805 */ /* 0x000fe2000001ff00 */
[----:B------:R-:W-:Y:S06]  /*3da0*/  BRA `(.L_x_3223) ;  /* 0x0000000000147947 */ /* 0x000fec0003800000 */
.L_x_3247:
[----:B------:R-:W2:Y:S02]  /*3db0*/  LDG.E.64 R28, desc[UR36][R2.64] ;  /* 0x00000024021c7981 */ /* 0x000ea4000c1e1b00 */
[----:B--2---:R-:W0:Y:S01]  /*3dc0*/  I2F.F64.U64 R28, R28 ;  /* 0x0000001c001c7312 */ /* 0x004e220000301800 */
[----:B------:R-:W-:Y:S05]  /*3dd0*/  BRA `(.L_x_3223) ;  /* 0x0000000000087947 */ /* 0x000fea0003800000 */
.L_x_3246:
[----:B------:R-:W2:Y:S02]  /*3de0*/  LDG.E R2, desc[UR36][R2.64] ;  /* 0x0000002402027981 */ /* 0x000ea4000c1e1900 */
[----:B--2---:R0:W2:Y:S02]  /*3df0*/  I2F.F64.U32 R28, R2 ;  /* 0x00000002001c7312 */ /* 0x0040a40000201800 */
.L_x_3223:
[----:B------:R-:W-:-:S07]  /*3e00*/  VIADD R34, R34, 0x80 ;  /* 0x0000008022227836 */ /* 0x000fce0000000000 */
.L_x_3184:
[----:B------:R-:W-:Y:S05]  /*3e10*/  BSYNC B6 ;  /* 0x0000000000067941 */ /* 0x000fea0003800000 */
.L_x_3183:
[----:B------:R-:W-:Y:S01]  /*3e20*/  ISETP.GE.AND P0, PT, R34, R35, PT ;  /* 0x000000232200720c */ /* 0x000fe20003f06270 */
[----:B------:R-:W-:Y:S01]  /*3e30*/  BSSY B6, `(.L_x_3251) ;  /* 0x00001eb000067945 */ /* 0x000fe20003800000 */
[----:B------:R-:W-:Y:S02]  /*3e40*/  CS2R R32, SRZ ;  /* 0x0000000000207805 */ /* 0x000fe4000001ff00 */
[----:B------:R-:W-:Y:S02]  /*3e50*/  CS2R R22, SRZ ;  /* 0x0000000000167805 */ /* 0x000fe4000001ff00 */
[----:B------:R-:W-:-:S07]  /*3e60*/  CS2R R30, SRZ ;  /* 0x00000000001e7805 */ /* 0x000fce000001ff00 */
        /* <DEDUP_REMOVED lines=19> */
[----:B---3--:R0:W3:Y:S01]  /*3fa0*/  I2F.F64.S16 R22, R2 ;  /* 0x0000000200167312 */ /* 0x0080e20000101c00 */
[----:B------:R-:W-:Y:S05]  /*3fb0*/  BRA `(.L_x_3258) ;  /* 0x0000000c007c7947 */ /* 0x000fea0003800000 */
.L_x_3256:
[----:B------:R-:W3:Y:S02]  /*3fc0*/  LDG.E.U8 R2, desc[UR36][R2.64] ;  /* 0x0000002402027981 */ /* 0x000ee4000c1e1100 */
[----:B---3--:R0:W3:Y:S01]  /*3fd0*/  I2F.F64.U16 R22, R2 ;  /* 0x0000000200167312 */ /* 0x0080e20000101800 */
[----:B------:R-:W-:Y:S05]  /*3fe0*/  BRA `(.L_x_3258) ;  /* 0x0000000c00707947 */ /* 0x000fea0003800000 */
.L_x_3255:
        /* <DEDUP_REMOVED lines=9> */
.L_x_3260:
[----:B------:R-:W3:Y:S02]  /*4080*/  LDG.E R2, desc[UR36][R2.64] ;  /* 0x0000002402027981 */ /* 0x000ee4000c1e1900 */
[----:B---3--:R0:W3:Y:S01]  /*4090*/  I2F.F64 R22, R2 ;  /* 0x0000000200167312 */ /* 0x0080e20000201c00 */
[----:B------:R-:W-:Y:S05]  /*40a0*/  BRA `(.L_x_3258) ;  /* 0x0000000c00407947 */ /* 0x000fea0003800000 */
.L_x_3259:
[----:B------:R-:W3:Y:S02]  /*40b0*/  LDG.E.U16 R2, desc[UR36][R2.64] ;  /* 0x0000002402027981 */ /* 0x000ee4000c1e1500 */
[----:B---3--:R0:W3:Y:S01]  /*40c0*/  I2F.F64.S16 R22, R2 ;  /* 0x0000000200167312 */ /* 0x0080e20000101c00 */
[----:B------:R-:W-:Y:S05]  /*40d0*/  BRA `(.L_x_3258) ;  /* 0x0000000c00347947 */ /* 0x000fea0003800000 */
.L_x_3254:
        /* <DEDUP_REMOVED lines=10> */
.L_x_3262:
[----:B------:R-:W3:Y:S02]  /*4180*/  LDG.E.U16 R0, desc[UR36][R2.64] ;  /* 0x0000002402007981 */ /* 0x000ee4000c1e1500 */
[----:B---3--:R-:W-:-:S05]  /*4190*/  HADD2.F32 R0, -RZ, R0.H0_H0 ;  /* 0x20000000ff007230 */ /* 0x008fca0000004100 */
[----:B------:R-:W-:-:S04]  /*41a0*/  FMUL.FTZ R0, R0, 1 ;  /* 0x3f80000000007820 */ /* 0x000fc80000410000 */
[----:B------:R0:W3:Y:S01]  /*41b0*/  F2F.F64.F32 R22, R0 ;  /* 0x0000000000167310 */ /* 0x0000e20000201800 */
[----:B------:R-:W-:Y:S05]  /*41c0*/  BRA `(.L_x_3258) ;  /* 0x0000000800f87947 */ /* 0x000fea0003800000 */
.L_x_3261:
        /* <DEDUP_REMOVED lines=10> */
.L_x_3264:
[----:B------:R-:W3:Y:S02]  /*4270*/  LDG.E.U16 R2, desc[UR36][R2.64] ;  /* 0x0000002402027981 */ /* 0x000ee4000c1e1500 */
[----:B---3--:R-:W-:-:S05]  /*4280*/  HADD2.F32 R0, -RZ, R2.H0_H0 ;  /* 0x20000002ff007230 */ /* 0x008fca0000004100 */
[----:B------:R-:W-:-:S04]  /*4290*/  FMUL.FTZ R0, R0, 1 ;  /* 0x3f80000000007820 */ /* 0x000fc80000410000 */
[----:B------:R0:W3:Y:S01]  /*42a0*/  F2F.F64.F32 R22, R0 ;  /* 0x0000000000167310 */ /* 0x0000e20000201800 */
[----:B------:R-:W-:Y:S05]  /*42b0*/  BRA `(.L_x_3258) ;  /* 0x0000000800bc7947 */ /* 0x000fea0003800000 */
.L_x_3263:
[----:B------:R0:W5:Y:S01]  /*42c0*/  LDG.E.64 R22, desc[UR36][R2.64] ;  /* 0x0000002402167981 */ /* 0x000162000c1e1b00 */
[----:B------:R-:W-:Y:S05]  /*42d0*/  BRA `(.L_x_3258) ;  /* 0x0000000800b47947 */ /* 0x000fea0003800000 */
.L_x_3253:
        /* <DEDUP_REMOVED lines=13> */
.L_x_3267:
[----:B------:R0:W5:Y:S01]  /*43b0*/  LDG.E.64 R22, desc[UR36][R2.64] ;  /* 0x0000002402167981 */ /* 0x000162000c1e1b00 */
[----:B------:R-:W-:Y:S05]  /*43c0*/  BRA `(.L_x_3258) ;  /* 0x0000000800787947 */ /* 0x000fea0003800000 */
.L_x_3266:
        /* <DEDUP_REMOVED lines=26> */
[----:B------:R0:W3:Y:S01]  /*4570*/  F2F.F64.F32 R22, R5 ;  /* 0x0000000500167310 */ /* 0x0000e20000201800 */
[----:B------:R-:W-:Y:S05]  /*4580*/  BRA `(.L_x_3258) ;  /* 0x0000000800087947 */ /* 0x000fea0003800000 */
.L_x_3269:
        /* <DEDUP_REMOVED lines=13> */
[----:B------:R0:W3:Y:S01]  /*4660*/  F2F.F64.F32 R22, R4 ;  /* 0x0000000400167310 */ /* 0x0000e20000201800 */
[----:B------:R-:W-:Y:S05]  /*4670*/  BRA `(.L_x_3258) ;  /* 0x0000000400cc7947 */ /* 0x000fea0003800000 */
.L_x_3268:
[----:B------:R-:W3:Y:S02]  /*4680*/  LDG.E.U16 R0, desc[UR36][R2.64] ;  /* 0x0000002402007981 */ /* 0x000ee4000c1e1500 */
[----:B---3--:R-:W-:-:S04]  /*4690*/  IMAD.U32 R0, R0, 0x10000, RZ ;  /* 0x0001000000007824 */ /* 0x008fc800078e00ff */
[----:B------:R-:W-:-:S04]  /*46a0*/  FMUL.FTZ R0, R0, 1 ;  /* 0x3f80000000007820 */ /* 0x000fc80000410000 */
[----:B------:R3:W0:Y:S01]  /*46b0*/  F2F.F64.F32 R22, R0 ;  /* 0x0000000000167310 */ /* 0x0006220000201800 */
[----:B------:R-:W-:Y:S05]  /*46c0*/  BRA `(.L_x_3258) ;  /* 0x0000000400b87947 */ /* 0x000fea0003800000 */
.L_x_3265:
        /* <DEDUP_REMOVED lines=9> */
[----:B---3--:R0:W3:Y:S01]  /*4760*/  I2F.F64.U16 R22, R2 ;  /* 0x0000000200167312 */ /* 0x0080e20000101800 */
[----:B------:R-:W-:Y:S05]  /*4770*/  BRA `(.L_x_3258) ;  /* 0x00000004008c7947 */ /* 0x000fea0003800000 */
.L_x_3272:
        /* <DEDUP_REMOVED lines=21> */
.L_x_3276:
[----:B------:R-:W-:Y:S05]  /*48d0*/  BSYNC B1 ;  /* 0x0000000000017941 */ /* 0x000fea0003800000 */
.L_x_3275:
[----:B------:R-:W-:Y:S01]  /*48e0*/  LEA R3, R0, 0x3b800000, 0x17 ;  /* 0x3b80000000037811 */ /* 0x000fe200078eb8ff */
[----:B------:R-:W-:-:S05]  /*48f0*/  IMAD.SHL.U32 R0, R2, 0x100000, RZ ;  /* 0x0010000002007824 */ /* 0x000fca00078e00ff */
[----:B------:R-:W-:-:S07]  /*4900*/  LOP3.LUT R0, R3, R0, R4, 0xfe, !PT ;  /* 0x0000000003007212 */ /* 0x000fce00078efe04 */
.L_x_3274:
[----:B------:R-:W-:Y:S05]  /*4910*/  BSYNC B0 ;  /* 0x0000000000007941 */ /* 0x000fea0003800000 */
.L_x_3273:
[----:B------:R-:W-:-:S04]  /*4920*/  FMUL.FTZ R0, R0, 1 ;  /* 0x3f80000000007820 */ /* 0x000fc80000410000 */
[----:B------:R0:W3:Y:S01]  /*4930*/  F2F.F64.F32 R22, R0 ;  /* 0x0000000000167310 */ /* 0x0000e20000201800 */
[----:B------:R-:W-:Y:S05]  /*4940*/  BRA `(.L_x_3258) ;  /* 0x0000000400187947 */ /* 0x000fea0003800000 */
.L_x_3271:
        /* <DEDUP_REMOVED lines=21> */
.L_x_3280:
[----:B------:R-:W-:Y:S05]  /*4aa0*/  BSYNC B1 ;  /* 0x0000000000017941 */ /* 0x000fea0003800000 */
.L_x_3279:
[----:B------:R-:W-:Y:S01]  /*4ab0*/  LEA R3, R0, 0x37800000, 0x17 ;  /* 0x3780000000037811 */ /* 0x000fe200078eb8ff */
[----:B------:R-:W-:-:S05]  /*4ac0*/  IMAD.SHL.U32 R0, R2, 0x200000, RZ ;  /* 0x0020000002007824 */ /* 0x000fca00078e00ff */
[----:B------:R-:W-:-:S07]  /*4ad0*/  LOP3.LUT R0, R3, R0, R4, 0xfe, !PT ;  /* 0x0000000003007212 */ /* 0x000fce00078efe04 */
.L_x_3278:
[----:B------:R-:W-:Y:S05]  /*4ae0*/  BSYNC B0 ;  /* 0x0000000000007941 */ /* 0x000fea0003800000 */
.L_x_3277:
[----:B------:R-:W-:-:S04]  /*4af0*/  FMUL.FTZ R0, R0, 1 ;  /* 0x3f80000000007820 */ /* 0x000fc80000410000 */
[----:B------:R0:W3:Y:S01]  /*4b00*/  F2F.F64.F32 R22, R0 ;  /* 0x0000000000167310 */ /* 0x0000e20000201800 */
[----:B------:R-:W-:Y:S05]  /*4b10*/  BRA `(.L_x_3258) ;  /* 0x0000000000a47947 */ /* 0x000fea0003800000 */
.L_x_3270:
        /* <DEDUP_REMOVED lines=14> */
.L_x_3284:
[----:B------:R-:W-:Y:S05]  /*4c00*/  BSYNC B0 ;  /* 0x0000000000007941 */ /* 0x000fea0003800000 */
.L_x_3283:
[----:B------:R-:W-:-:S04]  /*4c10*/  FMUL.FTZ R0, R0, 1 ;  /* 0x3f80000000007820 */ /* 0x000fc80000410000 */
[----:B------:R0:W3:Y:S01]  /*4c20*/  F2F.F64.F32 R22, R0 ;  /* 0x0000000000167310 */ /* 0x0000e20000201800 */
[----:B------:R-:W-:Y:S05]  /*4c30*/  BRA `(.L_x_3258) ;  /* 0x00000000005c7947 */ /* 0x000fea0003800000 */
.L_x_3257:
        /* <DEDUP_REMOVED lines=16> */
.L_x_3285:
[----:B------:R-:W-:Y:S01]  /*4d40*/  CS2R R22, SRZ ;  /* 0x0000000000167805 */ /* 0x000fe2000001ff00 */
[----:B------:R-:W-:Y:S06]  /*4d50*/  BRA `(.L_x_3258) ;  /* 0x0000000000147947 */ /* 0x000fec0003800000 */
.L_x_3282:
[----:B------:R-:W3:Y:S02]  /*4d60*/  LDG.E.64 R22, desc[UR36][R2.64] ;  /* 0x0000002402167981 */ /* 0x000ee4000c1e1b00 */
[----:B---3--:R-:W0:Y:S01]  /*4d70*/  I2F.F64.U64 R22, R22 ;  /* 0x0000001600167312 */ /* 0x008e220000301800 */
[----:B------:R-:W-:Y:S05]  /*4d80*/  BRA `(.L_x_3258) ;  /* 0x0000000000087947 */ /* 0x000fea0003800000 */
.L_x_3281:
[----:B------:R-:W3:Y:S02]  /*4d90*/  LDG.E R2, desc[UR36][R2.64] ;  /* 0x0000002402027981 */ /* 0x000ee4000c1e1900 */
[----:B---3--:R0:W3:Y:S02]  /*4da0*/  I2F.F64.U32 R22, R2 ;  /* 0x0000000200167312 */ /* 0x0080e40000201800 */
.L_x_3258:
[----:B0-----:R-:W0:Y:S01]  /*4db0*/  LDC.64 R2, c[0x0][0x228] ;  /* 0x00008a00ff027b82 */ /* 0x001e220000000a00 */
[----:B---3--:R-:W-:Y:S01]  /*4dc0*/  PRMT R0, R27, 0x9910, RZ ;  /* 0x000099101b007816 */ /* 0x008fe200000000ff */
        /* <DEDUP_REMOVED lines=17> */
.L_x_3289:
[----:B------:R-:W3:Y:S02]  /*4ee0*/  LDG.E.U8 R2, desc[UR36][R2.64] ;  /* 0x0000002402027981 */ /* 0x000ee4000c1e1100 */
[----:B---3--:R0:W3:Y:S01]  /*4ef0*/  I2F.F64.U16 R30, R2 ;  /* 0x00000002001e7312 */ /* 0x0080e20000101800 */
[----:B------:R-:W-:Y:S05]  /*4f00*/  BRA `(.L_x_3291) ;  /* 0x0000000c00707947 */ /* 0x000fea0003800000 */
.L_x_3288:
        /* <DEDUP_REMOVED lines=9> */
.L_x_3293:
[----:B------:R-:W3:Y:S02]  /*4fa0*/  LDG.E R2, desc[UR36][R2.64] ;  /* 0x0000002402027981 */ /* 0x000ee4000c1e1900 */
[----:B---3--:R0:W3:Y:S01]  /*4fb0*/  I2F.F64 R30, R2 ;  /* 0x00000002001e7312 */ /* 0x0080e20000201c00 */
[----:B------:R-:W-:Y:S05]  /*4fc0*/  BRA `(.L_x_3291) ;  /* 0x0000000c00407947 */ /* 0x000fea0003800000 */
.L_x_3292:
[----:B------:R-:W3:Y:S02]  /*4fd0*/  LDG.E.U16 R2, desc[UR36][R2.64] ;  /* 0x0000002402027981 */ /* 0x000ee4000c1e1500 */
[----:B---3--:R0:W3:Y:S01]  /*4fe0*/  I2F.F64.S16 R30, R2 ;  /* 0x00000002001e7312 */ /* 0x0080e20000101c00 */
[----:B------:R-:W-:Y:S05]  /*4ff0*/  BRA `(.L_x_3291) ;  /* 0x0000000c00347947 */ /* 0x000fea0003800000 */
.L_x_3287:
        /* <DEDUP_REMOVED lines=10> */
.L_x_3295:
[----:B------:R-:W3:Y:S02]  /*50a0*/  LDG.E.U16 R0, desc[UR36][R2.64] ;  /* 0x0000002402007981 */ /* 0x000ee4000c1e1500 */
[----:B---3--:R-:W-:-:S05]  /*50b0*/  HADD2.F32 R0, -RZ, R0.H0_H0 ;  /* 0x20000000ff007230 */ /* 0x008fca0000004100 */
[----:B------:R-:W-:-:S04]  /*50c0*/  FMUL.FTZ R0, R0, 1 ;  /* 0x3f80000000007820 */ /* 0x000fc80000410000 */
[----:B------:R0:W3:Y:S01]  /*50d0*/  F2F.F64.F32 R30, R0 ;  /* 0x00000000001e7310 */ /* 0x0000e20000201800 */
[----:B------:R-:W-:Y:S05]  /*50e0*/  BRA `(.L_x_3291) ;  /* 0x0000000800f87947 */ /* 0x000fea0003800000 */
.L_x_3294:
        /* <DEDUP_REMOVED lines=10> */
.L_x_3297:
[----:B------:R-:W3:Y:S02]  /*5190*/  LDG.E.U16 R2, desc[UR36][R2.64] ;  /* 0x0000002402027981 */ /* 0x000ee4000c1e1500 */
[----:B---3--:R-:W-:-:S05]  /*51a0*/  HADD2.F32 R0, -RZ, R2.H0_H0 ;  /* 0x20000002ff007230 */ /* 0x008fca0000004100 */
[----:B------:R-:W-:-:S04]  /*51b0*/  FMUL.FTZ R0, R0, 1 ;  /* 0x3f80000000007820 */ /* 0x000fc80000410000 */
[----:B------:R0:W3:Y:S01]  /*51c0*/  F2F.F64.F32 R30, R0 ;  /* 0x00000000001e7310 */ /* 0x0000e20000201800 */
[----:B------:R-:W-:Y:S05]  /*51d0*/  BRA `(.L_x_3291) ;  /* 0x0000000800bc7947 */ /* 0x000fea0003800000 */
.L_x_3296:
[----:B------:R0:W5:Y:S01]  /*51e0*/  LDG.E.64 R30, desc[UR36][R2.64] ;  /* 0x00000024021e7981 */ /* 0x000162000c1e1b00 */
[----:B------:R-:W-:Y:S05]  /*51f0*/  BRA `(.L_x_3291) ;  /* 0x0000000800b47947 */ /* 0x000fea0003800000 */
.L_x_3286:
        /* <DEDUP_REMOVED lines=13> */
.L_x_3300:
[----:B------:R0:W5:Y:S01]  /*52d0*/  LDG.E.64 R30, desc[UR36][R2.64] ;  /* 0x00000024021e7981 */ /* 0x000162000c1e1b00 */
[----:B------:R-:W-:Y:S05]  /*52e0*/  BRA `(.L_x_3291) ;  /* 0x0000000800787947 */ /* 0x000fea0003800000 */
.L_x_3299:
        /* <DEDUP_REMOVED lines=28> */
.L_x_3302:
        /* <DEDUP_REMOVED lines=15> */
.L_x_3301:
[----:B------:R-:W3:Y:S02]  /*55a0*/  LDG.E.U16 R0, desc[UR36][R2.64] ;  /* 0x0000002402007981 */ /* 0x000ee4000c1e1500 */
[----:B---3--:R-:W-:-:S04]  /*55b0*/  IMAD.U32 R0, R0, 0x10000, RZ ;  /* 0x0001000000007824 */ /* 0x008fc800078e00ff */
[----:B------:R-:W-:-:S04]  /*55c0*/  FMUL.FTZ R0, R0, 1 ;  /* 0x3f80000000007820 */ /* 0x000fc80000410000 */
[----:B------:R0:W3:Y:S01]  /*55d0*/  F2F.F64.F32 R30, R0 ;  /* 0x00000000001e7310 */ /* 0x0000e20000201800 */
[----:B------:R-:W-:Y:S05]  /*55e0*/  BRA `(.L_x_3291) ;  /* 0x0000000400b87947 */ /* 0x000fea0003800000 */
.L_x_3298:
        /* <DEDUP_REMOVED lines=11> */
.L_x_3305:
        /* <DEDUP_REMOVED lines=21> */
.L_x_3309:
[----:B------:R-:W-:Y:S05]  /*57f0*/  BSYNC B1 ;  /* 0x0000000000017941 */ /* 0x000fea0003800000 */
.L_x_3308:
[----:B------:R-:W-:Y:S01]  /*5800*/  LEA R3, R0, 0x3b800000, 0x17 ;  /* 0x3b80000000037811 */ /* 0x000fe200078eb8ff */
[----:B------:R-:W-:-:S05]  /*5810*/  IMAD.SHL.U32 R0, R2, 0x100000, RZ ;  /* 0x0010000002007824 */ /* 0x000fca00078e00ff */
[----:B------:R-:W-:-:S07]  /*5820*/  LOP3.LUT R0, R3, R0, R4, 0xfe, !PT ;  /* 0x0000000003007212 */ /* 0x000fce00078efe04 */
.L_x_3307:
[----:B------:R-:W-:Y:S05]  /*5830*/  BSYNC B0 ;  /* 0x0000000000007941 */ /* 0x000fea0003800000 */
.L_x_3306:
[----:B------:R-:W-:-:S04]  /*5840*/  FMUL.FTZ R0, R0, 1 ;  /* 0x3f80000000007820 */ /* 0x000fc80000410000 */
[----:B------:R0:W3:Y:S01]  /*5850*/  F2F.F64.F32 R30, R0 ;  /* 0x00000000001e7310 */ /* 0x0000e20000201800 */
[----:B------:R-:W-:Y:S05]  /*5860*/  BRA `(.L_x_3291) ;  /* 0x0000000400187947 */ /* 0x000fea0003800000 */
.L_x_3304:
        /* <DEDUP_REMOVED lines=21> */
.L_x_3313:
[----:B------:R-:W-:Y:S05]  /*59c0*/  BSYNC B1 ;  /* 0x0000000000017941 */ /* 0x000fea0003800000 */
.L_x_3312:
[----:B------:R-:W-:Y:S01]  /*59d0*/  LEA R3, R0, 0x37800000, 0x17 ;  /* 0x3780000000037811 */ /* 0x000fe200078eb8ff */
[----:B------:R-:W-:-:S05]  /*59e0*/  IMAD.SHL.U32 R0, R2, 0x200000, RZ ;  /* 0x0020000002007824 */ /* 0x000fca00078e00ff */
[----:B------:R-:W-:-:S07]  /*59f0*/  LOP3.LUT R0, R3, R0, R4, 0xfe, !PT ;  /* 0x0000000003007212 */ /* 0x000fce00078efe04 */
.L_x_3311:
[----:B------:R-:W-:Y:S05]  /*5a00*/  BSYNC B0 ;  /* 0x0000000000007941 */ /* 0x000fea0003800000 */
.L_x_3310:
[----:B------:R-:W-:-:S04]  /*5a10*/  FMUL.FTZ R0, R0, 1 ;  /* 0x3f80000000007820 */ /* 0x000fc80000410000 */
[----:B------:R0:W3:Y:S01]  /*5a20*/  F2F.F64.F32 R30, R0 ;  /* 0x00000000001e7310 */ /* 0x0000e20000201800 */
[----:B------:R-:W-:Y:S05]  /*5a30*/  BRA `(.L_x_3291) ;  /* 0x0000000000a47947 */ /* 0x000fea0003800000 */
.L_x_3303:
        /* <DEDUP_REMOVED lines=14> */
.L_x_3317:
[----:B------:R-:W-:Y:S05]  /*5b20*/  BSYNC B0 ;  /* 0x0000000000007941 */ /* 0x000fea0003800000 */
.L_x_3316:
[----:B------:R-:W-:-:S04]  /*5b30*/  FMUL.FTZ R0, R0, 1 ;  /* 0x3f80000000007820 */ /* 0x000fc80000410000 */
[----:B------:R0:W3:Y:S01]  /*5b40*/  F2F.F64.F32 R30, R0 ;  /* 0x00000000001e7310 */ /* 0x0000e20000201800 */
[----:B------:R-:W-:Y:S05]  /*5b50*/  BRA `(.L_x_3291) ;  /* 0x00000000005c7947 */ /* 0x000fea0003800000 */
.L_x_3290:
        /* <DEDUP_REMOVED lines=16> */
.L_x_3318:
[----:B------:R-:W-:Y:S01]  /*5c60*/  CS2R R30, SRZ ;  /* 0x00000000001e7805 */ /* 0x000fe2000001ff00 */
[----:B------:R-:W-:Y:S06]  /*5c70*/  BRA `(.L_x_3291) ;  /* 0x0000000000147947 */ /* 0x000fec0003800000 */
.L_x_3315:
[----:B------:R-:W3:Y:S02]  /*5c80*/  LDG.E.64 R30, desc[UR36][R2.64] ;  /* 0x00000024021e7981 */ /* 0x000ee4000c1e1b00 */
[----:B---3--:R-:W0:Y:S01]  /*5c90*/  I2F.F64.U64 R30, R30 ;  /* 0x0000001e001e7312 */ /* 0x008e220000301800 */
[----:B------:R-:W-:Y:S05]  /*5ca0*/  BRA `(.L_x_3291) ;  /* 0x0000000000087947 */ /* 0x000fea0003800000 */
.L_x_3314:
[----:B------:R-:W3:Y:S02]  /*5cb0*/  LDG.E R2, desc[UR36][R2.64] ;  /* 0x0000002402027981 */ /* 0x000ee4000c1e1900 */
[----:B---3--:R0:W3:Y:S02]  /*5cc0*/  I2F.F64.U32 R30, R2 ;  /* 0x00000002001e7312 */ /* 0x0080e40000201800 */
.L_x_3291:
[----:B------:R-:W-:-:S07]  /*5cd0*/  VIADD R34, R34, 0x80 ;  /* 0x0000008022227836 */ /* 0x000fce0000000000 */
.L_x_3252:
[----:B------:R-:W-:Y:S05]  /*5ce0*/  BSYNC B6 ;  /* 0x0000000000067941 */ /* 0x000fea0003800000 */
.L_x_3251:
        /* <DEDUP_REMOVED lines=24> */
.L_x_3324:
[----:B------:R-:W3:Y:S02]  /*5e70*/  LDG.E.U8 R2, desc[UR36][R2.64] ;  /* 0x0000002402027981 */ /* 0x000ee4000c1e1100 */
[----:B---3--:R0:W3:Y:S01]  /*5e80*/  I2F.F64.U16 R26, R2 ;  /* 0x00000002001a7312 */ /* 0x0080e20000101800 */
[----:B------:R-:W-:Y:S05]  /*5e90*/  BRA `(.L_x_3326) ;  /* 0x0000000c00707947 */ /* 0x000fea0003800000 */
.L_x_3323:
        /* <DEDUP_REMOVED lines=9> */
.L_x_3328:
[----:B------:R-:W3:Y:S02]  /*5f30*/  LDG.E R2, desc[UR36][R2.64] ;  /* 0x0000002402027981 */ /* 0x000ee4000c1e1900 */
[----:B---3--:R0:W3:Y:S01]  /*5f40*/  I2F.F64 R26, R2 ;  /* 0x00000002001a7312 */ /* 0x0080e20000201c00 */
[----:B------:R-:W-:Y:S05]  /*5f50*/  BRA `(.L_x_3326) ;  /* 0x0000000c00407947 */ /* 0x000fea0003800000 */
.L_x_3327:
[----:B------:R-:W3:Y:S02]  /*5f60*/  LDG.E.U16 R2, desc[UR36][R2.64] ;  /* 0x0000002402027981 */ /* 0x000ee4000c1e1500 */
[----:B---3--:R0:W3:Y:S01]  /*5f70*/  I2F.F64.S16 R26, R2 ;  /* 0x00000002001a7312 */ /* 0x0080e20000101c00 */
[----:B------:R-:W-:Y:S05]  /*5f80*/  BRA `(.L_x_3326) ;  /* 0x0000000c00347947 */ /* 0x000fea0003800000 */
.L_x_3322:
        /* <DEDUP_REMOVED lines=10> */
.L_x_3330:
[----:B------:R-:W3:Y:S02]  /*6030*/  LDG.E.U16 R0, desc[UR36][R2.64] ;  /* 0x0000002402007981 */ /* 0x000ee4000c1e1500 */
[----:B---3--:R-:W-:-:S05]  /*6040*/  HADD2.F32 R0, -RZ, R0.H0_H0 ;  /* 0x20000000ff007230 */ /* 0x008fca0000004100 */
[----:B------:R-:W-:-:S04]  /*6050*/  FMUL.FTZ R0, R0, 1 ;  /* 0x3f80000000007820 */ /* 0x000fc80000410000 */
[----:B------:R0:W3:Y:S01]  /*6060*/  F2F.F64.F32 R26, R0 ;  /* 0x00000000001a7310 */ /* 0x0000e20000201800 */
[----:B------:R-:W-:Y:S05]  /*6070*/  BRA `(.L_x_3326) ;  /* 0x0000000800f87947 */ /* 0x000fea0003800000 */
.L_x_3329:
        /* <DEDUP_REMOVED lines=10> */
.L_x_3332:
[----:B------:R-:W3:Y:S02]  /*6120*/  LDG.E.U16 R2, desc[UR36][R2.64] ;  /* 0x0000002402027981 */ /* 0x000ee4000c1e1500 */
[----:B---3--:R-:W-:-:S05]  /*6130*/  HADD2.F32 R0, -RZ, R2.H0_H0 ;  /* 0x20000002ff007230 */ /* 0x008fca0000004100 */
[----:B------:R-:W-:-:S04]  /*6140*/  FMUL.FTZ R0, R0, 1 ;  /* 0x3f80000000007820 */ /* 0x000fc80000410000 */
[----:B------:R0:W3:Y:S01]  /*6150*/  F2F.F64.F32 R26, R0 ;  /* 0x00000000001a7310 */ /* 0x0000e20000201800 */
[----:B------:R-:W-:Y:S05]  /*6160*/  BRA `(.L_x_3326) ;  /* 0x0000000800bc7947 */ /* 0x000fea0003800000 */
.L_x_3331:
[----:B------:R0:W5:Y:S01]  /*6170*/  LDG.E.64 R26, desc[UR36][R2.64] ;  /* 0x00000024021a7981 */ /* 0x000162000c1e1b00 */
[----:B------:R-:W-:Y:S05]  /*6180*/  BRA `(.L_x_3326) ;  /* 0x0000000800b47947 */ /* 0x000fea0003800000 */
.L_x_3321:
        /* <DEDUP_REMOVED lines=13> */
.L_x_3335:
[----:B------:R0:W5:Y:S01]  /*6260*/  LDG.E.64 R26, desc[UR36][R2.64] ;  /* 0x00000024021a7981 */ /* 0x000162000c1e1b00 */
[----:B------:R-:W-:Y:S05]  /*6270*/  BRA `(.L_x_3326) ;  /* 0x0000000800787947 */ /* 0x000fea0003800000 */
.L_x_3334:
        /* <DEDUP_REMOVED lines=28> */
.L_x_3337:
        /* <DEDUP_REMOVED lines=15> */
.L_x_3336:
[----:B------:R-:W3:Y:S02]  /*6530*/  LDG.E.U16 R0, desc[UR36][R2.64] ;  /* 0x0000002402007981 */ /* 0x000ee4000c1e1500 */
[----:B---3--:R-:W-:-:S04]  /*6540*/  IMAD.U32 R0, R0, 0x10000, RZ ;  /* 0x0001000000007824 */ /* 0x008fc800078e00ff */
[----:B------:R-:W-:-:S04]  /*6550*/  FMUL.FTZ R0, R0, 1 ;  /* 0x3f80000000007820 */ /* 0x000fc80000410000 */
[----:B------:R0:W3:Y:S01]  /*6560*/  F2F.F64.F32 R26, R0 ;  /* 0x00000000001a7310 */ /* 0x0000e20000201800 */
[----:B------:R-:W-:Y:S05]  /*6570*/  BRA `(.L_x_3326) ;  /* 0x0000000400b87947 */ /* 0x000fea0003800000 */
.L_x_3333:
        /* <DEDUP_REMOVED lines=11> */
.L_x_3340:
        /* <DEDUP_REMOVED lines=21> */
.L_x_3344:
[----:B------:R-:W-:Y:S05]  /*6780*/  BSYNC B1 ;  /* 0x0000000000017941 */ /* 0x000fea0003800000 */
.L_x_3343:
[----:B------:R-:W-:Y:S01]  /*6790*/  LEA R3, R0, 0x3b800000, 0x17 ;  /* 0x3b80000000037811 */ /* 0x000fe200078eb8ff */
[----:B------:R-:W-:-:S05]  /*67a0*/  IMAD.SHL.U32 R0, R2, 0x100000, RZ ;  /* 0x0010000002007824 */ /* 0x000fca00078e00ff */
[----:B------:R-:W-:-:S07]  /*67b0*/  LOP3.LUT R0, R3, R0, R4, 0xfe, !PT ;  /* 0x0000000003007212 */ /* 0x000fce00078efe04 */
.L_x_3342:
[----:B------:R-:W-:Y:S05]  /*67c0*/  BSYNC B0 ;  /* 0x0000000000007941 */ /* 0x000fea0003800000 */
.L_x_3341:
[----:B------:R-:W-:-:S04]  /*67d0*/  FMUL.FTZ R0, R0, 1 ;  /* 0x3f80000000007820 */ /* 0x000fc80000410000 */
[----:B------:R0:W3:Y:S01]  /*67e0*/  F2F.F64.F32 R26, R0 ;  /* 0x00000000001a7310 */ /* 0x0000e20000201800 */
[----:B------:R-:W-:Y:S05]  /*67f0*/  BRA `(.L_x_3326) ;  /* 0x0000000400187947 */ /* 0x000fea0003800000 */
.L_x_3339:
        /* <DEDUP_REMOVED lines=21> */
.L_x_3348:
[----:B------:R-:W-:Y:S05]  /*6950*/  BSYNC B1 ;  /* 0x0000000000017941 */ /* 0x000fea0003800000 */
.L_x_3347:
[----:B------:R-:W-:Y:S01]  /*6960*/  LEA R3, R0, 0x37800000, 0x17 ;  /* 0x3780000000037811 */ /* 0x000fe200078eb8ff */
[----:B------:R-:W-:-:S05]  /*6970*/  IMAD.SHL.U32 R0, R2, 0x200000, RZ ;  /* 0x0020000002007824 */ /* 0x000fca00078e00ff */
[----:B------:R-:W-:-:S07]  /*6980*/  LOP3.LUT R0, R3, R0, R4, 0xfe, !PT ;  /* 0x0000000003007212 */ /* 0x000fce00078efe04 */
.L_x_3346:
[----:B------:R-:W-:Y:S05]  /*6990*/  BSYNC B0 ;  /* 0x0000000000007941 */ /* 0x000fea0003800000 */
.L_x_3345:
[----:B------:R-:W-:-:S04]  /*69a0*/  FMUL.FTZ R0, R0, 1 ;  /* 0x3f80000000007820 */ /* 0x000fc80000410000 */
[----:B------:R0:W3:Y:S01]  /*69b0*/  F2F.F64.F32 R26, R0 ;  /* 0x00000000001a7310 */ /* 0x0000e20000201800 */
[----:B------:R-:W-:Y:S05]  /*69c0*/  BRA `(.L_x_3326) ;  /* 0x0000000000a47947 */ /* 0x000fea0003800000 */
.L_x_3338:
        /* <DEDUP_REMOVED lines=14> */
.L_x_3352:
[----:B------:R-:W-:Y:S05]  /*6ab0*/  BSYNC B0 ;  /* 0x0000000000007941 */ /* 0x000fea0003800000 */
.L_x_3351:
[----:B------:R-:W-:-:S04]  /*6ac0*/  FMUL.FTZ R0, R0, 1 ;  /* 0x3f80000000007820 */ /* 0x000fc80000410000 */
[----:B------:R0:W3:Y:S01]  /*6ad0*/  F2F.F64.F32 R26, R0 ;  /* 0x00000000001a7310 */ /* 0x0000e20000201800 */
[----:B------:R-:W-:Y:S05]  /*6ae0*/  BRA `(.L_x_3326) ;  /* 0x00000000005c7947 */ /* 0x000fea0003800000 */
.L_x_3325:
        /* <DEDUP_REMOVED lines=16> */
.L_x_3353:
[----:B------:R-:W-:Y:S01]  /*6bf0*/  CS2R R26, SRZ ;  /* 0x00000000001a7805 */ /* 0x000fe2000001ff00 */
[----:B------:R-:W-:Y:S06]  /*6c00*/  BRA `(.L_x_3326) ;  /* 0x0000000000147947 */ /* 0x000fec0003800000 */
.L_x_3350:
[----:B------:R-:W3:Y:S02]  /*6c10*/  LDG.E.64 R26, desc[UR36][R2.64] ;  /* 0x00000024021a7981 */ /* 0x000ee4000c1e1b00 */
[----:B---3--:R-:W0:Y:S01]  /*6c20*/  I2F.F64.U64 R26, R26 ;  /* 0x0000001a001a7312 */ /* 0x008e220000301800 */
[----:B------:R-:W-:Y:S05]  /*6c30*/  BRA `(.L_x_3326) ;  /* 0x0000000000087947 */ /* 0x000fea0003800000 */
.L_x_3349:
[----:B------:R-:W3:Y:S02]  /*6c40*/  LDG.E R2, desc[UR36][R2.64] ;  /* 0x0000002402027981 */ /* 0x000ee4000c1e1900 */
[----:B---3--:R0:W3:Y:S02]  /*6c50*/  I2F.F64.U32 R26, R2 ;  /* 0x00000002001a7312 */ /* 0x0080e40000201800 */
.L_x_3326:
[----:B0-----:R-:W0:Y:S01]  /*6c60*/  LDC.U8 R4, c[0x0][0x235] ;  /* 0x00008d40ff047b82 */ /* 0x001e220000000000 */
[----:B------:R-:W-:Y:S02]  /*6c70*/  ULDC UR4, c[0x0][0x23c] ;  /* 0x00008f0000047ab9 */ /* 0x000fe40000000800 */
[----:B------:R-:W-:-:S05]  /*6c80*/  IMAD R5, R34, UR4, RZ ;  /* 0x0000000422057c24 */ /* 0x000fca000f8e02ff */
[----:B------:R-:W1:Y:S01]  /*6c90*/  LDC.64 R2, c[0x0][0x228] ;  /* 0x00008a00ff027b82 */ /* 0x000e620000000a00 */
[----:B0-----:R-:W-:-:S04]  /*6ca0*/  PRMT R0, R4, 0x9910, RZ ;  /* 0x0000991004007816 */ /* 0x001fc800000000ff */
[----:B------:R-:W-:Y:S02]  /*6cb0*/  ISETP.GT.AND P1, PT, R0, 0x9, PT ;  /* 0x000000090000780c */ /* 0x000fe40003f24270 */
[----:B-1----:R-:W-:-:S05]  /*6cc0*/  IADD3 R2, P0, R5, R2, RZ ;  /* 0x0000000205027210 */ /* 0x002fca0007f1e0ff */
        /* <DEDUP_REMOVED lines=13> */
.L_x_3357:
[----:B------:R-:W2:Y:S02]  /*6da0*/  LDG.E.U8 R2, desc[UR36][R2.64] ;  /* 0x0000002402027981 */ /* 0x000ea4000c1e1100 */
[----:B--2---:R0:W1:Y:S01]  /*6db0*/  I2F.F64.U16 R32, R2 ;  /* 0x0000000200207312 */ /* 0x0040620000101800 */
[----:B------:R-:W-:Y:S05]  /*6dc0*/  BRA `(.L_x_3320) ;  /* 0x0000000c006c7947 */ /* 0x000fea0003800000 */
.L_x_3356:
        /* <DEDUP_REMOVED lines=9> */
.L_x_3360:
[----:B------:R-:W2:Y:S02]  /*6e60*/  LDG.E R2, desc[UR36][R2.64] ;  /* 0x0000002402027981 */ /* 0x000ea4000c1e1900 */
[----:B--2---:R0:W1:Y:S01]  /*6e70*/  I2F.F64 R32, R2 ;  /* 0x0000000200207312 */ /* 0x0040620000201c00 */
[----:B------:R-:W-:Y:S05]  /*6e80*/  BRA `(.L_x_3320) ;  /* 0x0000000c003c7947 */ /* 0x000fea0003800000 */
.L_x_3359:
[----:B------:R-:W2:Y:S02]  /*6e90*/  LDG.E.U16 R2, desc[UR36][R2.64] ;  /* 0x0000002402027981 */ /* 0x000ea4000c1e1500 */
[----:B--2---:R0:W1:Y:S01]  /*6ea0*/  I2F.F64.S16 R32, R2 ;  /* 0x0000000200207312 */ /* 0x0040620000101c00 */
[----:B------:R-:W-:Y:S05]  /*6eb0*/  BRA `(.L_x_3320) ;  /* 0x0000000c00307947 */ /* 0x000fea0003800000 */
.L_x_3355:
        /* <DEDUP_REMOVED lines=10> */
.L_x_3362:
[----:B------:R-:W2:Y:S02]  /*6f60*/  LDG.E.U16 R0, desc[UR36][R2.64] ;  /* 0x0000002402007981 */ /* 0x000ea4000c1e1500 */
[----:B--2---:R-:W-:-:S05]  /*6f70*/  HADD2.F32 R0, -RZ, R0.H0_H0 ;  /* 0x20000000ff007230 */ /* 0x004fca0000004100 */
[----:B------:R-:W-:-:S04]  /*6f80*/  FMUL.FTZ R0, R0, 1 ;  /* 0x3f80000000007820 */ /* 0x000fc80000410000 */
[----:B------:R0:W1:Y:S01]  /*6f90*/  F2F.F64.F32 R32, R0 ;  /* 0x0000000000207310 */ /* 0x0000620000201800 */
[----:B------:R-:W-:Y:S05]  /*6fa0*/  BRA `(.L_x_3320) ;  /* 0x0000000800f47947 */ /* 0x000fea0003800000 */
.L_x_3361:
        /* <DEDUP_REMOVED lines=10> */
.L_x_3364:
[----:B------:R-:W2:Y:S02]  /*7050*/  LDG.E.U16 R2, desc[UR36][R2.64] ;  /* 0x0000002402027981 */ /* 0x000ea4000c1e1500 */
[----:B--2---:R-:W-:-:S05]  /*7060*/  HADD2.F32 R0, -RZ, R2.H0_H0 ;  /* 0x20000002ff007230 */ /* 0x004fca0000004100 */
[----:B------:R-:W-:-:S04]  /*7070*/  FMUL.FTZ R0, R0, 1 ;  /* 0x3f80000000007820 */ /* 0x000fc80000410000 */
[----:B------:R0:W1:Y:S01]  /*7080*/  F2F.F64.F32 R32, R0 ;  /* 0x0000000000207310 */ /* 0x0000620000201800 */
[----:B------:R-:W-:Y:S05]  /*7090*/  BRA `(.L_x_3320) ;  /* 0x0000000800b87947 */ /* 0x000fea0003800000 */
.L_x_3363:
[----:B------:R0:W5:Y:S01]  /*70a0*/  LDG.E.64 R32, desc[UR36][R2.64] ;  /* 0x0000002402207981 */ /* 0x000162000c1e1b00 */
[----:B------:R-:W-:Y:S05]  /*70b0*/  BRA `(.L_x_3320) ;  /* 0x0000000800b07947 */ /* 0x000fea0003800000 */
.L_x_3354:
        /* <DEDUP_REMOVED lines=13> */
.L_x_3367:
[----:B------:R0:W5:Y:S01]  /*7190*/  LDG.E.64 R32, desc[UR36][R2.64] ;  /* 0x0000002402207981 */ /* 0x000162000c1e1b00 */
[----:B------:R-:W-:Y:S05]  /*71a0*/  BRA `(.L_x_3320) ;  /* 0x0000000800747947 */ /* 0x000fea0003800000 */
.L_x_3366:
        /* <DEDUP_REMOVED lines=28> */
.L_x_3369:
        /* <DEDUP_REMOVED lines=15> */
.L_x_3368:
[----:B------:R-:W2:Y:S02]  /*7460*/  LDG.E.U16 R0, desc[UR36][R2.64] ;  /* 0x0000002402007981 */ /* 0x000ea4000c1e1500 */
[----:B--2---:R-:W-:-:S04]  /*7470*/  IMAD.U32 R0, R0, 0x10000, RZ ;  /* 0x0001000000007824 */ /* 0x004fc800078e00ff */
[----:B------:R-:W-:-:S04]  /*7480*/  FMUL.FTZ R0, R0, 1 ;  /* 0x3f80000000007820 */ /* 0x000fc80000410000 */
[----:B------:R0:W1:Y:S01]  /*7490*/  F2F.F64.F32 R32, R0 ;  /* 0x0000000000207310 */ /* 0x0000620000201800 */
[----:B------:R-:W-:Y:S05]  /*74a0*/  BRA `(.L_x_3320) ;  /* 0x0000000400b47947 */ /* 0x000fea0003800000 */
.L_x_3365:
        /* <DEDUP_REMOVED lines=11> */
.L_x_3372:
        /* <DEDUP_REMOVED lines=21> */
.L_x_3376:
[----:B------:R-:W-:Y:S05]  /*76b0*/  BSYNC B1 ;  /* 0x0000000000017941 */ /* 0x000fea0003800000 */
.L_x_3375:
[----:B------:R-:W-:Y:S01]  /*76c0*/  LEA R3, R0, 0x3b800000, 0x17 ;  /* 0x3b80000000037811 */ /* 0x000fe200078eb8ff */
[----:B------:R-:W-:-:S05]  /*76d0*/  IMAD.SHL.U32 R0, R2, 0x100000, RZ ;  /* 0x0010000002007824 */ /* 0x000fca00078e00ff */
[----:B------:R-:W-:-:S07]  /*76e0*/  LOP3.LUT R0, R3, R0, R4, 0xfe, !PT ;  /* 0x0000000003007212 */ /* 0x000fce00078efe04 */
.L_x_3374:
[----:B------:R-:W-:Y:S05]  /*76f0*/  BSYNC B0 ;  /* 0x0000000000007941 */ /* 0x000fea0003800000 */
.L_x_3373:
[----:B------:R-:W-:-:S04]  /*7700*/  FMUL.FTZ R0, R0, 1 ;  /* 0x3f80000000007820 */ /* 0x000fc80000410000 */
[----:B------:R0:W1:Y:S01]  /*7710*/  F2F.F64.F32 R32, R0 ;  /* 0x0000000000207310 */ /* 0x0000620000201800 */
[----:B------:R-:W-:Y:S05]  /*7720*/  BRA `(.L_x_3320) ;  /* 0x0000000400147947 */ /* 0x000fea0003800000 */
.L_x_3371:
        /* <DEDUP_REMOVED lines=21> */
.L_x_3380:
[----:B------:R-:W-:Y:S05]  /*7880*/  BSYNC B1 ;  /* 0x0000000000017941 */ /* 0x000fea0003800000 */
.L_x_3379:
[----:B------:R-:W-:Y:S01]  /*7890*/  LEA R3, R0, 0x37800000, 0x17 ;  /* 0x3780000000037811 */ /* 0x000fe200078eb8ff */
[----:B------:R-:W-:-:S05]  /*78a0*/  IMAD.SHL.U32 R0, R2, 0x200000, RZ ;  /* 0x0020000002007824 */ /* 0x000fca00078e00ff */
[----:B------:R-:W-:-:S07]  /*78b0*/  LOP3.LUT R0, R3, R0, R4, 0xfe, !PT ;  /* 0x0000000003007212 */ /* 0x000fce00078efe04 */
.L_x_3378:
[----:B------:R-:W-:Y:S05]  /*78c0*/  BSYNC B0 ;  /* 0x0000000000007941 */ /* 0x000fea0003800000 */
.L_x_3377:
[----:B------:R-:W-:-:S04]  /*78d0*/  FMUL.FTZ R0, R0, 1 ;  /* 0x3f80000000007820 */ /* 0x000fc80000410000 */
[----:B------:R0:W1:Y:S01]  /*78e0*/  F2F.F64.F32 R32, R0 ;  /* 0x0000000000207310 */ /* 0x0000620000201800 */
[----:B------:R-:W-:Y:S05]  /*78f0*/  BRA `(.L_x_3320) ;  /* 0x0000000000a07947 */ /* 0x000fea0003800000 */
.L_x_3370:
        /* <DEDUP_REMOVED lines=14> */
.L_x_3384:
[----:B------:R-:W-:Y:S05]  /*79e0*/  BSYNC B0 ;  /* 0x0000000000007941 */ /* 0x000fea0003800000 */
.L_x_3383:
[----:B------:R-:W-:-:S04]  /*79f0*/  FMUL.FTZ R0, R0, 1 ;  /* 0x3f80000000007820 */ /* 0x000fc80000410000 */
[----:B------:R0:W1:Y:S01]  /*7a00*/  F2F.F64.F32 R32, R0 ;  /* 0x0000000000207310 */ /* 0x0000620000201800 */
[----:B------:R-:W-:Y:S05]  /*7a10*/  BRA `(.L_x_3320) ;  /* 0x0000000000587947 */ /* 0x000fea0003800000 */
.L_x_3358:
        /* <DEDUP_REMOVED lines=16> */
.L_x_3385:
[----:B------:R-:W-:Y:S05]  /*7b20*/  BRA `(.L_x_3320) ;  /* 0x0000000000147947 */ /* 0x000fea0003800000 */
.L_x_3382:
[----:B------:R-:W2:Y:S02]  /*7b30*/  LDG.E.64 R32, desc[UR36][R2.64] ;  /* 0x0000002402207981 */ /* 0x000ea4000c1e1b00 */
[----:B--2---:R-:W0:Y:S01]  /*7b40*/  I2F.F64.U64 R32, R32 ;  /* 0x0000002000207312 */ /* 0x004e220000301800 */
[----:B------:R-:W-:Y:S05]  /*7b50*/  BRA `(.L_x_3320) ;  /* 0x0000000000087947 */ /* 0x000fea0003800000 */
.L_x_3381:
[----:B------:R-:W2:Y:S02]  /*7b60*/  LDG.E R2, desc[UR36][R2.64] ;  /* 0x0000002402027981 */ /* 0x000ea4000c1e1900 */
[----:B--2---:R0:W1:Y:S02]  /*7b70*/  I2F.F64.U32 R32, R2 ;  /* 0x0000000200207312 */ /* 0x0040640000201800 */
.L_x_3320:
[----:B------:R-:W-:Y:S05]  /*7b80*/  BSYNC B6 ;  /* 0x0000000000067941 */ /* 0x000fea0003800000 */
.L_x_3319:
[----:B0-----:R-:W0:Y:S01]  /*7b90*/  S2R R0, SR_TID.X ;  /* 0x0000000000007919 */ /* 0x001e220000002100 */
[----:B------:R-:W-:Y:S01]  /*7ba0*/  BSSY B0, `(.L_x_3386) ;  /* 0x000005e000007945 */ /* 0x000fe20003800000 */
[----:B0-----:R-:W-:-:S13]  /*7bb0*/  ISETP.GE.AND P0, PT, R0, R35, PT ;  /* 0x000000230000720c */ /* 0x001fda0003f06270 */
[----:B------:R-:W-:Y:S05]  /*7bc0*/  @P0 BRA `(.L_x_3387) ;  /* 0x00000004006c0947 */ /* 0x000fea0003800000 */
[----:B---3--:R-:W-:Y:S01]  /*7bd0*/  IMAD.MOV.U32 R2, RZ, RZ, 0x652b82fe ;  /* 0x652b82feff027424 */ /* 0x008fe200078e00ff */
[----:B------:R-:W-:Y:S01]  /*7be0*/  UMOV UR4, 0xfefa39ef ;  /* 0xfefa39ef00047882 */ /* 0x000fe20000000000 */
[----:B------:R-:W-:Y:S01]  /*7bf0*/  IMAD.MOV.U32 R3, RZ, RZ, 0x3ff71547 ;  /* 0x3ff71547ff037424 */ /* 0x000fe200078e00ff */
[----:B------:R-:W-:Y:S01]  /*7c00*/  UMOV UR5, 0x3fe62e42 ;  /* 0x3fe62e4200057882 */ /* 0x000fe20000000000 */
[----:B----45:R-:W-:Y:S01]  /*7c10*/  DADD R8, -RZ, -|R16| ;  /* 0x00000000ff087229 */ /* 0x030fe20000000d10 */
        /* <DEDUP_REMOVED lines=55> */
.L_x_3389:
[----:B------:R-:W-:Y:S05]  /*7f90*/  BSYNC B1 ;  /* 0x0000000000017941 */ /* 0x000fea0003800000 */
.L_x_3388:
        /* <DEDUP_REMOVED lines=18> */
[----:B------:R-:W-:-:S07]  /*80c0*/  MOV R0, 0x80e0 ;  /* 0x000080e000007802 */ /* 0x000fce0000000f00 */
[----:B-12---:R-:W-:Y:S05]  /*80d0*/  CALL.REL.NOINC `($__internal_1_$__cuda_sm20_div_rn_f64_full) ;  /* 0x0000005800cc7944 */ /* 0x006fea0003c00000 */
[----:B------:R-:W-:Y:S02]  /*80e0*/  IMAD.MOV.U32 R2, RZ, RZ, R12 ;  /* 0x000000ffff027224 */ /* 0x000fe400078e000c */
[----:B------:R-:W-:-:S07]  /*80f0*/  IMAD.MOV.U32 R3, RZ, RZ, R13 ;  /* 0x000000ffff037224 */ /* 0x000fce00078e000d */
.L_x_3391:
[----:B------:R-:W-:Y:S05]  /*8100*/  BSYNC B1 ;  /* 0x0000000000017941 */ /* 0x000fea0003800000 */
.L_x_3390:
[----:B------:R-:W-:Y:S01]  /*8110*/  IMAD.MOV.U32 R4, RZ, RZ, 0x3ff00000 ;  /* 0x3ff00000ff047424 */ /* 0x000fe200078e00ff */
[----:B------:R-:W-:Y:S01]  /*8120*/  FSEL R7, RZ, 1.875, P4 ;  /* 0x3ff00000ff077808 */ /* 0x000fe20002000000 */
[----:B------:R-:W-:-:S03]  /*8130*/  IMAD.MOV.U32 R6, RZ, RZ, RZ ;  /* 0x000000ffff067224 */ /* 0x000fc600078e00ff */
[----:B------:R-:W-:Y:S01]  /*8140*/  FSEL R5, R4, -1.875, !P4 ;  /* 0xbff0000004057808 */ /* 0x000fe20006000000 */
[----:B------:R-:W-:-:S06]  /*8150*/  IMAD.MOV.U32 R4, RZ, RZ, RZ ;  /* 0x000000ffff047224 */ /* 0x000fcc00078e00ff */
[----:B------:R-:W-:-:S08]  /*8160*/  DFMA R4, R2, -R4, R6 ;  /* 0x800000040204722b */ /* 0x000fd00000000006 */
[----:B-1----:R-:W-:-:S11]  /*8170*/  DMUL R4, R4, R24 ;  /* 0x0000001804047228 */ /* 0x002fd60000000000 */
.L_x_3387:
[----:B------:R-:W-:Y:S05]  /*8180*/  BSYNC B0 ;  /* 0x0000000000007941 */ /* 0x000fea0003800000 */
.L_x_3386:
[----:B------:R-:W0:Y:S01]  /*8190*/  S2R R37, SR_TID.X ;  /* 0x0000000000257919 */ /* 0x000e220000002100 */
[----:B------:R-:W-:Y:S01]  /*81a0*/  BSSY B0, `(.L_x_3392) ;  /* 0x000005e000007945 */ /* 0x000fe20003800000 */
[----:B0-----:R-:W-:-:S05]  /*81b0*/  VIADD R34, R37, 0x80 ;  /* 0x0000008025227836 */ /* 0x001fca0000000000 */
[----:B------:R-:W-:-:S13]  /*81c0*/  ISETP.GE.AND P0, PT, R34, R35, PT ;  /* 0x000000232200720c */ /* 0x000fda0003f06270 */
[----:B------:R-:W-:Y:S05]  /*81d0*/  @P0 BRA `(.L_x_3393) ;  /* 0x0000000400680947 */ /* 0x000fea0003800000 */
[----:B---3--:R-:W-:Y:S01]  /*81e0*/  IMAD.MOV.U32 R2, RZ, RZ, 0x652b82fe ;  /* 0x652b82feff027424 */ /* 0x008fe200078e00ff */
[----:B------:R-:W-:Y:S01]  /*81f0*/  UMOV UR4, 0xfefa39ef ;  /* 0xfefa39ef00047882 */ /* 0x000fe20000000000 */
[----:B------:R-:W-:Y:S01]  /*8200*/  IMAD.MOV.U32 R3, RZ, RZ, 0x3ff71547 ;  /* 0x3ff71547ff037424 */ /* 0x000fe200078e00ff */
[----:B------:R-:W-:Y:S01]  /*8210*/  UMOV UR5, 0x3fe62e42 ;  /* 0x3fe62e4200057882 */ /* 0x000fe20000000000 */
[----:B-----5:R-:W-:Y:S01]  /*8220*/  DADD R10, -RZ, -|R18| ;  /* 0x00000000ff0a7229 */ /* 0x020fe20000000d12 */
        /* <DEDUP_REMOVED lines=52> */
[----:B------:R-:W-:-:S06]  /*8570*/  @!P1 IMAD.MOV.U32 R2, RZ, RZ, RZ ;  /* 0x000000ffff029224 */ /* 0x000fcc00078e00ff */
[----:B------:R-:W-:-:S11]  /*8580*/  @!P1 DMUL R6, R8, R2 ;  /* 0x0000000208069228 */ /* 0x000fd60000000000 */
.L_x_3395:
[----:B------:R-:W-:Y:S05]  /*8590*/  BSYNC B1 ;  /* 0x0000000000017941 */ /* 0x000fea0003800000 */
.L_x_3394:
        /* <DEDUP_REMOVED lines=19> */
[----:B-12-4-:R-:W-:Y:S05]  /*86d0*/  CALL.REL.NOINC `($__internal_1_$__cuda_sm20_div_rn_f64_full) ;  /* 0x00000054004c7944 */ /* 0x016fea0003c00000 */
[----:B------:R-:W-:Y:S02]  /*86e0*/  IMAD.MOV.U32 R2, RZ, RZ, R12 ;  /* 0x000000ffff027224 */ /* 0x000fe400078e000c */
[----:B------:R-:W-:-:S07]  /*86f0*/  IMAD.MOV.U32 R3, RZ, RZ, R13 ;  /* 0x000000ffff037224 */ /* 0x000fce00078e000d */
.L_x_3397:
[----:B------:R-:W-:Y:S05]  /*8700*/  BSYNC B1 ;  /* 0x0000000000017941 */ /* 0x000fea0003800000 */
.L_x_3396:
[----:B------:R-:W-:Y:S01]  /*8710*/  IMAD.MOV.U32 R6, RZ, RZ, 0x3ff00000 ;  /* 0x3ff00000ff067424 */ /* 0x000fe200078e00ff */
[----:B------:R-:W-:Y:S01]  /*8720*/  FSEL R9, RZ, 1.875, P4 ;  /* 0x3ff00000ff097808 */ /* 0x000fe20002000000 */
[----:B------:R-:W-:-:S03]  /*8730*/  IMAD.MOV.U32 R8, RZ, RZ, RZ ;  /* 0x000000ffff087224 */ /* 0x000fc600078e00ff */
[----:B------:R-:W-:Y:S01]  /*8740*/  FSEL R7, R6, -1.875, !P4 ;  /* 0xbff0000006077808 */ /* 0x000fe20006000000 */
[----:B------:R-:W-:-:S06]  /*8750*/  IMAD.MOV.U32 R6, RZ, RZ, RZ ;  /* 0x000000ffff067224 */ /* 0x000fcc00078e00ff */
[----:B------:R-:W-:-:S08]  /*8760*/  DFMA R2, R2, -R6, R8 ;  /* 0x800000060202722b */ /* 0x000fd00000000008 */
[----:B--2---:R-:W-:-:S11]  /*8770*/  DMUL R28, R2, R28 ;  /* 0x0000001c021c7228 */ /* 0x004fd60000000000 */
.L_x_3393:
[----:B------:R-:W-:Y:S05]  /*8780*/  BSYNC B0 ;  /* 0x0000000000007941 */ /* 0x000fea0003800000 */
.L_x_3392:
[----:B------:R-:W-:Y:S01]  /*8790*/  VIADD R0, R37, 0x100 ;  /* 0x0000010025007836 */ /* 0x000fe20000000000 */
[----:B------:R-:W-:Y:S04]  /*87a0*/  BSSY B0, `(.L_x_3398) ;  /* 0x000005e000007945 */ /* 0x000fe80003800000 */
        /* <DEDUP_REMOVED lines=62> */
.L_x_3401:
[----:B------:R-:W-:Y:S05]  /*8b90*/  BSYNC B1 ;  /* 0x0000000000017941 */ /* 0x000fea0003800000 */
.L_x_3400:
        /* <DEDUP_REMOVED lines=22> */
.L_x_3403:
[----:B------:R-:W-:Y:S05]  /*8d00*/  BSYNC B1 ;  /* 0x0000000000017941 */ /* 0x000fea0003800000 */
.L_x_3402:
[----:B-1----:R-:W-:Y:S01]  /*8d10*/  IMAD.MOV.U32 R24, RZ, RZ, 0x3ff00000 ;  /* 0x3ff00000ff187424 */ /* 0x002fe200078e00ff */
[----:B------:R-:W-:Y:S01]  /*8d20*/  FSEL R7, RZ, 1.875, P4 ;  /* 0x3ff00000ff077808 */ /* 0x000fe20002000000 */
[----:B------:R-:W-:-:S03]  /*8d30*/  IMAD.MOV.U32 R6, RZ, RZ, RZ ;  /* 0x000000ffff067224 */ /* 0x000fc600078e00ff */
[----:B------:R-:W-:Y:S01]  /*8d40*/  FSEL R25, R24, -1.875, !P4 ;  /* 0xbff0000018197808 */ /* 0x000fe20006000000 */
[----:B------:R-:W-:-:S06]  /*8d50*/  IMAD.MOV.U32 R24, RZ, RZ, RZ ;  /* 0x000000ffff187224 */ /* 0x000fcc00078e00ff */
[----:B------:R-:W-:-:S08]  /*8d60*/  DFMA R24, R2, -R24, R6 ;  /* 0x800000180218722b */ /* 0x000fd00000000006 */
[----:B------:R-:W-:-:S11]  /*8d70*/  DMUL R24, R24, R30 ;  /* 0x0000001e18187228 */ /* 0x000fd60000000000 */
.L_x_3399:
[----:B------:R-:W-:Y:S05]  /*8d80*/  BSYNC B0 ;  /* 0x0000000000007941 */ /* 0x000fea0003800000 */
.L_x_3398:
        /* <DEDUP_REMOVED lines=64> */
.L_x_3407:
[----:B------:R-:W-:Y:S05]  /*9190*/  BSYNC B1 ;  /* 0x0000000000017941 */ /* 0x000fea0003800000 */
.L_x_3406:
        /* <DEDUP_REMOVED lines=22> */
.L_x_3409:
[----:B------:R-:W-:Y:S05]  /*9300*/  BSYNC B1 ;  /* 0x0000000000017941 */ /* 0x000fea0003800000 */
.L_x_3408:
[----:B----4-:R-:W-:Y:S01]  /*9310*/  IMAD.MOV.U32 R16, RZ, RZ, 0x3ff00000 ;  /* 0x3ff00000ff107424 */ /* 0x010fe200078e00ff */
[----:B------:R-:W-:Y:S01]  /*9320*/  FSEL R7, RZ, 1.875, P4 ;  /* 0x3ff00000ff077808 */ /* 0x000fe20002000000 */
[----:B------:R-:W-:-:S03]  /*9330*/  IMAD.MOV.U32 R6, RZ, RZ, RZ ;  /* 0x000000ffff067224 */ /* 0x000fc600078e00ff */
[----:B------:R-:W-:Y:S01]  /*9340*/  FSEL R17, R16, -1.875, !P4 ;  /* 0xbff0000010117808 */ /* 0x000fe20006000000 */
[----:B------:R-:W-:-:S06]  /*9350*/  IMAD.MOV.U32 R16, RZ, RZ, RZ ;  /* 0x000000ffff107224 */ /* 0x000fcc00078e00ff */
[----:B------:R-:W-:-:S08]  /*9360*/  DFMA R16, R2, -R16, R6 ;  /* 0x800000100210722b */ /* 0x000fd00000000006 */
[----:B-1----:R-:W-:-:S11]  /*9370*/  DMUL R16, R16, R32 ;  /* 0x0000002010107228 */ /* 0x002fd60000000000 */
.L_x_3405:
[----:B------:R-:W-:Y:S05]  /*9380*/  BSYNC B0 ;  /* 0x0000000000007941 */ /* 0x000fea0003800000 */
.L_x_3404:
[----:B------:R-:W0:Y:S01]  /*9390*/  S2R R0, SR_CTAID.X ;  /* 0x0000000000007919 */ /* 0x000e220000002500 */
[----:B------:R-:W0:Y:S01]  /*93a0*/  LDC R3, c[0x0][0x210] ;  /* 0x00008400ff037b82 */ /* 0x000e220000000800 */
[----:B------:R-:W-:Y:S01]  /*93b0*/  BSSY B6, `(.L_x_3410) ;  /* 0x0000133000067945 */ /* 0x000fe20003800000 */
[----:B-----5:R-:W1:Y:S06]  /*93c0*/  S2R R23, SR_TID.X ;  /* 0x0000000000177919 */ /* 0x020e6c0000002100 */
[----:B---3--:R-:W3:Y:S01]  /*93d0*/  LDC.U8 R19, c[0x0][0x240] ;  /* 0x00009000ff137b82 */ /* 0x008ee20000000000 */
[----:B0-----:R-:W-:-:S05]  /*93e0*/  IMAD R18, R0, -0x200, R3 ;  /* 0xfffffe0000127824 */ /* 0x001fca00078e0203 */
[----:B-1----:R-:W-:-:S13]  /*93f0*/  ISETP.GE.AND P0, PT, R23, R18, PT ;  /* 0x000000121700720c */ /* 0x002fda0003f06270 */
[----:B---3--:R-:W-:Y:S05]  /*9400*/  @P0 BRA `(.L_x_3411) ;  /* 0x0000001000b40947 */ /* 0x008fea0003800000 */
[----:B------:R-:W0:Y:S01]  /*9410*/  LDC.64 R2, c[0x0][0x218] ;  /* 0x00008600ff027b82 */ /* 0x000e220000000a00 */
        /* <DEDUP_REMOVED lines=17> */
[----:B------:R-:W0:Y:S01]  /*9530*/  F2I.F64.TRUNC R5, R4 ;  /* 0x0000000400057311 */ /* 0x000e22000030d100 */
[----:B------:R-:W-:Y:S01]  /*9540*/  IMAD.MOV.U32 R23, RZ, RZ, R34 ;  /* 0x000000ffff177224 */ /* 0x000fe200078e0022 */
[----:B0-----:R0:W-:Y:S01]  /*9550*/  STG.E.U8 desc[UR36][R2.64], R5 ;  /* 0x0000000502007986 */ /* 0x0011e2000c101124 */
[----:B------:R-:W-:Y:S05]  /*9560*/  BRA `(.L_x_3411) ;  /* 0x00000010005c7947 */ /* 0x000fea0003800000 */
.L_x_3415:
[----:B------:R-:W0:Y:S01]  /*9570*/  F2I.S64.F64.TRUNC R4, R4 ;  /* 0x0000000400047311 */ /* 0x000e22000030d900 */
[----:B------:R-:W-:Y:S02]  /*9580*/  IMAD.MOV.U32 R23, RZ, RZ, R34 ;  /* 0x000000ffff177224 */ /* 0x000fe400078e0022 */
[----:B0-----:R-:W-:-:S05]  /*9590*/  IMAD.MOV.U32 R7, RZ, RZ, R4 ;  /* 0x000000ffff077224 */ /* 0x001fca00078e0004 */
[----:B------:R0:W-:Y:S01]  /*95a0*/  STG.E.U8 desc[UR36][R2.64], R7 ;  /* 0x0000000702007986 */ /* 0x0001e2000c101124 */
[----:B------:R-:W-:Y:S05]  /*95b0*/  BRA `(.L_x_3411) ;  /* 0x0000001000487947 */ /* 0x000fea0003800000 */
.L_x_3414:
[----:B------:R-:W-:-:S13]  /*95c0*/  ISETP.NE.AND P0, PT, R0, 0x2, PT ;  /* 0x000000020000780c */ /* 0x000fda0003f05270 */
[----:B------:R-:W-:Y:S05]  /*95d0*/  @!P0 BRA `(.L_x_3417) ;  /* 0x0000000000308947 */ /* 0x000fea0003800000 */
[----:B------:R-:W-:-:S13]  /*95e0*/  ISETP.NE.AND P0, PT, R0, 0x3, PT ;  /* 0x000000030000780c */ /* 0x000fda0003f05270 */
[----:B------:R-:W-:Y:S05]  /*95f0*/  @!P0 BRA `(.L_x_3418) ;  /* 0x0000000000188947 */ /* 0x000fea0003800000 */
[----:B------:R-:W-:-:S13]  /*9600*/  ISETP.NE.AND P0, PT, R0, 0x4, PT ;  /* 0x000000040000780c */ /* 0x000fda0003f05270 */
[----:B------:R-:W-:Y:S05]  /*9610*/  @P0 BRA `(.L_x_3416) ;  /* 0x0000000c00cc0947 */ /* 0x000fea0003800000 */
[----:B------:R-:W0:Y:S01]  /*9620*/  F2I.S64.F64.TRUNC R4, R4 ;  /* 0x0000000400047311 */ /* 0x000e22000030d900 */
[----:B------:R-:W-:Y:S01]  /*9630*/  IMAD.MOV.U32 R23, RZ, RZ, R34 ;  /* 0x000000ffff177224 */ /* 0x000fe200078e0022 */
[----:B0-----:R0:W-:Y:S01]  /*9640*/  STG.E.64 desc[UR36][R2.64], R4 ;  /* 0x0000000402007986 */ /* 0x0011e2000c101b24 */
[----:B------:R-:W-:Y:S05]  /*9650*/  BRA `(.L_x_3411) ;  /* 0x0000001000207947 */ /* 0x000fea0003800000 */
.L_x_3418:
[----:B------:R-:W0:Y:S01]  /*9660*/  F2I.F64.TRUNC R5, R4 ;  /* 0x0000000400057311 */ /* 0x000e22000030d100 */
[----:B------:R-:W-:Y:S01]  /*9670*/  IMAD.MOV.U32 R23, RZ, RZ, R34 ;  /* 0x000000ffff177224 */ /* 0x000fe200078e0022 */
[----:B0-----:R0:W-:Y:S01]  /*9680*/  STG.E desc[UR36][R2.64], R5 ;  /* 0x0000000502007986 */ /* 0x0011e2000c101924 */
[----:B------:R-:W-:Y:S05]  /*9690*/  BRA `(.L_x_3411) ;  /* 0x0000001000107947 */ /* 0x000fea0003800000 */
.L_x_3417:
[----:B------:R-:W0:Y:S01]  /*96a0*/  F2I.F64.TRUNC R5, R4 ;  /* 0x0000000400057311 */ /* 0x000e22000030d100 */
[----:B------:R-:W-:Y:S01]  /*96b0*/  IMAD.MOV.U32 R23, RZ, RZ, R34 ;  /* 0x000000ffff177224 */ /* 0x000fe200078e0022 */
[----:B0-----:R0:W-:Y:S01]  /*96c0*/  STG.E.U16 desc[UR36][R2.64], R5 ;  /* 0x0000000502007986 */ /* 0x0011e2000c101524 */
[----:B------:R-:W-:Y:S05]  /*96d0*/  BRA `(.L_x_3411) ;  /* 0x0000001000007947 */ /* 0x000fea0003800000 */
.L_x_3413:
        /* <DEDUP_REMOVED lines=10> */
[----:B------:R-:W-:-:S13]  /*9780*/  IMAD.MOV.U32 R23, RZ, RZ, R34 ;  /* 0x000000ffff177224 */ /* 0x000fda00078e0022 */
[----:B0-----:R-:W-:-:S05]  /*9790*/  @!P0 FMUL R7, R7, 1.175494350822287508e-38 ;  /* 0x0080000007078820 */ /* 0x001fca0000400000 */
[----:B------:R0:W-:Y:S01]  /*97a0*/  STG.E desc[UR36][R2.64], R7 ;  /* 0x0000000702007986 */ /* 0x0001e2000c101924 */
[----:B------:R-:W-:Y:S05]  /*97b0*/  BRA `(.L_x_3411) ;  /* 0x0000000c00c87947 */ /* 0x000fea0003800000 */
.L_x_3420:
[----:B------:R-:W-:Y:S01]  /*97c0*/  UMOV UR4, 0xf0000000 ;  /* 0xf000000000047882 */ /* 0x000fe20000000000 */
[----:B------:R-:W-:Y:S01]  /*97d0*/  UMOV UR5, 0x380fffff ;  /* 0x380fffff00057882 */ /* 0x000fe20000000000 */
[----:B------:R-:W0:Y:S01]  /*97e0*/  F2F.F32.F64 R0, R4 ;  /* 0x0000000400007310 */ /* 0x000e220000301000 */
[----:B------:R-:W-:Y:S01]  /*97f0*/  DSETP.GEU.AND P0, PT, |R4|, UR4, PT ;  /* 0x0000000404007e2a */ /* 0x000fe2000bf0e200 */
[----:B------:R-:W-:-:S13]  /*9800*/  IMAD.MOV.U32 R23, RZ, RZ, R34 ;  /* 0x000000ffff177224 */ /* 0x000fda00078e0022 */
[----:B0-----:R-:W-:-:S05]  /*9810*/  @!P0 FMUL R0, R0, 1.175494350822287508e-38 ;  /* 0x0080000000008820 */ /* 0x001fca0000400000 */
[----:B------:R-:W-:-:S05]  /*9820*/  F2FP.F16.F32.PACK_AB R0, RZ, R0 ;  /* 0x00000000ff00723e */ /* 0x000fca00000000ff */
[----:B------:R0:W-:Y:S01]  /*9830*/  STG.E.U16 desc[UR36][R2.64], R0 ;  /* 0x0000000002007986 */ /* 0x0001e2000c101524 */
[----:B------:R-:W-:Y:S05]  /*9840*/  BRA `(.L_x_3411) ;  /* 0x0000000c00a47947 */ /* 0x000fea0003800000 */
.L_x_3419:
        /* <DEDUP_REMOVED lines=10> */
[----:B------:R-:W-:Y:S02]  /*98f0*/  IMAD.MOV.U32 R7, RZ, RZ, RZ ;  /* 0x000000ffff077224 */ /* 0x000fe400078e00ff */
[----:B------:R-:W-:-:S11]  /*9900*/  IMAD.MOV.U32 R23, RZ, RZ, R34 ;  /* 0x000000ffff177224 */ /* 0x000fd600078e0022 */
[----:B0-----:R-:W-:-:S05]  /*9910*/  @!P0 FMUL R6, R6, 1.175494350822287508e-38 ;  /* 0x0080000006068820 */ /* 0x001fca0000400000 */
[----:B------:R0:W-:Y:S01]  /*9920*/  STG.E.64 desc[UR36][R2.64], R6 ;  /* 0x0000000602007986 */ /* 0x0001e2000c101b24 */
[----:B------:R-:W-:Y:S05]  /*9930*/  BRA `(.L_x_3411) ;  /* 0x0000000c00687947 */ /* 0x000fea0003800000 */
.L_x_3422:
[----:B------:R-:W-:Y:S01]  /*9940*/  UMOV UR4, 0xf0000000 ;  /* 0xf000000000047882 */ /* 0x000fe20000000000 */
[----:B------:R-:W-:Y:S01]  /*9950*/  UMOV UR5, 0x380fffff ;  /* 0x380fffff00057882 */ /* 0x000fe20000000000 */
[----:B------:R-:W0:Y:S01]  /*9960*/  F2F.F32.F64 R0, R4 ;  /* 0x0000000400007310 */ /* 0x000e220000301000 */
[----:B------:R-:W-:Y:S01]  /*9970*/  DSETP.GEU.AND P0, PT, |R4|, UR4, PT ;  /* 0x0000000404007e2a */ /* 0x000fe2000bf0e200 */
[----:B------:R-:W-:-:S13]  /*9980*/  IMAD.MOV.U32 R23, RZ, RZ, R34 ;  /* 0x000000ffff177224 */ /* 0x000fda00078e0022 */
[----:B0-----:R-:W-:-:S05]  /*9990*/  @!P0 FMUL R0, R0, 1.175494350822287508e-38 ;  /* 0x0080000000008820 */ /* 0x001fca0000400000 */
[----:B------:R-:W-:-:S04]  /*99a0*/  F2FP.F16.F32.PACK_AB R5, RZ, R0 ;  /* 0x00000000ff05723e */ /* 0x000fc800000000ff */
[----:B------:R-:W-:-:S05]  /*99b0*/  PRMT R5, R5, 0x5410, RZ ;  /* 0x0000541005057816 */ /* 0x000fca00000000ff */
[----:B------:R0:W-:Y:S01]  /*99c0*/  STG.E desc[UR36][R2.64], R5 ;  /* 0x0000000502007986 */ /* 0x0001e2000c101924 */
[----:B------:R-:W-:Y:S05]  /*99d0*/  BRA `(.L_x_3411) ;  /* 0x0000000c00407947 */ /* 0x000fea0003800000 */
.L_x_3421:
[----:B------:R0:W-:Y:S01]  /*99e0*/  STG.E.64 desc[UR36][R2.64], R4 ;  /* 0x0000000402007986 */ /* 0x0001e2000c101b24 */
[----:B------:R-:W-:Y:S01]  /*99f0*/  IMAD.MOV.U32 R23, RZ, RZ, R34 ;  /* 0x000000ffff177224 */ /* 0x000fe200078e0022 */
[----:B------:R-:W-:Y:S06]  /*9a00*/  BRA `(.L_x_3411) ;  /* 0x0000000c00347947 */ /* 0x000fec0003800000 */
.L_x_3412:
        /* <DEDUP_REMOVED lines=8> */
[----:B------:R-:W-:Y:S01]  /*9a90*/  DSETP.NEU.AND P0, PT, R4, RZ, PT ;  /* 0x000000ff0400722a */ /* 0x000fe20003f0d000 */
[----:B------:R-:W-:-:S05]  /*9aa0*/  IMAD.MOV.U32 R23, RZ, RZ, R34 ;  /* 0x000000ffff177224 */ /* 0x000fca00078e0022 */
[----:B------:R-:W-:-:S05]  /*9ab0*/  SEL R5, RZ, 0x1, !P0 ;  /* 0x00000001ff057807 */ /* 0x000fca0004000000 */
[----:B------:R1:W-:Y:S01]  /*9ac0*/  STG.E.U8 desc[UR36][R2.64], R5 ;  /* 0x0000000502007986 */ /* 0x0003e2000c101124 */
[----:B------:R-:W-:Y:S05]  /*9ad0*/  BRA `(.L_x_3411) ;  /* 0x0000000c00007947 */ /* 0x000fea0003800000 */
.L_x_3425:
[----:B------:R-:W-:Y:S01]  /*9ae0*/  CS2R R6, SRZ ;  /* 0x0000000000067805 */ /* 0x000fe2000001ff00 */
[----:B------:R-:W-:-:S04]  /*9af0*/  IMAD.MOV.U32 R23, RZ, RZ, R34 ;  /* 0x000000ffff177224 */ /* 0x000fc800078e0022 */
[----:B------:R0:W-:Y:S01]  /*9b00*/  STG.E.128 desc[UR36][R2.64], R4 ;  /* 0x0000000402007986 */ /* 0x0001e2000c101d24 */
[----:B------:R-:W-:Y:S05]  /*9b10*/  BRA `(.L_x_3411) ;  /* 0x0000000800f07947 */ /* 0x000fea0003800000 */
.L_x_3424:
        /* <DEDUP_REMOVED lines=25> */
.L_x_3429:
[----:B------:R-:W-:Y:S05]  /*9cb0*/  BSYNC B0 ;  /* 0x0000000000007941 */ /* 0x000fea0003800000 */
.L_x_3428:
[----:B------:R-:W-:Y:S01]  /*9cc0*/  LOP3.LUT R7, R0, R7, RZ, 0xfc, !PT ;  /* 0x0000000700077212 */ /* 0x000fe200078efcff */
[----:B------:R-:W-:-:S04]  /*9cd0*/  IMAD.MOV.U32 R23, RZ, RZ, R34 ;  /* 0x000000ffff177224 */ /* 0x000fc800078e0022 */
[----:B------:R0:W-:Y:S01]  /*9ce0*/  STG.E.U8 desc[UR36][R2.64], R7 ;  /* 0x0000000702007986 */ /* 0x0001e2000c101124 */
[----:B------:R-:W-:Y:S05]  /*9cf0*/  BRA `(.L_x_3411) ;  /* 0x0000000800787947 */ /* 0x000fea0003800000 */
.L_x_3427:
        /* <DEDUP_REMOVED lines=17> */
.L_x_3431:
[----:B------:R-:W-:Y:S01]  /*9e10*/  IMAD.MOV.U32 R0, RZ, RZ, 0x7f ;  /* 0x0000007fff007424 */ /* 0x000fe200078e00ff */
[----:B------:R-:W-:-:S04]  /*9e20*/  ISETP.GT.U32.AND P0, PT, R6, 0x7f800000, PT ;  /* 0x7f8000000600780c */ /* 0x000fc80003f04070 */
[----:B------:R-:W-:-:S09]  /*9e30*/  SEL R0, R0, 0x7c, P0 ;  /* 0x0000007c00007807 */ /* 0x000fd20000000000 */
.L_x_3432:
[----:B------:R-:W-:Y:S05]  /*9e40*/  BSYNC B0 ;  /* 0x0000000000007941 */ /* 0x000fea0003800000 */
.L_x_3430:
[----:B------:R-:W-:Y:S01]  /*9e50*/  LOP3.LUT R4, R7, 0x80000000, RZ, 0xc0, !PT ;  /* 0x8000000007047812 */ /* 0x000fe200078ec0ff */
[----:B------:R-:W-:-:S03]  /*9e60*/  IMAD.MOV.U32 R23, RZ, RZ, R34 ;  /* 0x000000ffff177224 */ /* 0x000fc600078e0022 */
[----:B------:R-:W-:-:S04]  /*9e70*/  SHF.R.U32.HI R5, RZ, 0x18, R4 ;  /* 0x00000018ff057819 */ /* 0x000fc80000011604 */
[----:B------:R-:W-:-:S05]  /*9e80*/  LOP3.LUT R5, R0, R5, RZ, 0xfc, !PT ;  /* 0x0000000500057212 */ /* 0x000fca00078efcff */
[----:B------:R0:W-:Y:S01]  /*9e90*/  STG.E.U8 desc[UR36][R2.64], R5 ;  /* 0x0000000502007986 */ /* 0x0001e2000c101124 */
[----:B------:R-:W-:Y:S05]  /*9ea0*/  BRA `(.L_x_3411) ;  /* 0x00000008000c7947 */ /* 0x000fea0003800000 */
.L_x_3426:
[----:B------:R-:W-:Y:S01]  /*9eb0*/  UMOV UR4, 0xf0000000 ;  /* 0xf000000000047882 */ /* 0x000fe20000000000 */
[----:B------:R-:W-:Y:S01]  /*9ec0*/  UMOV UR5, 0x380fffff ;  /* 0x380fffff00057882 */ /* 0x000fe20000000000 */
[----:B------:R-:W0:Y:S01]  /*9ed0*/  F2F.F32.F64 R0, R4 ;  /* 0x0000000400007310 */ /* 0x000e220000301000 */
[----:B------:R-:W-:Y:S01]  /*9ee0*/  DSETP.GEU.AND P0, PT, |R4|, UR4, PT ;  /* 0x0000000404007e2a */ /* 0x000fe2000bf0e200 */
[----:B------:R-:W-:-:S13]  /*9ef0*/  IMAD.MOV.U32 R23, RZ, RZ, R34 ;  /* 0x000000ffff177224 */ /* 0x000fda00078e0022 */
[----:B0-----:R-:W-:-:S05]  /*9f00*/  @!P0 FMUL R0, R0, 1.175494350822287508e-38 ;  /* 0x0080000000008820 */ /* 0x001fca0000400000 */
[----:B------:R-:W-:-:S05]  /*9f10*/  F2FP.BF16.F32.PACK_AB R0, RZ, R0 ;  /* 0x00000000ff00723e */ /* 0x000fca00000010ff */
[----:B------:R3:W-:Y:S01]  /*9f20*/  STG.E.U16 desc[UR36][R2.64], R0 ;  /* 0x0000000002007986 */ /* 0x0007e2000c101524 */
[----:B------:R-:W-:Y:S05]  /*9f30*/  BRA `(.L_x_3411) ;  /* 0x0000000400e87947 */ /* 0x000fea0003800000 */
.L_x_3423:
        /* <DEDUP_REMOVED lines=8> */
[----:B------:R-:W0:Y:S01]  /*9fc0*/  F2I.U32.F64.TRUNC R5, R4 ;  /* 0x0000000400057311 */ /* 0x000e22000030d000 */
[----:B------:R-:W-:Y:S01]  /*9fd0*/  IMAD.MOV.U32 R23, RZ, RZ, R34 ;  /* 0x000000ffff177224 */ /* 0x000fe200078e0022 */
[----:B0-----:R0:W-:Y:S01]  /*9fe0*/  STG.E.U16 desc[UR36][R2.64], R5 ;  /* 0x0000000502007986 */ /* 0x0011e2000c101524 */
[----:B------:R-:W-:Y:S05]  /*9ff0*/  BRA `(.L_x_3411) ;  /* 0x0000000400b87947 */ /* 0x000fea0003800000 */
.L_x_3435:
        /* <DEDUP_REMOVED lines=21> */
.L_x_3438:
[----:B------:R-:W-:-:S04]  /*a150*/  LOP3.LUT R0, R7, 0x80000000, RZ, 0xc0, !PT ;  /* 0x8000000007007812 */ /* 0x000fc800078ec0ff */
[----:B------:R-:W-:-:S04]  /*a160*/  SHF.R.U32.HI R5, RZ, 0x18, R0 ;  /* 0x00000018ff057819 */ /* 0x000fc80000011600 */
[----:B------:R-:W-:-:S04]  /*a170*/  LOP3.LUT R4, R4, R5, RZ, 0xfc, !PT ;  /* 0x0000000504047212 */ /* 0x000fc800078efcff */
[----:B------:R-:W-:-:S07]  /*a180*/  PRMT R0, R4, 0x7610, R0 ;  /* 0x0000761004007816 */ /* 0x000fce0000000000 */
.L_x_3437:
[----:B------:R-:W-:Y:S05]  /*a190*/  BSYNC B0 ;  /* 0x0000000000007941 */ /* 0x000fea0003800000 */
.L_x_3436:
[----:B------:R0:W-:Y:S01]  /*a1a0*/  STG.E.U8 desc[UR36][R2.64], R0 ;  /* 0x0000000002007986 */ /* 0x0001e2000c101124 */
[----:B------:R-:W-:Y:S01]  /*a1b0*/  IMAD.MOV.U32 R23, RZ, RZ, R34 ;  /* 0x000000ffff177224 */ /* 0x000fe200078e0022 */
[----:B------:R-:W-:Y:S06]  /*a1c0*/  BRA `(.L_x_3411) ;  /* 0x0000000400447947 */ /* 0x000fec0003800000 */
.L_x_3434:
        /* <DEDUP_REMOVED lines=21> */
.L_x_3441:
[----:B------:R-:W-:-:S04]  /*a320*/  LOP3.LUT R0, R7, 0x80000000, RZ, 0xc0, !PT ;  /* 0x8000000007007812 */ /* 0x000fc800078ec0ff */
[----:B------:R-:W-:-:S04]  /*a330*/  SHF.R.U32.HI R5, RZ, 0x18, R0 ;  /* 0x00000018ff057819 */ /* 0x000fc80000011600 */
[----:B------:R-:W-:-:S04]  /*a340*/  LOP3.LUT R4, R4, R5, RZ, 0xfc, !PT ;  /* 0x0000000504047212 */ /* 0x000fc800078efcff */
[----:B------:R-:W-:-:S07]  /*a350*/  PRMT R0, R4, 0x7610, R0 ;  /* 0x0000761004007816 */ /* 0x000fce0000000000 */
.L_x_3440:
[----:B------:R-:W-:Y:S05]  /*a360*/  BSYNC B0 ;  /* 0x0000000000007941 */ /* 0x000fea0003800000 */
.L_x_3439:
[----:B------:R0:W-:Y:S01]  /*a370*/  STG.E.U8 desc[UR36][R2.64], R0 ;  /* 0x0000000002007986 */ /* 0x0001e2000c101124 */
[----:B------:R-:W-:Y:S01]  /*a380*/  IMAD.MOV.U32 R23, RZ, RZ, R34 ;  /* 0x000000ffff177224 */ /* 0x000fe200078e0022 */
[----:B------:R-:W-:Y:S06]  /*a390*/  BRA `(.L_x_3411) ;  /* 0x0000000000d07947 */ /* 0x000fec0003800000 */
.L_x_3433:
        /* <DEDUP_REMOVED lines=8> */
[----:B------:R0:W1:Y:S01]  /*a420*/  F2F.F32.F64 R8, R4 ;  /* 0x0000000400087310 */ /* 0x0000620000301000 */
[----:B------:R-:W-:Y:S01]  /*a430*/  DSETP.GEU.AND P0, PT, |R4|, UR4, PT ;  /* 0x0000000404007e2a */ /* 0x000fe2000bf0e200 */
[----:B------:R-:W-:Y:S02]  /*a440*/  IMAD.MOV.U32 R23, RZ, RZ, R34 ;  /* 0x000000ffff177224 */ /* 0x000fe400078e0022 */
[----:B0-----:R-:W-:-:S11]  /*a450*/  IMAD.MOV.U32 R5, RZ, RZ, 0xff ;  /* 0x000000ffff057424 */ /* 0x001fd600078e00ff */
[----:B-1----:R-:W-:-:S05]  /*a460*/  @!P0 FMUL R8, R8, 1.175494350822287508e-38 ;  /* 0x0080000008088820 */ /* 0x002fca0000400000 */
        /* <DEDUP_REMOVED lines=14> */
.L_x_3416:
        /* <DEDUP_REMOVED lines=15> */
[----:B0-2-4-:R-:W-:Y:S05]  /*a640*/  CALL.ABS.NOINC R2 ;  /* 0x0000000002007343 */ /* 0x015fea0003c00000 */
.L_x_3444:
[----:B------:R-:W-:Y:S01]  /*a650*/  IMAD.MOV.U32 R23, RZ, RZ, R34 ;  /* 0x000000ffff177224 */ /* 0x000fe200078e0022 */
[----:B------:R-:W-:Y:S06]  /*a660*/  BRA `(.L_x_3411) ;  /* 0x00000000001c7947 */ /* 0x000fec0003800000 */
.L_x_3443:
[----:B------:R-:W0:Y:S01]  /*a670*/  F2I.U64.F64.TRUNC R4, R4 ;  /* 0x0000000400047311 */ /* 0x000e22000030d800 */
[----:B------:R-:W-:Y:S01]  /*a680*/  IMAD.MOV.U32 R23, RZ, RZ, R34 ;  /* 0x000000ffff177224 */ /* 0x000fe200078e0022 */
[----:B0-----:R0:W-:Y:S01]  /*a690*/  STG.E.64 desc[UR36][R2.64], R4 ;  /* 0x0000000402007986 */ /* 0x0011e2000c101b24 */
[----:B------:R-:W-:Y:S05]  /*a6a0*/  BRA `(.L_x_3411) ;  /* 0x00000000000c7947 */ /* 0x000fea0003800000 */
.L_x_3442:
[----:B------:R-:W0:Y:S01]  /*a6b0*/  F2I.U32.F64.TRUNC R5, R4 ;  /* 0x0000000400057311 */ /* 0x000e22000030d000 */
[----:B------:R-:W-:Y:S01]  /*a6c0*/  IMAD.MOV.U32 R23, RZ, RZ, R34 ;  /* 0x000000ffff177224 */ /* 0x000fe200078e0022 */
[----:B0-----:R0:W-:Y:S06]  /*a6d0*/  STG.E desc[UR36][R2.64], R5 ;  /* 0x0000000502007986 */ /* 0x0011ec000c101924 */
.L_x_3411:
[----:B------:R-:W-:Y:S05]  /*a6e0*/  BSYNC B6 ;  /* 0x0000000000067941 */ /* 0x000fea0003800000 */
.L_x_3410:
[----:B------:R-:W-:Y:S01]  /*a6f0*/  ISETP.GE.AND P0, PT, R23, R18, PT ;  /* 0x000000121700720c */ /* 0x000fe20003f06270 */
[----:B------:R-:W-:-:S12]  /*a700*/  BSSY B6, `(.L_x_3445) ;  /* 0x0000236000067945 */ /* 0x000fd80003800000 */
[----:B------:R-:W-:Y:S05]  /*a710*/  @P0 BRA `(.L_x_3446) ;  /* 0x0000002000d00947 */ /* 0x000fea0003800000 */
[----:B0--3--:R-:W0:Y:S01]  /*a720*/  S2R R0, SR_CTAID.X ;  /* 0x0000000000007919 */ /* 0x009e220000002500 */
[----:B-1----:R-:W1:Y:S01]  /*a730*/  LDC.64 R2, c[0x0][0x218] ;  /* 0x00008600ff027b82 */ /* 0x002e620000000a00 */
[----:B------:R-:W-:Y:S01]  /*a740*/  PRMT R4, R19, 0x9910, RZ ;  /* 0x0000991013047816 */ /* 0x000fe200000000ff */
[----:B------:R-:W-:Y:S01]  /*a750*/  ULDC UR4, c[0x0][0x244] ;  /* 0x0000910000047ab9 */ /* 0x000fe20000000800 */
[----:B0-----:R-:W-:-:S04]  /*a760*/  IMAD R0, R0, 0x200, R23 ;  /* 0x0000020000007824 */ /* 0x001fc800078e0217 */
[----:B------:R-:W-:Y:S02]  /*a770*/  IMAD R5, R0, UR4, RZ ;  /* 0x0000000400057c24 */ /* 0x000fe4000f8e02ff */
[----:B------:R-:W-:-:S03]  /*a780*/  IMAD.MOV.U32 R0, RZ, RZ, R4 ;  /* 0x000000ffff007224 */ /* 0x000fc600078e0004 */
[----:B-1----:R-:W-:Y:S02]  /*a790*/  IADD3 R2, P0, R5, R2, RZ ;  /* 0x0000000205027210 */ /* 0x002fe40007f1e0ff */
[----:B------:R-:W-:-:S03]  /*a7a0*/  ISETP.GT.AND P1, PT, R0, 0x9, PT ;  /* 0x000000090000780c */ /* 0x000fc60003f24270 */
[----:B------:R-:W-:-:S10]  /*a7b0*/  IMAD.X R3, RZ, RZ, R3, P0 ;  /* 0x000000ffff037224 */ /* 0x000fd400000e0603 */
        /* <DEDUP_REMOVED lines=9> */
[----:B--2---:R-:W0:Y:S02]  /*a850*/  F2I.F64.TRUNC R29, R28 ;  /* 0x0000001c001d7311 */ /* 0x004e24000030d100 */
[----:B0-----:R0:W-:Y:S01]  /*a860*/  STG.E.U8 desc[UR36][R2.64], R29 ;  /* 0x0000001d02007986 */ /* 0x0011e2000c101124 */
[----:B------:R-:W-:Y:S05]  /*a870*/  BRA `(.L_x_3452) ;  /* 0x0000001000087947 */ /* 0x000fea0003800000 */
.L_x_3450:
[----:B--2---:R-:W0:Y:S02]  /*a880*/  F2I.S64.F64.TRUNC R28, R28 ;  /* 0x0000001c001c7311 */ /* 0x004e24000030d900 */
[----:B0-----:R-:W-:-:S05]  /*a890*/  IMAD.MOV.U32 R5, RZ, RZ, R28 ;  /* 0x000000ffff057224 */ /* 0x001fca00078e001c */
[----:B------:R0:W-:Y:S01]  /*a8a0*/  STG.E.U8 desc[UR36][R2.64], R5 ;  /* 0x0000000502007986 */ /* 0x0001e2000c101124 */
[----:B------:R-:W-:Y:S05]  /*a8b0*/  BRA `(.L_x_3452) ;  /* 0x0000000c00f87947 */ /* 0x000fea0003800000 */
.L_x_3449:
[----:B------:R-:W-:-:S13]  /*a8c0*/  ISETP.NE.AND P0, PT, R0, 0x2, PT ;  /* 0x000000020000780c */ /* 0x000fda0003f05270 */
[----:B------:R-:W-:Y:S05]  /*a8d0*/  @!P0 BRA `(.L_x_3453) ;  /* 0x0000000000288947 */ /* 0x000fea0003800000 */
[----:B------:R-:W-:-:S13]  /*a8e0*/  ISETP.NE.AND P0, PT, R0, 0x3, PT ;  /* 0x000000030000780c */ /* 0x000fda0003f05270 */
[----:B------:R-:W-:Y:S05]  /*a8f0*/  @!P0 BRA `(.L_x_3454) ;  /* 0x0000000000148947 */ /* 0x000fea0003800000 */
[----:B------:R-:W-:-:S13]  /*a900*/  ISETP.NE.AND P0, PT, R0, 0x4, PT ;  /* 0x000000040000780c */ /* 0x000fda0003f05270 */
[----:B------:R-:W-:Y:S05]  /*a910*/  @P0 BRA `(.L_x_3451) ;  /* 0x0000000c00880947 */ /* 0x000fea0003800000 */
[----:B--2---:R-:W0:Y:S02]  /*a920*/  F2I.S64.F64.TRUNC R28, R28 ;  /* 0x0000001c001c7311 */ /* 0x004e24000030d900 */
[----:B0-----:R0:W-:Y:S01]  /*a930*/  STG.E.64 desc[UR36][R2.64], R28 ;  /* 0x0000001c02007986 */ /* 0x0011e2000c101b24 */
[----:B------:R-:W-:Y:S05]  /*a940*/  BRA `(.L_x_3452) ;  /* 0x0000000c00d47947 */ /* 0x000fea0003800000 */
.L_x_3454:
[----:B--2---:R-:W0:Y:S02]  /*a950*/  F2I.F64.TRUNC R29, R28 ;  /* 0x0000001c001d7311 */ /* 0x004e24000030d100 */
[----:B0-----:R0:W-:Y:S01]  /*a960*/  STG.E desc[UR36][R2.64], R29 ;  /* 0x0000001d02007986 */ /* 0x0011e2000c101924 */
[----:B------:R-:W-:Y:S05]  /*a970*/  BRA `(.L_x_3452) ;  /* 0x0000000c00c87947 */ /* 0x000fea0003800000 */
.L_x_3453:
[----:B--2---:R-:W0:Y:S02]  /*a980*/  F2I.F64.TRUNC R29, R28 ;  /* 0x0000001c001d7311 */ /* 0x004e24000030d100 */
[----:B0-----:R0:W-:Y:S01]  /*a990*/  STG.E.U16 desc[UR36][R2.64], R29 ;  /* 0x0000001d02007986 */ /* 0x0011e2000c101524 */
[----:B------:R-:W-:Y:S05]  /*a9a0*/  BRA `(.L_x_3452) ;  /* 0x0000000c00bc7947 */ /* 0x000fea0003800000 */
.L_x_3448:
        /* <DEDUP_REMOVED lines=8> */
[----:B--2---:R-:W0:Y:S01]  /*aa30*/  F2F.F32.F64 R5, R28 ;  /* 0x0000001c00057310 */ /* 0x004e220000301000 */
[----:B------:R-:W-:-:S14]  /*aa40*/  DSETP.GEU.AND P0, PT, |R28|, UR4, PT ;  /* 0x000000041c007e2a */ /* 0x000fdc000bf0e200 */
[----:B0-----:R-:W-:-:S05]  /*aa50*/  @!P0 FMUL R5, R5, 1.175494350822287508e-38 ;  /* 0x0080000005058820 */ /* 0x001fca0000400000 */
[----:B------:R0:W-:Y:S01]  /*aa60*/  STG.E desc[UR36][R2.64], R5 ;  /* 0x0000000502007986 */ /* 0x0001e2000c101924 */
[----:B------:R-:W-:Y:S05]  /*aa70*/  BRA `(.L_x_3452) ;  /* 0x0000000c00887947 */ /* 0x000fea0003800000 */
.L_x_3456:
[----:B------:R-:W-:Y:S01]  /*aa80*/  UMOV UR4, 0xf0000000 ;  /* 0xf000000000047882 */ /* 0x000fe20000000000 */
[----:B------:R-:W-:Y:S01]  /*aa90*/  UMOV UR5, 0x380fffff ;  /* 0x380fffff00057882 */ /* 0x000fe20000000000 */
[----:B--2---:R-:W0:Y:S01]  /*aaa0*/  F2F.F32.F64 R0, R28 ;  /* 0x0000001c00007310 */ /* 0x004e220000301000 */
[----:B------:R-:W-:-:S14]  /*aab0*/  DSETP.GEU.AND P0, PT, |R28|, UR4, PT ;  /* 0x000000041c007e2a */ /* 0x000fdc000bf0e200 */
[----:B0-----:R-:W-:-:S05]  /*aac0*/  @!P0 FMUL R0, R0, 1.175494350822287508e-38 ;  /* 0x0080000000008820 */ /* 0x001fca0000400000 */
[----:B------:R-:W-:-:S05]  /*aad0*/  F2FP.F16.F32.PACK_AB R0, RZ, R0 ;  /* 0x00000000ff00723e */ /* 0x000fca00000000ff */
[----:B------:R0:W-:Y:S01]  /*aae0*/  STG.E.U16 desc[UR36][R2.64], R0 ;  /* 0x0000000002007986 */ /* 0x0001e2000c101524 */
[----:B------:R-:W-:Y:S05]  /*aaf0*/  BRA `(.L_x_3452) ;  /* 0x0000000c00687947 */ /* 0x000fea0003800000 */
.L_x_3455:
        /* <DEDUP_REMOVED lines=8> */
[----:B--2---:R-:W0:Y:S01]  /*ab80*/  F2F.F32.F64 R4, R28 ;  /* 0x0000001c00047310 */ /* 0x004e220000301000 */
[----:B------:R-:W-:Y:S01]  /*ab90*/  DSETP.GEU.AND P0, PT, |R28|, UR4, PT ;  /* 0x000000041c007e2a */ /* 0x000fe2000bf0e200 */
[----:B------:R-:W-:-:S13]  /*aba0*/  IMAD.MOV.U32 R5, RZ, RZ, RZ ;  /* 0x000000ffff057224 */ /* 0x000fda00078e00ff */
[----:B0-----:R-:W-:-:S05]  /*abb0*/  @!P0 FMUL R4, R4, 1.175494350822287508e-38 ;  /* 0x0080000004048820 */ /* 0x001fca0000400000 */
[----:B------:R0:W-:Y:S01]  /*abc0*/  STG.E.64 desc[UR36][R2.64], R4 ;  /* 0x0000000402007986 */ /* 0x0001e2000c101b24 */
[----:B------:R-:W-:Y:S05]  /*abd0*/  BRA `(.L_x_3452) ;  /* 0x0000000c00307947 */ /* 0x000fea0003800000 */
.L_x_3458:
[----:B------:R-:W-:Y:S01]  /*abe0*/  UMOV UR4, 0xf0000000 ;  /* 0xf000000000047882 */ /* 0x000fe20000000000 */
[----:B------:R-:W-:Y:S01]  /*abf0*/  UMOV UR5, 0x380fffff ;  /* 0x380fffff00057882 */ /* 0x000fe20000000000 */
[----:B--2---:R-:W0:Y:S01]  /*ac00*/  F2F.F32.F64 R0, R28 ;  /* 0x0000001c00007310 */ /* 0x004e220000301000 */
[----:B------:R-:W-:-:S14]  /*ac10*/  DSETP.GEU.AND P0, PT, |R28|, UR4, PT ;  /* 0x000000041c007e2a */ /* 0x000fdc000bf0e200 */
[----:B0-----:R-:W-:-:S05]  /*ac20*/  @!P0 FMUL R0, R0, 1.175494350822287508e-38 ;  /* 0x0080000000008820 */ /* 0x001fca0000400000 */
[----:B------:R-:W-:-:S04]  /*ac30*/  F2FP.F16.F32.PACK_AB R5, RZ, R0 ;  /* 0x00000000ff05723e */ /* 0x000fc800000000ff */
[----:B------:R-:W-:-:S05]  /*ac40*/  PRMT R5, R5, 0x5410, RZ ;  /* 0x0000541005057816 */ /* 0x000fca00000000ff */
[----:B------:R0:W-:Y:S01]  /*ac50*/  STG.E desc[UR36][R2.64], R5 ;  /* 0x0000000502007986 */ /* 0x0001e2000c101924 */
[----:B------:R-:W-:Y:S05]  /*ac60*/  BRA `(.L_x_3452) ;  /* 0x0000000c000c7947 */ /* 0x000fea0003800000 */
.L_x_3457:
[----:B--2---:R0:W-:Y:S01]  /*ac70*/  STG.E.64 desc[UR36][R2.64], R28 ;  /* 0x0000001c02007986 */ /* 0x0041e2000c101b24 */
[----:B------:R-:W-:Y:S05]  /*ac80*/  BRA `(.L_x_3452) ;  /* 0x0000000c00047947 */ /* 0x000fea0003800000 */
.L_x_3447:
        /* <DEDUP_REMOVED lines=8> */
[----:B--2---:R-:W-:-:S06]  /*ad10*/  DSETP.NEU.AND P0, PT, R28, RZ, PT ;  /* 0x000000ff1c00722a */ /* 0x004fcc0003f0d000 */
[----:B------:R-:W-:-:S05]  /*ad20*/  SEL R5, RZ, 0x1, !P0 ;  /* 0x00000001ff057807 */ /* 0x000fca0004000000 */
[----:B------:R1:W-:Y:S01]  /*ad30*/  STG.E.U8 desc[UR36][R2.64], R5 ;  /* 0x0000000502007986 */ /* 0x0003e2000c101124 */
[----:B------:R-:W-:Y:S05]  /*ad40*/  BRA `(.L_x_3452) ;  /* 0x0000000800d47947 */ /* 0x000fea0003800000 */
.L_x_3461:
[----:B------:R-:W-:-:S05]  /*ad50*/  CS2R R30, SRZ ;  /* 0x00000000001e7805 */ /* 0x000fca000001ff00 */
[----:B--2---:R0:W-:Y:S01]  /*ad60*/  STG.E.128 desc[UR36][R2.64], R28 ;  /* 0x0000001c02007986 */ /* 0x0041e2000c101d24 */
[----:B------:R-:W-:Y:S05]  /*ad70*/  BRA `(.L_x_3452) ;  /* 0x0000000800c87947 */ /* 0x000fea0003800000 */
.L_x_3460:
        /* <DEDUP_REMOVED lines=25> */
.L_x_3465:
[----:B------:R-:W-:Y:S05]  /*af10*/  BSYNC B0 ;  /* 0x0000000000007941 */ /* 0x000fea0003800000 */
.L_x_3464:
[----:B------:R-:W-:-:S05]  /*af20*/  LOP3.LUT R5, R0, R5, RZ, 0xfc, !PT ;  /* 0x0000000500057212 */ /* 0x000fca00078efcff */
[----:B------:R3:W-:Y:S01]  /*af30*/  STG.E.U8 desc[UR36][R2.64], R5 ;  /* 0x0000000502007986 */ /* 0x0007e2000c101124 */
[----:B------:R-:W-:Y:S05]  /*af40*/  BRA `(.L_x_3452) ;  /* 0x0000000800547947 */ /* 0x000fea0003800000 */
.L_x_3463:
[----:B------:R-:W-:Y:S01]  /*af50*/  UMOV UR4, 0xf0000000 ;  /* 0xf000000000047882 */ /* 0x000fe20000000000 */
[----:B------:R-:W-:Y:S01]  /*af60*/  UMOV UR5, 0x380fffff ;  /* 0x380fffff00057882 */ /* 0x000fe20000000000 */
[----:B--2---:R-:W0:Y:S01]  /*af70*/  F2F.F32.F64 R5, R28 ;  /* 0x0000001c00057310 */ /* 0x004e220000301000 */
        /* <DEDUP_REMOVED lines=14> */
.L_x_3467:
[----:B------:R-:W-:Y:S01]  /*b060*/  IMAD.MOV.U32 R0, RZ, RZ, 0x7f ;  /* 0x0000007fff007424 */ /* 0x000fe200078e00ff */
[----:B------:R-:W-:-:S04]  /*b070*/  ISETP.GT.U32.AND P0, PT, R4, 0x7f800000, PT ;  /* 0x7f8000000400780c */ /* 0x000fc80003f04070 */
[----:B------:R-:W-:-:S09]  /*b080*/  SEL R0, R0, 0x7c, P0 ;  /* 0x0000007c00007807 */ /* 0x000fd20000000000 */
.L_x_3468:
[----:B------:R-:W-:Y:S05]  /*b090*/  BSYNC B0 ;  /* 0x0000000000007941 */ /* 0x000fea0003800000 */
.L_x_3466:
[----:B------:R-:W-:-:S04]  /*b0a0*/  LOP3.LUT R4, R5, 0x80000000, RZ, 0xc0, !PT ;  /* 0x8000000005047812 */ /* 0x000fc800078ec0ff */
[----:B------:R-:W-:-:S04]  /*b0b0*/  SHF.R.U32.HI R5, RZ, 0x18, R4 ;  /* 0x00000018ff057819 */ /* 0x000fc80000011604 */
[----:B------:R-:W-:-:S05]  /*b0c0*/  LOP3.LUT R5, R0, R5, RZ, 0xfc, !PT ;  /* 0x0000000500057212 */ /* 0x000fca00078efcff */
[----:B------:R0:W-:Y:S01]  /*b0d0*/  STG.E.U8 desc[UR36][R2.64], R5 ;  /* 0x0000000502007986 */ /* 0x0001e2000c101124 */
[----:B------:R-:W-:Y:S05]  /*b0e0*/  BRA `(.L_x_3452) ;  /* 0x0000000400ec7947 */ /* 0x000fea0003800000 */
.L_x_3462:
[----:B------:R-:W-:Y:S01]  /*b0f0*/  UMOV UR4, 0xf0000000 ;  /* 0xf000000000047882 */ /* 0x000fe20000000000 */
[----:B------:R-:W-:Y:S01]  /*b100*/  UMOV UR5, 0x380fffff ;  /* 0x380fffff00057882 */ /* 0x000fe20000000000 */
[----:B--2---:R-:W0:Y:S01]  /*b110*/  F2F.F32.F64 R0, R28 ;  /* 0x0000001c00007310 */ /* 0x004e220000301000 */
[----:B------:R-:W-:-:S14]  /*b120*/  DSETP.GEU.AND P0, PT, |R28|, UR4, PT ;  /* 0x000000041c007e2a */ /* 0x000fdc000bf0e200 */
[----:B0-----:R-:W-:-:S05]  /*b130*/  @!P0 FMUL R0, R0, 1.175494350822287508e-38 ;  /* 0x0080000000008820 */ /* 0x001fca0000400000 */
[----:B------:R-:W-:-:S05]  /*b140*/  F2FP.BF16.F32.PACK_AB R0, RZ, R0 ;  /* 0x00000000ff00723e */ /* 0x000fca00000010ff */
[----:B------:R2:W-:Y:S01]  /*b150*/  STG.E.U16 desc[UR36][R2.64], R0 ;  /* 0x0000000002007986 */ /* 0x0005e2000c101524 */
[----:B------:R-:W-:Y:S05]  /*b160*/  BRA `(.L_x_3452) ;  /* 0x0000000400cc7947 */ /* 0x000fea0003800000 */
.L_x_3459:
        /* <DEDUP_REMOVED lines=8> */
[----:B--2---:R-:W0:Y:S02]  /*b1f0*/  F2I.U32.F64.TRUNC R29, R28 ;  /* 0x0000001c001d7311 */ /* 0x004e24000030d000 */
[----:B0-----:R0:W-:Y:S01]  /*b200*/  STG.E.U16 desc[UR36][R2.64], R29 ;  /* 0x0000001d02007986 */ /* 0x0011e2000c101524 */
[----:B------:R-:W-:Y:S05]  /*b210*/  BRA `(.L_x_3452) ;  /* 0x0000000400a07947 */ /* 0x000fea0003800000 */
.L_x_3471:
[----:B------:R-:W-:Y:S01]  /*b220*/  UMOV UR4, 0xf0000000 ;  /* 0xf000000000047882 */ /* 0x000fe20000000000 */
[----:B------:R-:W-:Y:S01]  /*b230*/  UMOV UR5, 0x380fffff ;  /* 0x380fffff00057882 */ /* 0x000fe20000000000 */
[----:B--2---:R-:W0:Y:S01]  /*b240*/  F2F.F32.F64 R7, R28 ;  /* 0x0000001c00077310 */ /* 0x004e220000301000 */
        /* <DEDUP_REMOVED lines=18> */
.L_x_3474:
[----:B------:R-:W-:-:S04]  /*b370*/  LOP3.LUT R0, R7, 0x80000000, RZ, 0xc0, !PT ;  /* 0x8000000007007812 */ /* 0x000fc800078ec0ff */
[----:B------:R-:W-:-:S04]  /*b380*/  SHF.R.U32.HI R5, RZ, 0x18, R0 ;  /* 0x00000018ff057819 */ /* 0x000fc80000011600 */
[----:B------:R-:W-:-:S04]  /*b390*/  LOP3.LUT R4, R4, R5, RZ, 0xfc, !PT ;  /* 0x0000000504047212 */ /* 0x000fc800078efcff */
[----:B------:R-:W-:-:S07]  /*b3a0*/  PRMT R0, R4, 0x7610, R0 ;  /* 0x0000761004007816 */ /* 0x000fce0000000000 */
.L_x_3473:
[----:B------:R-:W-:Y:S05]  /*b3b0*/  BSYNC B0 ;  /* 0x0000000000007941 */ /* 0x000fea0003800000 */
.L_x_3472:
[----:B------:R0:W-:Y:S01]  /*b3c0*/  STG.E.U8 desc[UR36][R2.64], R0 ;  /* 0x0000000002007986 */ /* 0x0001e2000c101124 */
[----:B------:R-:W-:Y:S05]  /*b3d0*/  BRA `(.L_x_3452) ;  /* 0x0000000400307947 */ /* 0x000fea0003800000 */
.L_x_3470:
        /* <DEDUP_REMOVED lines=21> */
.L_x_3477:
[----:B------:R-:W-:-:S04]  /*b530*/  LOP3.LUT R0, R7, 0x80000000, RZ, 0xc0, !PT ;  /* 0x8000000007007812 */ /* 0x000fc800078ec0ff */
[----:B------:R-:W-:-:S04]  /*b540*/  SHF.R.U32.HI R5, RZ, 0x18, R0 ;  /* 0x00000018ff057819 */ /* 0x000fc80000011600 */
[----:B------:R-:W-:-:S04]  /*b550*/  LOP3.LUT R4, R4, R5, RZ, 0xfc, !PT ;  /* 0x0000000504047212 */ /* 0x000fc800078efcff */
[----:B------:R-:W-:-:S07]  /*b560*/  PRMT R0, R4, 0x7610, R0 ;  /* 0x0000761004007816 */ /* 0x000fce0000000000 */
.L_x_3476:
[----:B------:R-:W-:Y:S05]  /*b570*/  BSYNC B0 ;  /* 0x0000000000007941 */ /* 0x000fea0003800000 */
.L_x_3475:
[----:B------:R0:W-:Y:S01]  /*b580*/  STG.E.U8 desc[UR36][R2.64], R0 ;  /* 0x0000000002007986 */ /* 0x0001e2000c101124 */
[----:B------:R-:W-:Y:S05]  /*b590*/  BRA `(.L_x_3452) ;  /* 0x0000000000c07947 */ /* 0x000fea0003800000 */
.L_x_3469:
        /* <DEDUP_REMOVED lines=26> */
.L_x_3451:
        /* <DEDUP_REMOVED lines=15> */
[----:B-12-4-:R-:W-:Y:S05]  /*b830*/  CALL.ABS.NOINC R2 ;  /* 0x0000000002007343 */ /* 0x016fea0003c00000 */
.L_x_3480:
[----:B------:R-:W-:Y:S05]  /*b840*/  BRA `(.L_x_3452) ;  /* 0x0000000000147947 */ /* 0x000fea0003800000 */
.L_x_3479:
[----:B--2---:R-:W0:Y:S02]  /*b850*/  F2I.U64.F64.TRUNC R28, R28 ;  /* 0x0000001c001c7311 */ /* 0x004e24000030d800 */
[----:B0-----:R0:W-:Y:S01]  /*b860*/  STG.E.64 desc[UR36][R2.64], R28 ;  /* 0x0000001c02007986 */ /* 0x0011e2000c101b24 */
[----:B------:R-:W-:Y:S05]  /*b870*/  BRA `(.L_x_3452) ;  /* 0x0000000000087947 */ /* 0x000fea0003800000 */
.L_x_3478:
[----:B--2---:R-:W0:Y:S02]  /*b880*/  F2I.U32.F64.TRUNC R29, R28 ;  /* 0x0000001c001d7311 */ /* 0x004e24000030d000 */
[----:B0-----:R0:W-:Y:S02]  /*b890*/  STG.E desc[UR36][R2.64], R29 ;  /* 0x0000001d02007986 */ /* 0x0011e4000c101924 */
.L_x_3452:
[----:B------:R-:W-:-:S05]  /*b8a0*/  VIADD R23, R23, 0x80 ;  /* 0x0000008017177836 */ /* 0x000fca0000000000 */
[----:B------:R-:W-:-:S13]  /*b8b0*/  ISETP.GE.AND P0, PT, R23, R18, PT ;  /* 0x000000121700720c */ /* 0x000fda0003f06270 */
[----:B------:R-:W-:Y:S05]  /*b8c0*/  @P0 BRA `(.L_x_3446) ;  /* 0x0000001000640947 */ /* 0x000fea0003800000 */
[----:B0-2---:R-:W0:Y:S01]  /*b8d0*/  S2R R0, SR_CTAID.X ;  /* 0x0000000000007919 */ /* 0x005e220000002500 */
[----:B-1-3--:R-:W1:Y:S01]  /*b8e0*/  LDC.64 R2, c[0x0][0x218] ;  /* 0x00008600ff027b82 */ /* 0x00ae620000000a00 */
        /* <DEDUP_REMOVED lines=20> */
.L_x_3484:
[----:B------:R-:W0:Y:S02]  /*ba30*/  F2I.S64.F64.TRUNC R24, R24 ;  /* 0x0000001800187311 */ /* 0x000e24000030d900 */
[----:B0-----:R-:W-:-:S05]  /*ba40*/  IMAD.MOV.U32 R5, RZ, RZ, R24 ;  /* 0x000000ffff057224 */ /* 0x001fca00078e0018 */
[----:B------:R0:W-:Y:S01]  /*ba50*/  STG.E.U8 desc[UR36][R2.64], R5 ;  /* 0x0000000502007986 */ /* 0x0001e2000c101124 */
[----:B------:R-:W-:Y:S05]  /*ba60*/  BRA `(.L_x_3486) ;  /* 0x0000000c00f87947 */ /* 0x000fea0003800000 */
.L_x_3483:
        /* <DEDUP_REMOVED lines=9> */
.L_x_3488:
[----:B------:R-:W0:Y:S02]  /*bb00*/  F2I.F64.TRUNC R25, R24 ;  /* 0x0000001800197311 */ /* 0x000e24000030d100 */
[----:B0-----:R0:W-:Y:S01]  /*bb10*/  STG.E desc[UR36][R2.64], R25 ;  /* 0x0000001902007986 */ /* 0x0011e2000c101924 */
[----:B------:R-:W-:Y:S05]  /*bb20*/  BRA `(.L_x_3486) ;  /* 0x0000000c00c87947 */ /* 0x000fea0003800000 */
.L_x_3487:
[----:B------:R-:W0:Y:S02]  /*bb30*/  F2I.F64.TRUNC R25, R24 ;  /* 0x0000001800197311 */ /* 0x000e24000030d100 */
[----:B0-----:R0:W-:Y:S01]  /*bb40*/  STG.E.U16 desc[UR36][R2.64], R25 ;  /* 0x0000001902007986 */ /* 0x0011e2000c101524 */
[----:B------:R-:W-:Y:S05]  /*bb50*/  BRA `(.L_x_3486) ;  /* 0x0000000c00bc7947 */ /* 0x000fea0003800000 */
.L_x_3482:
        /* <DEDUP_REMOVED lines=13> */
.L_x_3490:
        /* <DEDUP_REMOVED lines=8> */
.L_x_3489:
        /* <DEDUP_REMOVED lines=14> */
.L_x_3492:
        /* <DEDUP_REMOVED lines=9> */
.L_x_3491:
[----:B------:R0:W-:Y:S01]  /*be20*/  STG.E.64 desc[UR36][R2.64], R24 ;  /* 0x0000001802007986 */ /* 0x0001e2000c101b24 */
[----:B------:R-:W-:Y:S05]  /*be30*/  BRA `(.L_x_3486) ;  /* 0x0000000c00047947 */ /* 0x000fea0003800000 */
.L_x_3481:
        /* <DEDUP_REMOVED lines=12> */
.L_x_3495:
[----:B------:R-:W-:-:S05]  /*bf00*/  CS2R R26, SRZ ;  /* 0x00000000001a7805 */ /* 0x000fca000001ff00 */
[----:B------:R1:W-:Y:S01]  /*bf10*/  STG.E.128 desc[UR36][R2.64], R24 ;  /* 0x0000001802007986 */ /* 0x0003e2000c101d24 */
[----:B------:R-:W-:Y:S05]  /*bf20*/  BRA `(.L_x_3486) ;  /* 0x0000000800c87947 */ /* 0x000fea0003800000 */
.L_x_3494:
        /* <DEDUP_REMOVED lines=25> */
.L_x_3499:
[----:B------:R-:W-:Y:S05]  /*c0c0*/  BSYNC B0 ;  /* 0x0000000000007941 */ /* 0x000fea0003800000 */
.L_x_3498:
[----:B------:R-:W-:-:S05]  /*c0d0*/  LOP3.LUT R5, R0, R5, RZ, 0xfc, !PT ;  /* 0x0000000500057212 */ /* 0x000fca00078efcff */
[----:B------:R2:W-:Y:S01]  /*c0e0*/  STG.E.U8 desc[UR36][R2.64], R5 ;  /* 0x0000000502007986 */ /* 0x0005e2000c101124 */
[----:B------:R-:W-:Y:S05]  /*c0f0*/  BRA `(.L_x_3486) ;  /* 0x0000000800547947 */ /* 0x000fea0003800000 */
.L_x_3497:
        /* <DEDUP_REMOVED lines=17> */
.L_x_3501:
[----:B------:R-:W-:Y:S01]  /*c210*/  IMAD.MOV.U32 R0, RZ, RZ, 0x7f ;  /* 0x0000007fff007424 */ /* 0x000fe200078e00ff */
[----:B------:R-:W-:-:S04]  /*c220*/  ISETP.GT.U32.AND P0, PT, R4, 0x7f800000, PT ;  /* 0x7f8000000400780c */ /* 0x000fc80003f04070 */
[----:B------:R-:W-:-:S09]  /*c230*/  SEL R0, R0, 0x7c, P0 ;  /* 0x0000007c00007807 */ /* 0x000fd20000000000 */
.L_x_3502:
[----:B------:R-:W-:Y:S05]  /*c240*/  BSYNC B0 ;  /* 0x0000000000007941 */ /* 0x000fea0003800000 */
.L_x_3500:
[----:B------:R-:W-:-:S04]  /*c250*/  LOP3.LUT R4, R5, 0x80000000, RZ, 0xc0, !PT ;  /* 0x8000000005047812 */ /* 0x000fc800078ec0ff */
[----:B------:R-:W-:-:S04]  /*c260*/  SHF.R.U32.HI R5, RZ, 0x18, R4 ;  /* 0x00000018ff057819 */ /* 0x000fc80000011604 */
[----:B------:R-:W-:-:S05]  /*c270*/  LOP3.LUT R5, R0, R5, RZ, 0xfc, !PT ;  /* 0x0000000500057212 */ /* 0x000fca00078efcff */
[----:B------:R3:W-:Y:S01]  /*c280*/  STG.E.U8 desc[UR36][R2.64], R5 ;  /* 0x0000000502007986 */ /* 0x0007e2000c101124 */
[----:B------:R-:W-:Y:S05]  /*c290*/  BRA `(.L_x_3486) ;  /* 0x0000000400ec7947 */ /* 0x000fea0003800000 */
.L_x_3496:
        /* <DEDUP_REMOVED lines=8> */
.L_x_3493:
        /* <DEDUP_REMOVED lines=11> */
.L_x_3505:
        /* <DEDUP_REMOVED lines=21> */
.L_x_3508:
[----:B------:R-:W-:-:S04]  /*c520*/  LOP3.LUT R0, R7, 0x80000000, RZ, 0xc0, !PT ;  /* 0x8000000007007812 */ /* 0x000fc800078ec0ff */
[----:B------:R-:W-:-:S04]  /*c530*/  SHF.R.U32.HI R5, RZ, 0x18, R0 ;  /* 0x00000018ff057819 */ /* 0x000fc80000011600 */
[----:B------:R-:W-:-:S04]  /*c540*/  LOP3.LUT R4, R4, R5, RZ, 0xfc, !PT ;  /* 0x0000000504047212 */ /* 0x000fc800078efcff */
[----:B------:R-:W-:-:S07]  /*c550*/  PRMT R0, R4, 0x7610, R0 ;  /* 0x0000761004007816 */ /* 0x000fce0000000000 */
.L_x_3507:
[----:B------:R-:W-:Y:S05]  /*c560*/  BSYNC B0 ;  /* 0x0000000000007941 */ /* 0x000fea0003800000 */
.L_x_3506:
[----:B------:R0:W-:Y:S01]  /*c570*/  STG.E.U8 desc[UR36][R2.64], R0 ;  /* 0x0000000002007986 */ /* 0x0001e2000c101124 */
[----:B------:R-:W-:Y:S05]  /*c580*/  BRA `(.L_x_3486) ;  /* 0x0000000400307947 */ /* 0x000fea0003800000 */
.L_x_3504:
        /* <DEDUP_REMOVED lines=21> */
.L_x_3511:
[----:B------:R-:W-:-:S04]  /*c6e0*/  LOP3.LUT R0, R7, 0x80000000, RZ, 0xc0, !PT ;  /* 0x8000000007007812 */ /* 0x000fc800078ec0ff */
[----:B------:R-:W-:-:S04]  /*c6f0*/  SHF.R.U32.HI R5, RZ, 0x18, R0 ;  /* 0x00000018ff057819 */ /* 0x000fc80000011600 */
[----:B------:R-:W-:-:S04]  /*c700*/  LOP3.LUT R4, R4, R5, RZ, 0xfc, !PT ;  /* 0x0000000504047212 */ /* 0x000fc800078efcff */
[----:B------:R-:W-:-:S07]  /*c710*/  PRMT R0, R4, 0x7610, R0 ;  /* 0x0000761004007816 */ /* 0x000fce0000000000 */
.L_x_3510:
[----:B------:R-:W-:Y:S05]  /*c720*/  BSYNC B0 ;  /* 0x0000000000007941 */ /* 0x000fea0003800000 */
.L_x_3509:
[----:B------:R0:W-:Y:S01]  /*c730*/  STG.E.U8 desc[UR36][R2.64], R0 ;  /* 0x0000000002007986 */ /* 0x0001e2000c101124 */
[----:B------:R-:W-:Y:S05]  /*c740*/  BRA `(.L_x_3486) ;  /* 0x0000000000c07947 */ /* 0x000fea0003800000 */
.L_x_3503:
        /* <DEDUP_REMOVED lines=26> */
.L_x_3485:
        /* <DEDUP_REMOVED lines=15> */
[----:B-1--4-:R-:W-:Y:S05]  /*c9e0*/  CALL.ABS.NOINC R2 ;  /* 0x0000000002007343 */ /* 0x012fea0003c00000 */
.L_x_3514:
[----:B------:R-:W-:Y:S05]  /*c9f0*/  BRA `(.L_x_3486) ;  /* 0x0000000000147947 */ /* 0x000fea0003800000 */
.L_x_3513:
[----:B------:R-:W0:Y:S02]  /*ca00*/  F2I.U64.F64.TRUNC R24, R24 ;  /* 0x0000001800187311 */ /* 0x000e24000030d800 */
[----:B0-----:R0:W-:Y:S01]  /*ca10*/  STG.E.64 desc[UR36][R2.64], R24 ;  /* 0x0000001802007986 */ /* 0x0011e2000c101b24 */
[----:B------:R-:W-:Y:S05]  /*ca20*/  BRA `(.L_x_3486) ;  /* 0x0000000000087947 */ /* 0x000fea0003800000 */
.L_x_3512:
[----:B------:R-:W0:Y:S02]  /*ca30*/  F2I.U32.F64.TRUNC R25, R24 ;  /* 0x0000001800197311 */ /* 0x000e24000030d000 */
[----:B0-----:R0:W-:Y:S02]  /*ca40*/  STG.E desc[UR36][R2.64], R25 ;  /* 0x0000001902007986 */ /* 0x0011e4000c101924 */
.L_x_3486:
[----:B------:R-:W-:-:S07]  /*ca50*/  VIADD R23, R23, 0x80 ;  /* 0x0000008017177836 */ /* 0x000fce0000000000 */
.L_x_3446:
[----:B------:R-:W-:Y:S05]  /*ca60*/  BSYNC B6 ;  /* 0x0000000000067941 */ /* 0x000fea0003800000 */
.L_x_3445:
[----:B------:R-:W-:-:S13]  /*ca70*/  ISETP.GE.AND P0, PT, R23, R18, PT ;  /* 0x000000121700720c */ /* 0x000fda0003f06270 */
[----:B------:R-:W-:Y:S05]  /*ca80*/  @P0 EXIT ;  /* 0x000000000000094d */ /* 0x000fea0003800000 */
[----:B0-23--:R-:W0:Y:S01]  /*ca90*/  S2R R0, SR_CTAID.X ;  /* 0x0000000000007919 */ /* 0x00de220000002500 */
[----:B-1----:R-:W1:Y:S01]  /*caa0*/  LDC.64 R2, c[0x0][0x218] ;  /* 0x00008600ff027b82 */ /* 0x002e620000000a00 */
[----:B------:R-:W-:Y:S01]  /*cab0*/  ULDC UR4, c[0x0][0x244] ;  /* 0x0000910000047ab9 */ /* 0x000fe20000000800 */
[----:B0-----:R-:W-:Y:S01]  /*cac0*/  IMAD R23, R0, 0x200, R23 ;  /* 0x0000020000177824 */ /* 0x001fe200078e0217 */
[----:B------:R-:W-:-:S03]  /*cad0*/  PRMT R0, R19, 0x9910, RZ ;  /* 0x0000991013007816 */ /* 0x000fc600000000ff */
[----:B------:R-:W-:Y:S01]  /*cae0*/  IMAD R23, R23, UR4, RZ ;  /* 0x0000000417177c24 */ /* 0x000fe2000f8e02ff */
[----:B------:R-:W-:-:S04]  /*caf0*/  ISETP.GT.AND P1, PT, R0, 0x9, PT ;  /* 0x000000090000780c */ /* 0x000fc80003f24270 */
[----:B-1----:R-:W-:-:S05]  /*cb00*/  IADD3 R2, P0, R23, R2, RZ ;  /* 0x0000000217027210 */ /* 0x002fca0007f1e0ff */
        /* <DEDUP_REMOVED lines=10> */
[----:B----4-:R-:W0:Y:S02]  /*cbb0*/  F2I.F64.TRUNC R17, R16 ;  /* 0x0000001000117311 */ /* 0x010e24000030d100 */
[----:B0-----:R-:W-:Y:S01]  /*cbc0*/  STG.E.U8 desc[UR36][R2.64], R17 ;  /* 0x0000001102007986 */ /* 0x001fe2000c101124 */
[----:B------:R-:W-:Y:S05]  /*cbd0*/  EXIT ;  /* 0x000000000000794d */ /* 0x000fea0003800000 */
.L_x_3518:
[----:B----4-:R-:W0:Y:S02]  /*cbe0*/  F2I.S64.F64.TRUNC R16, R16 ;  /* 0x0000001000107311 */ /* 0x010e24000030d900 */
[----:B0-----:R-:W-:-:S05]  /*cbf0*/  IMAD.MOV.U32 R5, RZ, RZ, R16 ;  /* 0x000000ffff057224 */ /* 0x001fca00078e0010 */
[----:B------:R-:W-:Y:S01]  /*cc00*/  STG.E.U8 desc[UR36][R2.64], R5 ;  /* 0x0000000502007986 */ /* 0x000fe2000c101124 */
[----:B------:R-:W-:Y:S05]  /*cc10*/  EXIT ;  /* 0x000000000000794d */ /* 0x000fea0003800000 */
.L_x_3517:
[----:B------:R-:W-:-:S13]  /*cc20*/  ISETP.NE.AND P0, PT, R0, 0x2, PT ;  /* 0x000000020000780c */ /* 0x000fda0003f05270 */
[----:B------:R-:W-:Y:S05]  /*cc30*/  @!P0 BRA `(.L_x_3520) ;  /* 0x0000000000288947 */ /* 0x000fea0003800000 */
[----:B------:R-:W-:-:S13]  /*cc40*/  ISETP.NE.AND P0, PT, R0, 0x3, PT ;  /* 0x000000030000780c */ /* 0x000fda0003f05270 */
[----:B------:R-:W-:Y:S05]  /*cc50*/  @!P0 BRA `(.L_x_3521) ;  /* 0x0000000000148947 */ /* 0x000fea0003800000 */
[----:B------:R-:W-:-:S13]  /*cc60*/  ISETP.NE.AND P0, PT, R0, 0x4, PT ;  /* 0x000000040000780c */ /* 0x000fda0003f05270 */
[----:B------:R-:W-:Y:S05]  /*cc70*/  @P0 BRA `(.L_x_3519) ;  /* 0x0000000c00880947 */ /* 0x000fea0003800000 */
[----:B----4-:R-:W0:Y:S02]  /*cc80*/  F2I.S64.F64.TRUNC R16, R16 ;  /* 0x0000001000107311 */ /* 0x010e24000030d900 */
[----:B0-----:R-:W-:Y:S01]  /*cc90*/  STG.E.64 desc[UR36][R2.64], R16 ;  /* 0x0000001002007986 */ /* 0x001fe2000c101b24 */
[----:B------:R-:W-:Y:S05]  /*cca0*/  EXIT ;  /* 0x000000000000794d */ /* 0x000fea0003800000 */
.L_x_3521:
[----:B----4-:R-:W0:Y:S02]  /*ccb0*/  F2I.F64.TRUNC R17, R16 ;  /* 0x0000001000117311 */ /* 0x010e24000030d100 */
[----:B0-----:R-:W-:Y:S01]  /*ccc0*/  STG.E desc[UR36][R2.64], R17 ;  /* 0x0000001102007986 */ /* 0x001fe2000c101924 */
[----:B------:R-:W-:Y:S05]  /*ccd0*/  EXIT ;  /* 0x000000000000794d */ /* 0x000fea0003800000 */
.L_x_3520:
[----:B----4-:R-:W0:Y:S02]  /*cce0*/  F2I.F64.TRUNC R17, R16 ;  /* 0x0000001000117311 */ /* 0x010e24000030d100 */
[----:B0-----:R-:W-:Y:S01]  /*ccf0*/  STG.E.U16 desc[UR36][R2.64], R17 ;  /* 0x0000001102007986 */ /* 0x001fe2000c101524 */
[----:B------:R-:W-:Y:S05]  /*cd00*/  EXIT ;  /* 0x000000000000794d */ /* 0x000fea0003800000 */
.L_x_3516:
        /* <DEDUP_REMOVED lines=8> */
[----:B----4-:R-:W0:Y:S01]  /*cd90*/  F2F.F32.F64 R5, R16 ;  /* 0x0000001000057310 */ /* 0x010e220000301000 */
[----:B------:R-:W-:-:S14]  /*cda0*/  DSETP.GEU.AND P0, PT, |R16|, UR4, PT ;  /* 0x0000000410007e2a */ /* 0x000fdc000bf0e200 */
[----:B0-----:R-:W-:-:S05]  /*cdb0*/  @!P0 FMUL R5, R5, 1.175494350822287508e-38 ;  /* 0x0080000005058820 */ /* 0x001fca0000400000 */
[----:B------:R-:W-:Y:S01]  /*cdc0*/  STG.E desc[UR36][R2.64], R5 ;  /* 0x0000000502007986 */ /* 0x000fe2000c101924 */
[----:B------:R-:W-:Y:S05]  /*cdd0*/  EXIT ;  /* 0x000000000000794d */ /* 0x000fea0003800000 */
.L_x_3523:
[----:B------:R-:W-:Y:S01]  /*cde0*/  UMOV UR4, 0xf0000000 ;  /* 0xf000000000047882 */ /* 0x000fe20000000000 */
[----:B------:R-:W-:Y:S01]  /*cdf0*/  UMOV UR5, 0x380fffff ;  /* 0x380fffff00057882 */ /* 0x000fe20000000000 */
[----:B----4-:R-:W0:Y:S01]  /*ce00*/  F2F.F32.F64 R0, R16 ;  /* 0x0000001000007310 */ /* 0x010e220000301000 */
[----:B------:R-:W-:-:S14]  /*ce10*/  DSETP.GEU.AND P0, PT, |R16|, UR4, PT ;  /* 0x0000000410007e2a */ /* 0x000fdc000bf0e200 */
[----:B0-----:R-:W-:-:S05]  /*ce20*/  @!P0 FMUL R0, R0, 1.175494350822287508e-38 ;  /* 0x0080000000008820 */ /* 0x001fca0000400000 */
[----:B------:R-:W-:-:S05]  /*ce30*/  F2FP.F16.F32.PACK_AB R0, RZ, R0 ;  /* 0x00000000ff00723e */ /* 0x000fca00000000ff */
[----:B------:R-:W-:Y:S01]  /*ce40*/  STG.E.U16 desc[UR36][R2.64], R0 ;  /* 0x0000000002007986 */ /* 0x000fe2000c101524 */
[----:B------:R-:W-:Y:S05]  /*ce50*/  EXIT ;  /* 0x000000000000794d */ /* 0x000fea0003800000 */
.L_x_3522:
        /* <DEDUP_REMOVED lines=8> */
[----:B----4-:R-:W0:Y:S01]  /*cee0*/  F2F.F32.F64 R4, R16 ;  /* 0x0000001000047310 */ /* 0x010e220000301000 */
[----:B------:R-:W-:Y:S01]  /*cef0*/  DSETP.GEU.AND P0, PT, |R16|, UR4, PT ;  /* 0x0000000410007e2a */ /* 0x000fe2000bf0e200 */
[----:B------:R-:W-:-:S13]  /*cf00*/  IMAD.MOV.U32 R5, RZ, RZ, RZ ;  /* 0x000000ffff057224 */ /* 0x000fda00078e00ff */
[----:B0-----:R-:W-:-:S05]  /*cf10*/  @!P0 FMUL R4, R4, 1.175494350822287508e-38 ;  /* 0x0080000004048820 */ /* 0x001fca0000400000 */
[----:B------:R-:W-:Y:S01]  /*cf20*/  STG.E.64 desc[UR36][R2.64], R4 ;  /* 0x0000000402007986 */ /* 0x000fe2000c101b24 */
[----:B------:R-:W-:Y:S05]  /*cf30*/  EXIT ;  /* 0x000000000000794d */ /* 0x000fea0003800000 */
.L_x_3525:
[----:B------:R-:W-:Y:S01]  /*cf40*/  UMOV UR4, 0xf0000000 ;  /* 0xf000000000047882 */ /* 0x000fe20000000000 */
[----:B------:R-:W-:Y:S01]  /*cf50*/  UMOV UR5, 0x380fffff ;  /* 0x380fffff00057882 */ /* 0x000fe20000000000 */
[----:B----4-:R-:W0:Y:S01]  /*cf60*/  F2F.F32.F64 R0, R16 ;  /* 0x0000001000007310 */ /* 0x010e220000301000 */
[----:B------:R-:W-:-:S14]  /*cf70*/  DSETP.GEU.AND P0, PT, |R16|, UR4, PT ;  /* 0x0000000410007e2a */ /* 0x000fdc000bf0e200 */
[----:B0-----:R-:W-:-:S05]  /*cf80*/  @!P0 FMUL R0, R0, 1.175494350822287508e-38 ;  /* 0x0080000000008820 */ /* 0x001fca0000400000 */
[----:B------:R-:W-:-:S04]  /*cf90*/  F2FP.F16.F32.PACK_AB R5, RZ, R0 ;  /* 0x00000000ff05723e */ /* 0x000fc800000000ff */
[----:B------:R-:W-:-:S05]  /*cfa0*/  PRMT R5, R5, 0x5410, RZ ;  /* 0x0000541005057816 */ /* 0x000fca00000000ff */
[----:B------:R-:W-:Y:S01]  /*cfb0*/  STG.E desc[UR36][R2.64], R5 ;  /* 0x0000000502007986 */ /* 0x000fe2000c101924 */
[----:B------:R-:W-:Y:S05]  /*cfc0*/  EXIT ;  /* 0x000000000000794d */ /* 0x000fea0003800000 */
.L_x_3524:
[----:B----4-:R-:W-:Y:S01]  /*cfd0*/  STG.E.64 desc[UR36][R2.64], R16 ;  /* 0x0000001002007986 */ /* 0x010fe2000c101b24 */
[----:B------:R-:W-:Y:S05]  /*cfe0*/  EXIT ;  /* 0x000000000000794d */ /* 0x000fea0003800000 */
.L_x_3515:
        /* <DEDUP_REMOVED lines=8> */
[----:B----4-:R-:W-:-:S06]  /*d070*/  DSETP.NEU.AND P0, PT, R16, RZ, PT ;  /* 0x000000ff1000722a */ /* 0x010fcc0003f0d000 */
[----:B------:R-:W-:-:S05]  /*d080*/  SEL R5, RZ, 0x1, !P0 ;  /* 0x00000001ff057807 */ /* 0x000fca0004000000 */
[----:B------:R-:W-:Y:S01]  /*d090*/  STG.E.U8 desc[UR36][R2.64], R5 ;  /* 0x0000000502007986 */ /* 0x000fe2000c101124 */
[----:B------:R-:W-:Y:S05]  /*d0a0*/  EXIT ;  /* 0x000000000000794d */ /* 0x000fea0003800000 */
.L_x_3528:
[----:B------:R-:W-:-:S05]  /*d0b0*/  CS2R R18, SRZ ;  /* 0x0000000000127805 */ /* 0x000fca000001ff00 */
[----:B----4-:R-:W-:Y:S01]  /*d0c0*/  STG.E.128 desc[UR36][R2.64], R16 ;  /* 0x0000001002007986 */ /* 0x010fe2000c101d24 */
[----:B------:R-:W-:Y:S05]  /*d0d0*/  EXIT ;  /* 0x000000000000794d */ /* 0x000fea0003800000 */
.L_x_3527:
        /* <DEDUP_REMOVED lines=25> */
.L_x_3532:
[----:B------:R-:W-:Y:S05]  /*d270*/  BSYNC B0 ;  /* 0x0000000000007941 */ /* 0x000fea0003800000 */
.L_x_3531:
[----:B------:R-:W-:-:S05]  /*d280*/  LOP3.LUT R5, R0, R5, RZ, 0xfc, !PT ;  /* 0x0000000500057212 */ /* 0x000fca00078efcff */
[----:B------:R-:W-:Y:S01]  /*d290*/  STG.E.U8 desc[UR36][R2.64], R5 ;  /* 0x0000000502007986 */ /* 0x000fe2000c101124 */
[----:B------:R-:W-:Y:S05]  /*d2a0*/  EXIT ;  /* 0x000000000000794d */ /* 0x000fea0003800000 */
.L_x_3530:
[----:B------:R-:W-:Y:S01]  /*d2b0*/  UMOV UR4, 0xf0000000 ;  /* 0xf000000000047882 */ /* 0x000fe20000000000 */
[----:B------:R-:W-:Y:S01]  /*d2c0*/  UMOV UR5, 0x380fffff ;  /* 0x380fffff00057882 */ /* 0x000fe20000000000 */
[----:B----4-:R-:W0:Y:S01]  /*d2d0*/  F2F.F32.F64 R5, R16 ;  /* 0x0000001000057310 */ /* 0x010e220000301000 */
        /* <DEDUP_REMOVED lines=14> */
.L_x_3534:
[----:B------:R-:W-:Y:S01]  /*d3c0*/  IMAD.MOV.U32 R0, RZ, RZ, 0x7f ;  /* 0x0000007fff007424 */ /* 0x000fe200078e00ff */
[----:B------:R-:W-:-:S04]  /*d3d0*/  ISETP.GT.U32.AND P0, PT, R4, 0x7f800000, PT ;  /* 0x7f8000000400780c */ /* 0x000fc80003f04070 */
[----:B------:R-:W-:-:S09]  /*d3e0*/  SEL R0, R0, 0x7c, P0 ;  /* 0x0000007c00007807 */ /* 0x000fd20000000000 */
.L_x_3535:
[----:B------:R-:W-:Y:S05]  /*d3f0*/  BSYNC B0 ;  /* 0x0000000000007941 */ /* 0x000fea0003800000 */
.L_x_3533:
[----:B------:R-:W-:-:S04]  /*d400*/  LOP3.LUT R4, R5, 0x80000000, RZ, 0xc0, !PT ;  /* 0x8000000005047812 */ /* 0x000fc800078ec0ff */
[----:B------:R-:W-:-:S04]  /*d410*/  SHF.R.U32.HI R5, RZ, 0x18, R4 ;  /* 0x00000018ff057819 */ /* 0x000fc80000011604 */
[----:B------:R-:W-:-:S05]  /*d420*/  LOP3.LUT R5, R0, R5, RZ, 0xfc, !PT ;  /* 0x0000000500057212 */ /* 0x000fca00078efcff */
[----:B------:R-:W-:Y:S01]  /*d430*/  STG.E.U8 desc[UR36][R2.64], R5 ;  /* 0x0000000502007986 */ /* 0x000fe2000c101124 */
[----:B------:R-:W-:Y:S05]  /*d440*/  EXIT ;  /* 0x000000000000794d */ /* 0x000fea0003800000 */
.L_x_3529:
[----:B------:R-:W-:Y:S01]  /*d450*/  UMOV UR4, 0xf0000000 ;  /* 0xf000000000047882 */ /* 0x000fe20000000000 */
[----:B------:R-:W-:Y:S01]  /*d460*/  UMOV UR5, 0x380fffff ;  /* 0x380fffff00057882 */ /* 0x000fe20000000000 */
[----:B----4-:R-:W0:Y:S01]  /*d470*/  F2F.F32.F64 R0, R16 ;  /* 0x0000001000007310 */ /* 0x010e220000301000 */
[----:B------:R-:W-:-:S14]  /*d480*/  DSETP.GEU.AND P0, PT, |R16|, UR4, PT ;  /* 0x0000000410007e2a */ /* 0x000fdc000bf0e200 */
[----:B0-----:R-:W-:-:S05]  /*d490*/  @!P0 FMUL R0, R0, 1.175494350822287508e-38 ;  /* 0x0080000000008820 */ /* 0x001fca0000400000 */
[----:B------:R-:W-:-:S05]  /*d4a0*/  F2FP.BF16.F32.PACK_AB R0, RZ, R0 ;  /* 0x00000000ff00723e */ /* 0x000fca00000010ff */
[----:B------:R-:W-:Y:S01]  /*d4b0*/  STG.E.U16 desc[UR36][R2.64], R0 ;  /* 0x0000000002007986 */ /* 0x000fe2000c101524 */
[----:B------:R-:W-:Y:S05]  /*d4c0*/  EXIT ;  /* 0x000000000000794d */ /* 0x000fea0003800000 */
.L_x_3526:
        /* <DEDUP_REMOVED lines=8> */
[----:B----4-:R-:W0:Y:S02]  /*d550*/  F2I.U32.F64.TRUNC R17, R16 ;  /* 0x0000001000117311 */ /* 0x010e24000030d000 */
[----:B0-----:R-:W-:Y:S01]  /*d560*/  STG.E.U16 desc[UR36][R2.64], R17 ;  /* 0x0000001102007986 */ /* 0x001fe2000c101524 */
[----:B------:R-:W-:Y:S05]  /*d570*/  EXIT ;  /* 0x000000000000794d */ /* 0x000fea0003800000 */
.L_x_3538:
[----:B------:R-:W-:Y:S01]  /*d580*/  UMOV UR4, 0xf0000000 ;  /* 0xf000000000047882 */ /* 0x000fe20000000000 */
[----:B------:R-:W-:Y:S01]  /*d590*/  UMOV UR5, 0x380fffff ;  /* 0x380fffff00057882 */ /* 0x000fe20000000000 */
[----:B----4-:R-:W0:Y:S01]  /*d5a0*/  F2F.F32.F64 R7, R16 ;  /* 0x0000001000077310 */ /* 0x010e220000301000 */
        /* <DEDUP_REMOVED lines=18> */
.L_x_3541:
[----:B------:R-:W-:-:S04]  /*d6d0*/  LOP3.LUT R0, R7, 0x80000000, RZ, 0xc0, !PT ;  /* 0x8000000007007812 */ /* 0x000fc800078ec0ff */
[----:B------:R-:W-:-:S04]  /*d6e0*/  SHF.R.U32.HI R5, RZ, 0x18, R0 ;  /* 0x00000018ff057819 */ /* 0x000fc80000011600 */
[----:B------:R-:W-:-:S04]  /*d6f0*/  LOP3.LUT R4, R4, R5, RZ, 0xfc, !PT ;  /* 0x0000000504047212 */ /* 0x000fc800078efcff */
[----:B------:R-:W-:-:S07]  /*d700*/  PRMT R0, R4, 0x7610, R0 ;  /* 0x0000761004007816 */ /* 0x000fce0000000000 */
.L_x_3540:
[----:B------:R-:W-:Y:S05]  /*d710*/  BSYNC B0 ;  /* 0x0000000000007941 */ /* 0x000fea0003800000 */
.L_x_3539:
[----:B------:R-:W-:Y:S01]  /*d720*/  STG.E.U8 desc[UR36][R2.64], R0 ;  /* 0x0000000002007986 */ /* 0x000fe2000c101124 */
[----:B------:R-:W-:Y:S05]  /*d730*/  EXIT ;  /* 0x000000000000794d */ /* 0x000fea0003800000 */
.L_x_3537:
        /* <DEDUP_REMOVED lines=21> */
.L_x_3544:
[----:B------:R-:W-:-:S04]  /*d890*/  LOP3.LUT R0, R7, 0x80000000, RZ, 0xc0, !PT ;  /* 0x8000000007007812 */ /* 0x000fc800078ec0ff */
[----:B------:R-:W-:-:S04]  /*d8a0*/  SHF.R.U32.HI R5, RZ, 0x18, R0 ;  /* 0x00000018ff057819 */ /* 0x000fc80000011600 */
[----:B------:R-:W-:-:S04]  /*d8b0*/  LOP3.LUT R4, R4, R5, RZ, 0xfc, !PT ;  /* 0x0000000504047212 */ /* 0x000fc800078efcff */
[----:B------:R-:W-:-:S07]  /*d8c0*/  PRMT R0, R4, 0x7610, R0 ;  /* 0x0000761004007816 */ /* 0x000fce0000000000 */
.L_x_3543:
[----:B------:R-:W-:Y:S05]  /*d8d0*/  BSYNC B0 ;  /* 0x0000000000007941 */ /* 0x000fea0003800000 */
.L_x_3542:
[----:B------:R-:W-:Y:S01]  /*d8e0*/  STG.E.U8 desc[UR36][R2.64], R0 ;  /* 0x0000000002007986 */ /* 0x000fe2000c101124 */
[----:B------:R-:W-:Y:S05]  /*d8f0*/  EXIT ;  /* 0x000000000000794d */ /* 0x000fea0003800000 */
.L_x_3536:
        /* <DEDUP_REMOVED lines=26> */
.L_x_3519:
        /* <DEDUP_REMOVED lines=16> */
.L_x_3547:
[----:B------:R-:W-:Y:S05]  /*dba0*/  EXIT ;  /* 0x000000000000794d */ /* 0x000fea0003800000 */
.L_x_3546:
[----:B----4-:R-:W0:Y:S02]  /*dbb0*/  F2I.U64.F64.TRUNC R16, R16 ;  /* 0x0000001000107311 */ /* 0x010e24000030d800 */
[----:B0-----:R-:W-:Y:S01]  /*dbc0*/  STG.E.64 desc[UR36][R2.64], R16 ;  /* 0x0000001002007986 */ /* 0x001fe2000c101b24 */
[----:B------:R-:W-:Y:S05]  /*dbd0*/  EXIT ;  /* 0x000000000000794d */ /* 0x000fea0003800000 */
.L_x_3545:
[----:B----4-:R-:W0:Y:S02]  /*dbe0*/  F2I.U32.F64.TRUNC R17, R16 ;  /* 0x0000001000117311 */ /* 0x010e24000030d000 */
[----:B0-----:R-:W-:Y:S01]  /*dbf0*/  STG.E desc[UR36][R2.64], R17 ;  /* 0x0000001102007986 */ /* 0x001fe2000c101924 */
[----:B------:R-:W-:Y:S05]  /*dc00*/  EXIT ;  /* 0x000000000000794d */ /* 0x000fea0003800000 */
        .weak           $__internal_1_$__cuda_sm20_div_rn_f64_full
        .type           $__internal_1_$__cuda_sm20_div_rn_f64_full,@function
        .size           $__internal_1_$__cuda_sm20_div_rn_f64_full,(.L_x_7328 - $__internal_1_$__cuda_sm20_div_rn_f64_full)
$__internal_1_$__cuda_sm20_div_rn_f64_full:
[----:B------:R-:W-:Y:S01]  /*dc10*/  FSETP.GEU.AND P0, PT, |R7|, 1.469367938527859385e-39, PT ;  /* 0x001000000700780b */ /* 0x000fe20003f0e200 */
[----:B------:R-:W-:Y:S01]  /*dc20*/  IMAD.MOV.U32 R10, RZ, RZ, R8 ;  /* 0x000000ffff0a7224 */ /* 0x000fe200078e0008 */
[C---:B------:R-:W-:Y:S01]  /*dc30*/  FSETP.GEU.AND P1, PT, |R11|.reuse, 1.469367938527859385e-39, PT ;  /* 0x001000000b00780b */ /* 0x040fe20003f2e200 */
[----:B------:R-:W-:Y:S01]  /*dc40*/  IMAD.MOV.U32 R36, RZ, RZ, 0x1ca00000 ;  /* 0x1ca00000ff247424 */ /* 0x000fe200078e00ff */
[----:B------:R-:W-:Y:S01]  /*dc50*/  LOP3.LUT R9, R11, 0x800fffff, RZ, 0xc0, !PT ;  /* 0x800fffff0b097812 */ /* 0x000fe200078ec0ff */
[----:B------:R-:W-:Y:S01]  /*dc60*/  IMAD.MOV.U32 R12, RZ, RZ, 0x1 ;  /* 0x00000001ff0c7424 */ /* 0x000fe200078e00ff */
[----:B------:R-:W-:Y:S01]  /*dc70*/  LOP3.LUT R21, R7, 0x7ff00000, RZ, 0xc0, !PT ;  /* 0x7ff0000007157812 */ /* 0x000fe200078ec0ff */
[----:B------:R-:W-:Y:S01]  /*dc80*/  BSSY B2, `(.L_x_3548) ;  /* 0x0000050000027945 */ /* 0x000fe20003800000 */
[----:B------:R-:W-:Y:S02]  /*dc90*/  LOP3.LUT R9, R9, 0x3ff00000, RZ, 0xfc, !PT ;  /* 0x3ff0000009097812 */ /* 0x000fe400078efcff */
[----:B------:R-:W-:-:S03]  /*dca0*/  LOP3.LUT R20, R11, 0x7ff00000, RZ, 0xc0, !PT ;  /* 0x7ff000000b147812 */ /* 0x000fc600078ec0ff */
[----:B------:R-:W-:Y:S02]  /*dcb0*/  @!P0 LOP3.LUT R2, R11, 0x7ff00000, RZ, 0xc0, !PT ;  /* 0x7ff000000b028812 */ /* 0x000fe400078ec0ff */
[----:B------:R-:W-:Y:S01]  /*dcc0*/  @!P1 DMUL R8, R10, 8.98846567431157953865e+307 ;  /* 0x7fe000000a089828 */ /* 0x000fe20000000000 */
[C---:B------:R-:W-:Y:S02]  /*dcd0*/  ISETP.GE.U32.AND P3, PT, R21.reuse, R20, PT ;  /* 0x000000141500720c */ /* 0x040fe40003f66070 */
[----:B------:R-:W-:Y:S01]  /*dce0*/  @!P0 ISETP.GE.U32.AND P2, PT, R21, R2, PT ;  /* 0x000000021500820c */ /* 0x000fe20003f46070 */
[----:B------:R-:W-:Y:S01]  /*dcf0*/  IMAD.MOV.U32 R2, RZ, RZ, R6 ;  /* 0x000000ffff027224 */ /* 0x000fe200078e0006 */
[C---:B------:R-:W-:Y:S01]  /*dd00*/  SEL R3, R36.reuse, 0x63400000, !P3 ;  /* 0x6340000024037807 */ /* 0x040fe20005800000 */
[----:B------:R-:W0:Y:S01]  /*dd10*/  MUFU.RCP64H R13, R9 ;  /* 0x00000009000d7308 */ /* 0x000e220000001800 */
[----:B------:R-:W-:Y:S02]  /*dd20*/  @!P0 SEL R15, R36, 0x63400000, !P2 ;  /* 0x63400000240f8807 */ /* 0x000fe40005000000 */
[----:B------:R-:W-:-:S02]  /*dd30*/  LOP3.LUT R3, R3, 0x800fffff, R7, 0xf8, !PT ;  /* 0x800fffff03037812 */ /* 0x000fc400078ef807 */
[----:B------:R-:W-:Y:S02]  /*dd40*/  @!P0 LOP3.LUT R14, R15, 0x80000000, R7, 0xf8, !PT ;  /* 0x800000000f0e8812 */ /* 0x000fe400078ef807 */
[----:B------:R-:W-:Y:S02]  /*dd50*/  @!P1 LOP3.LUT R20, R9, 0x7ff00000, RZ, 0xc0, !PT ;  /* 0x7ff0000009149812 */ /* 0x000fe400078ec0ff */
[----:B------:R-:W-:Y:S01]  /*dd60*/  @!P0 LOP3.LUT R15, R14, 0x100000, RZ, 0xfc, !PT ;  /* 0x001000000e0f8812 */ /* 0x000fe200078efcff */
[----:B------:R-:W-:-:S06]  /*dd70*/  @!P0 IMAD.MOV.U32 R14, RZ, RZ, RZ ;  /* 0x000000ffff0e8224 */ /* 0x000fcc00078e00ff */
[----:B------:R-:W-:Y:S02]  /*dd80*/  @!P0 DFMA R2, R2, 2, -R14 ;  /* 0x400000000202882b */ /* 0x000fe4000000080e */
[----:B0-----:R-:W-:-:S08]  /*dd90*/  DFMA R14, R12, -R8, 1 ;  /* 0x3ff000000c0e742b */ /* 0x001fd00000000808 */
[----:B------:R-:W-:-:S08]  /*dda0*/  DFMA R14, R14, R14, R14 ;  /* 0x0000000e0e0e722b */ /* 0x000fd0000000000e */
[----:B------:R-:W-:-:S08]  /*ddb0*/  DFMA R12, R12, R14, R12 ;  /* 0x0000000e0c0c722b */ /* 0x000fd0000000000c */
[----:B------:R-:W-:-:S08]  /*ddc0*/  DFMA R14, R12, -R8, 1 ;  /* 0x3ff000000c0e742b */ /* 0x000fd00000000808 */
[----:B------:R-:W-:-:S08]  /*ddd0*/  DFMA R12, R12, R14, R12 ;  /* 0x0000000e0c0c722b */ /* 0x000fd0000000000c */
[----:B------:R-:W-:-:S08]  /*dde0*/  DMUL R14, R12, R2 ;  /* 0x000000020c0e7228 */ /* 0x000fd00000000000 */
[----:B------:R-:W-:-:S08]  /*ddf0*/  DFMA R16, R14, -R8, R2 ;  /* 0x800000080e10722b */ /* 0x000fd00000000002 */
[----:B------:R-:W-:Y:S01]  /*de00*/  DFMA R16, R12, R16, R14 ;  /* 0x000000100c10722b */ /* 0x000fe2000000000e */
[----:B------:R-:W-:Y:S01]  /*de10*/  IMAD.MOV.U32 R14, RZ, RZ, R21 ;  /* 0x000000ffff0e7224 */ /* 0x000fe200078e0015 */
[----:B------:R-:W-:-:S05]  /*de20*/  @!P0 LOP3.LUT R14, R3, 0x7ff00000, RZ, 0xc0, !PT ;  /* 0x7ff00000030e8812 */ /* 0x000fca00078ec0ff */
[----:B------:R-:W-:-:S05]  /*de30*/  VIADD R12, R14, 0xffffffff ;  /* 0xffffffff0e0c7836 */ /* 0x000fca0000000000 */
[----:B------:R-:W-:Y:S01]  /*de40*/  ISETP.GT.U32.AND P0, PT, R12, 0x7feffffe, PT ;  /* 0x7feffffe0c00780c */ /* 0x000fe20003f04070 */
[----:B------:R-:W-:-:S05]  /*de50*/  VIADD R12, R20, 0xffffffff ;  /* 0xffffffff140c7836 */ /* 0x000fca0000000000 */
[----:B------:R-:W-:-:S13]  /*de60*/  ISETP.GT.U32.OR P0, PT, R12, 0x7feffffe, P0 ;  /* 0x7feffffe0c00780c */ /* 0x000fda0000704470 */
[----:B------:R-:W-:Y:S05]  /*de70*/  @P0 BRA `(.L_x_3549) ;  /* 0x00000000006c0947 */ /* 0x000fea0003800000 */
[----:B------:R-:W-:-:S04]  /*de80*/  LOP3.LUT R12, R11, 0x7ff00000, RZ, 0xc0, !PT ;  /* 0x7ff000000b0c7812 */ /* 0x000fc800078ec0ff */
[CC--:B------:R-:W-:Y:S02]  /*de90*/  VIADDMNMX R6, R21.reuse, -R12.reuse, 0xb9600000, !PT ;  /* 0xb960000015067446 */ /* 0x0c0fe4000780090c */
[----:B------:R-:W-:Y:S02]  /*dea0*/  ISETP.GE.U32.AND P0, PT, R21, R12, PT ;  /* 0x0000000c1500720c */ /* 0x000fe40003f06070 */
[----:B------:R-:W-:Y:S02]  /*deb0*/  VIMNMX R6, R6, 0x46a00000, PT ;  /* 0x46a0000006067848 */ /* 0x000fe40003fe0100 */
[----:B------:R-:W-:-:S05]  /*dec0*/  SEL R7, R36, 0x63400000, !P0 ;  /* 0x6340000024077807 */ /* 0x000fca0004000000 */
[----:B------:R-:W-:Y:S02]  /*ded0*/  IMAD.IADD R14, R6, 0x1, -R7 ;  /* 0x00000001060e7824 */ /* 0x000fe400078e0a07 */
[----:B------:R-:W-:Y:S02]  /*dee0*/  IMAD.MOV.U32 R6, RZ, RZ, RZ ;  /* 0x000000ffff067224 */ /* 0x000fe400078e00ff */
        /* <DEDUP_REMOVED lines=12> */
[----:B------:R-:W-:-:S06]  /*dfb0*/  IMAD.MOV.U32 R2, RZ, RZ, RZ ;  /* 0x000000ffff027224 */ /* 0x000fcc00078e00ff */
[----:B------:R-:W-:-:S06]  /*dfc0*/  DFMA R2, R12, -R2, R16 ;  /* 0x800000020c02722b */ /* 0x000fcc0000000010 */
[----:B------:R-:W-:-:S04]  /*dfd0*/  IADD3 R2, -R14, -0x43300000, RZ ;  /* 0xbcd000000e027810 */ /* 0x000fc80007ffe1ff */
[----:B------:R-:W-:Y:S02]  /*dfe0*/  FSETP.NEU.AND P0, PT, |R3|, R2, PT ;  /* 0x000000020300720b */ /* 0x000fe40003f0d200 */
[----:B------:R-:W-:Y:S02]  /*dff0*/  LOP3.LUT R3, R7, R10, RZ, 0x3c, !PT ;  /* 0x0000000a07037212 */ /* 0x000fe400078e3cff */
[----:B------:R-:W-:Y:S02]  /*e000*/  FSEL R12, R6, R12, !P0 ;  /* 0x0000000c060c7208 */ /* 0x000fe40004000000 */
[----:B------:R-:W-:Y:S01]  /*e010*/  FSEL R13, R3, R13, !P0 ;  /* 0x0000000d030d7208 */ /* 0x000fe20004000000 */
[----:B------:R-:W-:Y:S06]  /*e020*/  BRA `(.L_x_3550) ;  /* 0x0000000000547947 */ /* 0x000fec0003800000 */
.L_x_3549:
        /* <DEDUP_REMOVED lines=16> */
.L_x_3552:
[----:B------:R-:W-:Y:S01]  /*e130*/  LOP3.LUT R13, R11, 0x80000, RZ, 0xfc, !PT ;  /* 0x000800000b0d7812 */ /* 0x000fe200078efcff */
[----:B------:R-:W-:Y:S01]  /*e140*/  IMAD.MOV.U32 R12, RZ, RZ, R10 ;  /* 0x000000ffff0c7224 */ /* 0x000fe200078e000a */
[----:B------:R-:W-:Y:S06]  /*e150*/  BRA `(.L_x_3550) ;  /* 0x0000000000087947 */ /* 0x000fec0003800000 */
.L_x_3551:
[----:B------:R-:W-:Y:S01]  /*e160*/  LOP3.LUT R13, R7, 0x80000, RZ, 0xfc, !PT ;  /* 0x00080000070d7812 */ /* 0x000fe200078efcff */
[----:B------:R-:W-:-:S07]  /*e170*/  IMAD.MOV.U32 R12, RZ, RZ, R6 ;  /* 0x000000ffff0c7224 */ /* 0x000fce00078e0006 */
.L_x_3550:
[----:B------:R-:W-:Y:S05]  /*e180*/  BSYNC B2 ;  /* 0x0000000000027941 */ /* 0x000fea0003800000 */
.L_x_3548:
[----:B------:R-:W-:Y:S02]  /*e190*/  IMAD.MOV.U32 R2, RZ, RZ, R0 ;  /* 0x000000ffff027224 */ /* 0x000fe400078e0000 */
[----:B------:R-:W-:-:S04]  /*e1a0*/  IMAD.MOV.U32 R3, RZ, RZ, 0x0 ;  /* 0x00000000ff037424 */ /* 0x000fc800078e00ff */
[----:B------:R-:W-:Y:S05]  /*e1b0*/  RET.REL.NODEC R2 `(_ZN2at6native27unrolled_elementwise_kernelIZZZNS0_62_GLOBAL__N__e6aa1b1b_29_ActivationLogSigmoidKernel_cu_9d16a0dc27log_sigmoid_backward_kernelERNS_14TensorIteratorEENKUlvE_clEvENKUlvE_clEvEUlddE_St5arrayIPcLm3EELi4E23TrivialOffsetCalculatorILi2EjESB_ILi1EjENS0_6memory12LoadWithCastILi2EEENSE_13StoreWithCastILi1EEEEEviT_T0_T2_T3_T4_T5_) ;  /* 0xffffff1c02907950 */ /* 0x000fea0003c3ffff */
.L_x_3553:
        /* <DEDUP_REMOVED lines=12> */
.L_x_7328:


//--------------------- .text._ZN2at6native18elementwise_kernelILi128ELi2EZNS0_22gpu_kernel_impl_nocastIZZZNS0_62_GLOBAL__N__e6aa1b1b_29_ActivationLogSigmoidKernel_cu_9d16a0dc27log_sigmoid_backward_kernelERNS_14TensorIteratorEENKUlvE_clEvENKUlvE_clEvEUlddE_EEvRNS_18TensorIteratorBaseERKT_EUliE_EEviT1_ --------------------------
	.section	.text._ZN2at6native18elementwise_kernelILi128ELi2EZNS0_22gpu_kernel_impl_nocastIZZZNS0_62_GLOBAL__N__e6aa1b1b_29_ActivationLogSigmoidKernel_cu_9d16a0dc27log_sigmoid_backward_kernelERNS_14TensorIteratorEENKUlvE_clEvENKUlvE_clEvEUlddE_EEvRNS_18TensorIteratorBaseERKT_EUliE_EEviT1_,"ax",@progbits
	.align	128
        .global         _ZN2at6native18elementwise_kernelILi128ELi2EZNS0_22gpu_kernel_impl_nocastIZZZNS0_62_GLOBAL__N__e6aa1b1b_29_ActivationLogSigmoidKernel_cu_9d16a0dc27log_sigmoid_backward_kernelERNS_14TensorIteratorEENKUlvE_clEvENKUlvE_clEvEUlddE_EEvRNS_18TensorIteratorBaseERKT_EUliE_EEviT1_
        .type           _ZN2at6native18elementwise_kernelILi128ELi2EZNS0_22gpu_kernel_impl_nocastIZZZNS0_62_GLOBAL__N__e6aa1b1b_29_ActivationLogSigmoidKernel_cu_9d16a0dc27log_sigmoid_backward_kernelERNS_14TensorIteratorEENKUlvE_clEvENKUlvE_clEvEUlddE_EEvRNS_18TensorIteratorBaseERKT_EUliE_EEviT1_,@function
        .size           _ZN2at6native18elementwise_kernelILi128ELi2EZNS0_22gpu_kernel_impl_nocastIZZZNS0_62_GLOBAL__N__e6aa1b1b_29_ActivationLogSigmoidKernel_cu_9d16a0dc27log_sigmoid_backward_kernelERNS_14TensorIteratorEENKUlvE_clEvENKUlvE_clEvEUlddE_EEvRNS_18TensorIteratorBaseERKT_EUliE_EEviT1_,(.L_x_7329 - _ZN2at6native18elementwise_kernelILi128ELi2EZNS0_22gpu_kernel_impl_nocastIZZZNS0_62_GLOBAL__N__e6aa1b1b_29_ActivationLogSigmoidKernel_cu_9d16a0dc27log_sigmoid_backward_kernelERNS_14TensorIteratorEENKUlvE_clEvENKUlvE_clEvEUlddE_EEvRNS_18TensorIteratorBaseERKT_EUliE_EEviT1_)
        .other          _ZN2at6native18elementwise_kernelILi128ELi2EZNS0_22gpu_kernel_impl_nocastIZZZNS0_62_GLOBAL__N__e6aa1b1b_29_ActivationLogSigmoidKernel_cu_9d16a0dc27log_sigmoid_backward_kernelERNS_14TensorIteratorEENKUlvE_clEvENKUlvE_clEvEUlddE_EEvRNS_18TensorIteratorBaseERKT_EUliE_EEviT1_,@"STO_CUDA_ENTRY STV_DEFAULT"
_ZN2at6native18elementwise_kernelILi128ELi2EZNS0_22gpu_kernel_impl_nocastIZZZNS0_62_GLOBAL__N__e6aa1b1b_29_ActivationLogSigmoidKernel_cu_9d16a0dc27log_sigmoid_backward_kernelERNS_14TensorIteratorEENKUlvE_clEvENKUlvE_clEvEUlddE_EEvRNS_18TensorIteratorBaseERKT_EUliE_EEviT1_:
.text._ZN2at6native18elementwise_kernelILi128ELi2EZNS0_22gpu_kernel_impl_nocastIZZZNS0_62_GLOBAL__N__e6aa1b1b_29_ActivationLogSigmoidKernel_cu_9d16a0dc27log_sigmoid_backward_kernelERNS_14TensorIteratorEENKUlvE_clEvENKUlvE_clEvEUlddE_EEvRNS_18TensorIteratorBaseERKT_EUliE_EEviT1_:
[----:B------:R-:W-:Y:S01]  /*0000*/  LDC R1, c[0x0][0x28] ;  /* 0x00000a00ff017b82 */ /* 0x000fe20000000800 */
[----:B------:R-:W0:Y:S01]  /*0010*/  S2R R26, SR_CTAID.X ;  /* 0x00000000001a7919 */ /* 0x000e220000002500 */
[----:B------:R-:W-:Y:S01]  /*0020*/  ULDC UR4, c[0x0][0x210] ;  /* 0x0000840000047ab9 */ /* 0x000fe20000000800 */
[----:B------:R-:W-:Y:S01]  /*0030*/  BSSY B0, `(.L_x_3554) ;  /* 0x00001d0000007945 */ /* 0x000fe20003800000 */
[----:B------:R-:W0:Y:S02]  /*0040*/  S2R R27, SR_TID.X ;  /* 0x00000000001b7919 */ /* 0x000e240000002100 */
[----:B0-----:R-:W-:-:S04]  /*0050*/  LEA R3, R26, R27, 0x8 ;  /* 0x0000001b1a037211 */ /* 0x001fc800078e40ff */
[----:B------:R-:W-:Y:S01]  /*0060*/  ISETP.GE.AND P0, PT, R3, UR4, PT ;  /* 0x0000000403007c0c */ /* 0x000fe2000bf06270 */
[----:B------:R-:W-:-:S12]  /*0070*/  ULDC.64 UR4, c[0x0][0x208] ;  /* 0x0000820000047ab9 */ /* 0x000fd80000000a00 */
[----:B------:R-:W-:Y:S05]  /*0080*/  @P0 BRA `(.L_x_3555) ;  /* 0x0000001c00280947 */ /* 0x000fea0003800000 */
[----:B------:R-:W0:Y:S01]  /*0090*/  LDC R8, c[0x0][0x218] ;  /* 0x00008600ff087b82 */ /* 0x000e220000000800 */
[----:B------:R-:W-:Y:S01]  /*00a0*/  HFMA2.MMA R0, -RZ, RZ, 0, 0 ;  /* 0x00000000ff007435 */ /* 0x000fe200000001ff */
[----:B------:R-:W-:Y:S01]  /*00b0*/  IMAD.MOV.U32 R2, RZ, RZ, RZ ;  /* 0x000000ffff027224 */ /* 0x000fe200078e00ff */
[----:B------:R-:W-:Y:S02]  /*00c0*/  MOV R23, RZ ;  /* 0x000000ff00177202 */ /* 0x000fe40000000f00 */
        /* <DEDUP_REMOVED lines=325> */
[----:B------:R-:W-:Y:S01]  /*1520*/  ULDC.64 UR8, c[0x0][0x330] ;  /* 0x0000cc0000087ab9 */ /* 0x000fe20000000a00 */
[----:B------:R-:W-:Y:S01]  /*1530*/  MOV R4, RZ ;  /* 0x000000ff00047202 */ /* 0x000fe20000000f00 */
[----:B------:R-:W-:-:S04]  /*1540*/  ULDC UR6, c[0x0][0x338] ;  /* 0x0000ce0000067ab9 */ /* 0x000fc80000000800 */
[----:B------:R-:W-:-:S05]  /*1550*/  IMAD.HI.U32 R8, R5, UR9, R4 ;  /* 0x0000000905087c27 */ /* 0x000fca000f8e0004 */
[----:B------:R-:W-:Y:S01]  /*1560*/  SHF.R.U32.HI R9, RZ, UR6, R8 ;  /* 0x00000006ff097c19 */ /* 0x000fe20008011608 */
[----:B------:R-:W0:Y:S01]  /*1570*/  @P0 LDC.64 R10, c[0x0][0x340] ;  /* 0x0000d000ff0a0b82 */ /* 0x000e220000000a00 */
[----:B------:R-:W-:Y:S01]  /*1580*/  @P0 IMAD.MOV.U32 R8, RZ, RZ, RZ ;  /* 0x000000ffff080224 */ /* 0x000fe200078e00ff */
[----:B------:R-:W-:Y:S01]  /*1590*/  ULDC UR6, c[0x0][0x45c] ;  /* 0x0001170000067ab9 */ /* 0x000fe20000000800 */
[----:B------:R-:W-:-:S05]  /*15a0*/  IADD3 R3, -R9, RZ, RZ ;  /* 0x000000ff09037210 */ /* 0x000fca0007ffe1ff */
[----:B------:R-:W1:Y:S01]  /*15b0*/  @P0 LDC R13, c[0x0][0x33c] ;  /* 0x0000cf00ff0d0b82 */ /* 0x000e620000000800 */
[----:B------:R-:W-:Y:S01]  /*15c0*/  IMAD R5, R3, UR8, R5 ;  /* 0x0000000803057c24 */ /* 0x000fe2000f8e0205 */
[----:B------:R-:W-:-:S03]  /*15d0*/  ULDC.64 UR8, c[0x0][0x460] ;  /* 0x0001180000087ab9 */ /* 0x000fc60000000a00 */
[C---:B------:R-:W-:Y:S02]  /*15e0*/  IMAD R23, R5.reuse, UR6, R23 ;  /* 0x0000000605177c24 */ /* 0x040fe4000f8e0217 */
[C---:B------:R-:W-:Y:S01]  /*15f0*/  IMAD R2, R5.reuse, UR8, R2 ;  /* 0x0000000805027c24 */ /* 0x040fe2000f8e0202 */
[----:B------:R-:W2:Y:S01]  /*1600*/  @P0 LDC.64 R6, c[0x0][0x468] ;  /* 0x00011a00ff060b82 */ /* 0x000ea20000000a00 */
[----:B------:R-:W-:-:S07]  /*1610*/  IMAD R0, R5, UR9, R0 ;  /* 0x0000000905007c24 */ /* 0x000fce000f8e0200 */
        /* <DEDUP_REMOVED lines=8> */
.L_x_3556:
[----:B------:R-:W-:Y:S02]  /*16a0*/  ULDC.64 UR6, c[0x0][0x480] ;  /* 0x0001200000067ab9 */ /* 0x000fe40000000a00 */
[----:B------:R-:W-:-:S04]  /*16b0*/  IADD3 R4, P0, R2, UR6, RZ ;  /* 0x0000000602047c10 */ /* 0x000fc8000ff1e0ff */
[----:B------:R-:W-:Y:S01]  /*16c0*/  IADD3.X R5, RZ, UR7, RZ, P0, !PT ;  /* 0x00000007ff057c10 */ /* 0x000fe200087fe4ff */
[----:B------:R-:W-:-:S05]  /*16d0*/  ULDC.64 UR6, c[0x0][0x488] ;  /* 0x0001220000067ab9 */ /* 0x000fca0000000a00 */
[----:B------:R-:W2:Y:S01]  /*16e0*/  LDG.E.64 R4, desc[UR4][R4.64] ;  /* 0x0000000404047981 */ /* 0x000ea2000c1e1b00 */
[----:B------:R-:W-:-:S05]  /*16f0*/  IADD3 R20, P0, R0, UR6, RZ ;  /* 0x0000000600147c10 */ /* 0x000fca000ff1e0ff */
[----:B------:R-:W-:-:S06]  /*1700*/  IMAD.X R21, RZ, RZ, UR7, P0 ;  /* 0x00000007ff157e24 */ /* 0x000fcc00080e06ff */
[----:B------:R-:W5:Y:S01]  /*1710*/  LDG.E.64 R20, desc[UR4][R20.64] ;  /* 0x0000000414147981 */ /* 0x000f62000c1e1b00 */
[----:B------:R-:W-:Y:S01]  /*1720*/  MOV R2, 0x652b82fe ;  /* 0x652b82fe00027802 */ /* 0x000fe20000000f00 */
[----:B------:R-:W-:Y:S01]  /*1730*/  UMOV UR6, 0xfefa39ef ;  /* 0xfefa39ef00067882 */ /* 0x000fe20000000000 */
[----:B------:R-:W-:Y:S01]  /*1740*/  MOV R3, 0x3ff71547 ;  /* 0x3ff7154700037802 */ /* 0x000fe20000000f00 */
[----:B------:R-:W-:Y:S01]  /*1750*/  UMOV UR7, 0x3fe62e42 ;  /* 0x3fe62e4200077882 */ /* 0x000fe20000000000 */
[----:B------:R-:W-:Y:S04]  /*1760*/  BSSY B1, `(.L_x_3557) ;  /* 0x000003a000017945 */ /* 0x000fe80003800000 */
[----:B--2---:R-:W-:Y:S02]  /*1770*/  DFMA R2, -|R4|, R2, 6.75539944105574400000e+15 ;  /* 0x433800000402742b */ /* 0x004fe40000000302 */
[----:B------:R-:W-:-:S06]  /*1780*/  DADD R10, -RZ, -|R4| ;  /* 0x00000000ff0a7229 */ /* 0x000fcc0000000d04 */
[----:B------:R-:W-:-:S04]  /*1790*/  DADD R6, R2, -6.75539944105574400000e+15 ;  /* 0xc338000002067429 */ /* 0x000fc80000000000 */
[----:B------:R-:W-:-:S04]  /*17a0*/  FSETP.GEU.FTZ.AND P0, PT, |R11|, 4.1917929649353027344, PT ;  /* 0x4086232b0b00780b */ /* 0x000fc80003f1e200 */
[----:B------:R-:W-:Y:S01]  /*17b0*/  DFMA R8, R6, -UR6, -|R4| ;  /* 0x8000000606087c2b */ /* 0x000fe20008000c04 */
[----:B------:R-:W-:Y:S01]  /*17c0*/  UMOV UR6, 0x3b39803f ;  /* 0x3b39803f00067882 */ /* 0x000fe20000000000 */
[----:B------:R-:W-:-:S06]  /*17d0*/  UMOV UR7, 0x3c7abc9e ;  /* 0x3c7abc9e00077882 */ /* 0x000fcc0000000000 */
[----:B------:R-:W-:Y:S01]  /*17e0*/  DFMA R6, R6, -UR6, R8 ;  /* 0x8000000606067c2b */ /* 0x000fe20008000008 */
[----:B------:R-:W-:Y:S01]  /*17f0*/  UMOV UR6, 0x69ce2bdf ;  /* 0x69ce2bdf00067882 */ /* 0x000fe20000000000 */
[----:B------:R-:W-:Y:S01]  /*1800*/  MOV R8, 0xfca213ea ;  /* 0xfca213ea00087802 */ /* 0x000fe20000000f00 */
[----:B------:R-:W-:Y:S01]  /*1810*/  IMAD.MOV.U32 R9, RZ, RZ, 0x3e928af3 ;  /* 0x3e928af3ff097424 */ /* 0x000fe200078e00ff */
[----:B------:R-:W-:-:S05]  /*1820*/  UMOV UR7, 0x3e5ade15 ;  /* 0x3e5ade1500077882 */ /* 0x000fca0000000000 */
        /* <DEDUP_REMOVED lines=25> */
[----:B------:R-:W-:Y:S02]  /*19c0*/  ULDC.64 UR6, c[0x0][0x478] ;  /* 0x00011e0000067ab9 */ /* 0x000fe40000000a00 */
[----:B------:R-:W-:-:S04]  /*19d0*/  IADD3 R22, P1, R23, UR6, RZ ;  /* 0x0000000617167c10 */ /* 0x000fc8000ff3e0ff */
[----:B------:R-:W-:Y:S01]  /*19e0*/  IADD3.X R23, RZ, UR7, RZ, P1, !PT ;  /* 0x00000007ff177c10 */ /* 0x000fe20008ffe4ff */
[----:B------:R-:W-:-:S08]  /*19f0*/  DFMA R8, R6, R8, 1 ;  /* 0x3ff000000608742b */ /* 0x000fd00000000008 */
[----:B------:R-:W-:-:S10]  /*1a00*/  DFMA R8, R6, R8, 1 ;  /* 0x3ff000000608742b */ /* 0x000fd40000000008 */
[----:B------:R-:W-:Y:S02]  /*1a10*/  LEA R7, R2, R9, 0x14 ;  /* 0x0000000902077211 */ /* 0x000fe400078ea0ff */
[----:B------:R-:W-:Y:S01]  /*1a20*/  MOV R6, R8 ;  /* 0x0000000800067202 */ /* 0x000fe20000000f00 */
[----:B------:R-:W-:Y:S06]  /*1a30*/  @!P0 BRA `(.L_x_3558) ;  /* 0x0000000000308947 */ /* 0x000fec0003800000 */
[----:B------:R-:W-:Y:S01]  /*1a40*/  FSETP.GEU.FTZ.AND P1, PT, |R11|, 4.2275390625, PT ;  /* 0x408748000b00780b */ /* 0x000fe20003f3e200 */
[C---:B------:R-:W-:Y:S02]  /*1a50*/  DADD R6, -|R4|.reuse, +INF ;  /* 0x7ff0000004067429 */ /* 0x040fe40000000300 */
[----:B------:R-:W-:-:S08]  /*1a60*/  DSETP.GT.AND P0, PT, |R4|, RZ, PT ;  /* 0x000000ff0400722a */ /* 0x000fd00003f04200 */
[----:B------:R-:W-:Y:S02]  /*1a70*/  FSEL R6, R6, RZ, !P0 ;  /* 0x000000ff06067208 */ /* 0x000fe40004000000 */
[----:B------:R-:W-:Y:S02]  /*1a80*/  @!P1 LEA.HI R0, R2, R2, RZ, 0x1 ;  /* 0x0000000202009211 */ /* 0x000fe400078f08ff */
[----:B------:R-:W-:Y:S02]  /*1a90*/  FSEL R7, R7, RZ, !P0 ;  /* 0x000000ff07077208 */ /* 0x000fe40004000000 */
[----:B------:R-:W-:-:S04]  /*1aa0*/  @!P1 SHF.R.S32.HI R3, RZ, 0x1, R0 ;  /* 0x00000001ff039819 */ /* 0x000fc80000011400 */
[----:B------:R-:W-:Y:S01]  /*1ab0*/  @!P1 LEA R9, R3, R9, 0x14 ;  /* 0x0000000903099211 */ /* 0x000fe200078ea0ff */
[----:B------:R-:W-:-:S05]  /*1ac0*/  @!P1 IMAD.IADD R2, R2, 0x1, -R3 ;  /* 0x0000000102029824 */ /* 0x000fca00078e0a03 */
[----:B------:R-:W-:Y:S02]  /*1ad0*/  @!P1 LEA R3, R2, 0x3ff00000, 0x14 ;  /* 0x3ff0000002039811 */ /* 0x000fe400078ea0ff */
[----:B------:R-:W-:-:S06]  /*1ae0*/  @!P1 MOV R2, RZ ;  /* 0x000000ff00029202 */ /* 0x000fcc0000000f00 */
[----:B------:R-:W-:-:S11]  /*1af0*/  @!P1 DMUL R6, R8, R2 ;  /* 0x0000000208069228 */ /* 0x000fd60000000000 */
.L_x_3558:
[----:B------:R-:W-:Y:S05]  /*1b00*/  BSYNC B1 ;  /* 0x0000000000017941 */ /* 0x000fea0003800000 */
.L_x_3557:
[----:B------:R-:W-:Y:S01]  /*1b10*/  DADD R8, R6, 1 ;  /* 0x3ff0000006087429 */ /* 0x000fe20000000000 */
[----:B------:R-:W-:Y:S01]  /*1b20*/  MOV R2, 0x1 ;  /* 0x0000000100027802 */ /* 0x000fe20000000f00 */
[----:B------:R-:W-:Y:S01]  /*1b30*/  BSSY B1, `(.L_x_3559) ;  /* 0x0000015000017945 */ /* 0x000fe20003800000 */
[----:B------:R-:W-:Y:S01]  /*1b40*/  FSETP.GEU.AND P2, PT, |R7|, 6.5827683646048100446e-37, PT ;  /* 0x036000000700780b */ /* 0x000fe20003f4e200 */
        /* <DEDUP_REMOVED lines=14> */
[----:B------:R-:W-:Y:S02]  /*1c30*/  MOV R11, R7 ;  /* 0x00000007000b7202 */ /* 0x000fe40000000f00 */
[----:B------:R-:W-:-:S07]  /*1c40*/  MOV R0, 0x1c60 ;  /* 0x00001c6000007802 */ /* 0x000fce0000000f00 */
[----:B-----5:R-:W-:Y:S05]  /*1c50*/  CALL.REL.NOINC `($__internal_2_$__cuda_sm20_div_rn_f64_full) ;  /* 0x0000001c006c7944 */ /* 0x020fea0003c00000 */
[----:B------:R-:W-:Y:S02]  /*1c60*/  MOV R2, R4 ;  /* 0x0000000400027202 */ /* 0x000fe40000000f00 */
[----:B------:R-:W-:-:S07]  /*1c70*/  MOV R3, R5 ;  /* 0x0000000500037202 */ /* 0x000fce0000000f00 */
.L_x_3560:
[----:B------:R-:W-:Y:S05]  /*1c80*/  BSYNC B1 ;  /* 0x0000000000017941 */ /* 0x000fea0003800000 */
.L_x_3559:
[----:B------:R-:W-:Y:S01]  /*1c90*/  IMAD.MOV.U32 R4, RZ, RZ, 0x3ff00000 ;  /* 0x3ff00000ff047424 */ /* 0x000fe200078e00ff */
[----:B------:R-:W-:Y:S01]  /*1ca0*/  HFMA2.MMA R6, -RZ, RZ, 0, 0 ;  /* 0x00000000ff067435 */ /* 0x000fe200000001ff */
[----:B------:R-:W-:Y:S02]  /*1cb0*/  FSEL R7, RZ, 1.875, P1 ;  /* 0x3ff00000ff077808 */ /* 0x000fe40000800000 */
[----:B------:R-:W-:Y:S02]  /*1cc0*/  LEA R26, R26, R27, 0x8 ;  /* 0x0000001b1a1a7211 */ /* 0x000fe400078e40ff */
[----:B------:R-:W-:Y:S02]  /*1cd0*/  FSEL R5, R4, -1.875, !P1 ;  /* 0xbff0000004057808 */ /* 0x000fe40004800000 */
[----:B------:R-:W-:-:S06]  /*1ce0*/  MOV R4, RZ ;  /* 0x000000ff00047202 */ /* 0x000fcc0000000f00 */
[----:B------:R-:W-:-:S08]  /*1cf0*/  DFMA R2, R2, -R4, R6 ;  /* 0x800000040202722b */ /* 0x000fd00000000006 */
[----:B-----5:R-:W-:-:S07]  /*1d00*/  DMUL R2, R20, R2 ;  /* 0x0000000214027228 */ /* 0x020fce0000000000 */
[----:B------:R0:W-:Y:S02]  /*1d10*/  STG.E.64 desc[UR4][R22.64], R2 ;  /* 0x0000000216007986 */ /* 0x0001e4000c101b04 */
[----:B0-----:R-:W-:-:S07]  /*1d20*/  VIADD R3, R26, 0x80 ;  /* 0x000000801a037836 */ /* 0x001fce0000000000 */
.L_x_3555:
[----:B------:R-:W-:Y:S05]  /*1d30*/  BSYNC B0 ;  /* 0x0000000000007941 */ /* 0x000fea0003800000 */
.L_x_3554:
[----:B------:R-:W-:Y:S02]  /*1d40*/  ULDC UR6, c[0x0][0x210] ;  /* 0x0000840000067ab9 */ /* 0x000fe40000000800 */
[----:B------:R-:W-:-:S13]  /*1d50*/  ISETP.GE.AND P0, PT, R3, UR6, PT ;  /* 0x0000000603007c0c */ /* 0x000fda000bf06270 */
[----:B------:R-:W-:Y:S05]  /*1d60*/  @P0 EXIT ;  /* 0x000000000000094d */ /* 0x000fea0003800000 */
[----:B------:R-:W0:Y:S01]  /*1d70*/  LDC R8, c[0x0][0x218] ;  /* 0x00008600ff087b82 */ /* 0x000e220000000800 */
[----:B------:R-:W-:Y:S01]  /*1d80*/  HFMA2.MMA R2, -RZ, RZ, 0, 0 ;  /* 0x00000000ff027435 */ /* 0x000fe200000001ff */
[----:B------:R-:W-:Y:S02]  /*1d90*/  MOV R0, RZ ;  /* 0x000000ff00007202 */ /* 0x000fe40000000f00 */
[----:B------:R-:W-:Y:S02]  /*1da0*/  MOV R23, RZ ;  /* 0x000000ff00177202 */ /* 0x000fe40000000f00 */
        /* <DEDUP_REMOVED lines=331> */
[----:B------:R-:W-:Y:S01]  /*3260*/  @P0 MOV R8, RZ ;  /* 0x000000ff00080202 */ /* 0x000fe20000000f00 */
[----:B------:R-:W-:Y:S02]  /*3270*/  ULDC UR6, c[0x0][0x45c] ;  /* 0x0001170000067ab9 */ /* 0x000fe40000000800 */
[----:B------:R-:W-:-:S04]  /*3280*/  IMAD.MOV R3, RZ, RZ, -R9 ;  /* 0x000000ffff037224 */ /* 0x000fc800078e0a09 */
        /* <DEDUP_REMOVED lines=15> */
.L_x_3561:
[----:B------:R-:W-:Y:S02]  /*3380*/  ULDC.64 UR6, c[0x0][0x480] ;  /* 0x0001200000067ab9 */ /* 0x000fe40000000a00 */
[----:B------:R-:W-:-:S04]  /*3390*/  IADD3 R4, P0, R2, UR6, RZ ;  /* 0x0000000602047c10 */ /* 0x000fc8000ff1e0ff */
[----:B------:R-:W-:Y:S01]  /*33a0*/  IADD3.X R5, RZ, UR7, RZ, P0, !PT ;  /* 0x00000007ff057c10 */ /* 0x000fe200087fe4ff */
[----:B------:R-:W-:-:S05]  /*33b0*/  ULDC.64 UR6, c[0x0][0x488] ;  /* 0x0001220000067ab9 */ /* 0x000fca0000000a00 */
[----:B------:R-:W2:Y:S01]  /*33c0*/  LDG.E.64 R4, desc[UR4][R4.64] ;  /* 0x0000000404047981 */ /* 0x000ea2000c1e1b00 */
[----:B------:R-:W-:-:S04]  /*33d0*/  IADD3 R20, P0, R0, UR6, RZ ;  /* 0x0000000600147c10 */ /* 0x000fc8000ff1e0ff */
[----:B------:R-:W-:-:S06]  /*33e0*/  IADD3.X R21, RZ, UR7, RZ, P0, !PT ;  /* 0x00000007ff157c10 */ /* 0x000fcc00087fe4ff */
[----:B------:R-:W5:Y:S01]  /*33f0*/  LDG.E.64 R20, desc[UR4][R20.64] ;  /* 0x0000000414147981 */ /* 0x000f62000c1e1b00 */
[----:B------:R-:W-:Y:S01]  /*3400*/  IMAD.MOV.U32 R2, RZ, RZ, 0x652b82fe ;  /* 0x652b82feff027424 */ /* 0x000fe200078e00ff */
[----:B------:R-:W-:Y:S01]  /*3410*/  MOV R3, 0x3ff71547 ;  /* 0x3ff7154700037802 */ /* 0x000fe20000000f00 */
[----:B------:R-:W-:Y:S01]  /*3420*/  UMOV UR6, 0xfefa39ef ;  /* 0xfefa39ef00067882 */ /* 0x000fe20000000000 */
[----:B------:R-:W-:Y:S01]  /*3430*/  UMOV UR7, 0x3fe62e42 ;  /* 0x3fe62e4200077882 */ /* 0x000fe20000000000 */
[----:B------:R-:W-:Y:S03]  /*3440*/  BSSY B0, `(.L_x_3562) ;  /* 0x000003b000007945 */ /* 0x000fe60003800000 */
        /* <DEDUP_REMOVED lines=10> */
[----:B------:R-:W-:Y:S01]  /*34f0*/  UMOV UR7, 0x3e5ade15 ;  /* 0x3e5ade1500077882 */ /* 0x000fe20000000000 */
[----:B------:R-:W-:-:S06]  /*3500*/  MOV R9, 0x3e928af3 ;  /* 0x3e928af300097802 */ /* 0x000fcc0000000f00 */
        /* <DEDUP_REMOVED lines=30> */
[----:B------:R-:W-:Y:S01]  /*36f0*/  IMAD R7, R2, 0x100000, R9 ;  /* 0x0010000002077824 */ /* 0x000fe200078e0209 */
        /* <DEDUP_REMOVED lines=9> */
[----:B------:R-:W-:Y:S01]  /*3790*/  @!P1 IADD3 R2, R2, -R3, RZ ;  /* 0x8000000302029210 */ /* 0x000fe20007ffe0ff */
[----:B------:R-:W-:-:S03]  /*37a0*/  @!P1 IMAD R3, R3, 0x100000, R9 ;  /* 0x0010000003039824 */ /* 0x000fc600078e0209 */
[----:B------:R-:W-:Y:S02]  /*37b0*/  @!P1 LEA R9, R2, 0x3ff00000, 0x14 ;  /* 0x3ff0000002099811 */ /* 0x000fe400078ea0ff */
[----:B------:R-:W-:Y:S02]  /*37c0*/  @!P1 MOV R2, R8 ;  /* 0x0000000800029202 */ /* 0x000fe40000000f00 */
[----:B------:R-:W-:-:S06]  /*37d0*/  @!P1 MOV R8, RZ ;  /* 0x000000ff00089202 */ /* 0x000fcc0000000f00 */
[----:B------:R-:W-:-:S11]  /*37e0*/  @!P1 DMUL R6, R2, R8 ;  /* 0x0000000802069228 */ /* 0x000fd60000000000 */
.L_x_3563:
[----:B------:R-:W-:Y:S05]  /*37f0*/  BSYNC B0 ;  /* 0x0000000000007941 */ /* 0x000fea0003800000 */
.L_x_3562:
        /* <DEDUP_REMOVED lines=23> */
.L_x_3565:
[----:B------:R-:W-:Y:S05]  /*3970*/  BSYNC B0 ;  /* 0x0000000000007941 */ /* 0x000fea0003800000 */
.L_x_3564:
[----:B------:R-:W-:Y:S01]  /*3980*/  IMAD.MOV.U32 R4, RZ, RZ, 0x3ff00000 ;  /* 0x3ff00000ff047424 */ /* 0x000fe200078e00ff */
[----:B------:R-:W-:Y:S01]  /*3990*/  HFMA2.MMA R6, -RZ, RZ, 0, 0 ;  /* 0x00000000ff067435 */ /* 0x000fe200000001ff */
[----:B------:R-:W-:-:S03]  /*39a0*/  FSEL R7, RZ, 1.875, P1 ;  /* 0x3ff00000ff077808 */ /* 0x000fc60000800000 */
[----:B------:R-:W-:Y:S02]  /*39b0*/  FSEL R5, R4, -1.875, !P1 ;  /* 0xbff0000004057808 */ /* 0x000fe40004800000 */
[----:B------:R-:W-:-:S06]  /*39c0*/  MOV R4, RZ ;  /* 0x000000ff00047202 */ /* 0x000fcc0000000f00 */
[----:B------:R-:W-:-:S08]  /*39d0*/  DFMA R2, R2, -R4, R6 ;  /* 0x800000040202722b */ /* 0x000fd00000000006 */
[----:B-----5:R-:W-:-:S07]  /*39e0*/  DMUL R2, R20, R2 ;  /* 0x0000000214027228 */ /* 0x020fce0000000000 */
[----:B------:R-:W-:Y:S01]  /*39f0*/  STG.E.64 desc[UR4][R22.64], R2 ;  /* 0x0000000216007986 */ /* 0x000fe2000c101b04 */
[----:B------:R-:W-:Y:S05]  /*3a00*/  EXIT ;  /* 0x000000000000794d */ /* 0x000fea0003800000 */
        .weak           $__internal_2_$__cuda_sm20_div_rn_f64_full
        .type           $__internal_2_$__cuda_sm20_div_rn_f64_full,@function
        .size           $__internal_2_$__cuda_sm20_div_rn_f64_full,(.L_x_7329 - $__internal_2_$__cuda_sm20_div_rn_f64_full)
$__internal_2_$__cuda_sm20_div_rn_f64_full:
[C---:B------:R-:W-:Y:S01]  /*3a10*/  FSETP.GEU.AND P0, PT, |R9|.reuse, 1.469367938527859385e-39, PT ;  /* 0x001000000900780b */ /* 0x040fe20003f0e200 */
[----:B------:R-:W-:Y:S01]  /*3a20*/  IMAD.MOV.U32 R12, RZ, RZ, 0x1 ;  /* 0x00000001ff0c7424 */ /* 0x000fe200078e00ff */
[----:B------:R-:W-:Y:S01]  /*3a30*/  LOP3.LUT R6, R9, 0x800fffff, RZ, 0xc0, !PT ;  /* 0x800fffff09067812 */ /* 0x000fe200078ec0ff */
[----:B------:R-:W-:Y:S01]  /*3a40*/  BSSY B2, `(.L_x_3566) ;  /* 0x0000054000027945 */ /* 0x000fe20003800000 */
[C---:B------:R-:W-:Y:S02]  /*3a50*/  FSETP.GEU.AND P3, PT, |R11|.reuse, 1.469367938527859385e-39, PT ;  /* 0x001000000b00780b */ /* 0x040fe40003f6e200 */
[----:B------:R-:W-:Y:S02]  /*3a60*/  LOP3.LUT R7, R6, 0x3ff00000, RZ, 0xfc, !PT ;  /* 0x3ff0000006077812 */ /* 0x000fe400078efcff */
[----:B------:R-:W-:Y:S02]  /*3a70*/  MOV R6, R8 ;  /* 0x0000000800067202 */ /* 0x000fe40000000f00 */
[----:B------:R-:W-:-:S02]  /*3a80*/  LOP3.LUT R2, R11, 0x7ff00000, RZ, 0xc0, !PT ;  /* 0x7ff000000b027812 */ /* 0x000fc400078ec0ff */
[C---:B------:R-:W-:Y:S01]  /*3a90*/  LOP3.LUT R5, R9.reuse, 0x7ff00000, RZ, 0xc0, !PT ;  /* 0x7ff0000009057812 */ /* 0x040fe200078ec0ff */
[----:B------:R-:W-:Y:S02]  /*3aa0*/  @!P0 DMUL R6, R8, 8.98846567431157953865e+307 ;  /* 0x7fe0000008068828 */ /* 0x000fe40000000000 */
[----:B------:R-:W-:Y:S01]  /*3ab0*/  IMAD.MOV.U32 R4, RZ, RZ, R2 ;  /* 0x000000ffff047224 */ /* 0x000fe200078e0002 */
[C---:B------:R-:W-:Y:S02]  /*3ac0*/  ISETP.GE.U32.AND P2, PT, R2.reuse, R5, PT ;  /* 0x000000050200720c */ /* 0x040fe40003f46070 */
[----:B------:R-:W-:Y:S01]  /*3ad0*/  @!P3 LOP3.LUT R3, R9, 0x7ff00000, RZ, 0xc0, !PT ;  /* 0x7ff000000903b812 */ /* 0x000fe200078ec0ff */
[----:B------:R-:W0:Y:S03]  /*3ae0*/  MUFU.RCP64H R13, R7 ;  /* 0x00000007000d7308 */ /* 0x000e260000001800 */
[----:B------:R-:W-:-:S02]  /*3af0*/  @!P3 ISETP.GE.U32.AND P4, PT, R2, R3, PT ;  /* 0x000000030200b20c */ /* 0x000fc40003f86070 */
[----:B------:R-:W-:Y:S02]  /*3b00*/  MOV R3, 0x1ca00000 ;  /* 0x1ca0000000037802 */ /* 0x000fe40000000f00 */
[----:B------:R-:W-:Y:S02]  /*3b10*/  @!P0 LOP3.LUT R5, R7, 0x7ff00000, RZ, 0xc0, !PT ;  /* 0x7ff0000007058812 */ /* 0x000fe400078ec0ff */
[----:B------:R-:W-:Y:S02]  /*3b20*/  @!P3 SEL R15, R3, 0x63400000, !P4 ;  /* 0x63400000030fb807 */ /* 0x000fe40006000000 */
[----:B------:R-:W-:Y:S02]  /*3b30*/  IADD3 R25, R5, -0x1, RZ ;  /* 0xffffffff05197810 */ /* 0x000fe40007ffe0ff */
[----:B------:R-:W-:Y:S01]  /*3b40*/  @!P3 LOP3.LUT R18, R15, 0x80000000, R11, 0xf8, !PT ;  /* 0x800000000f12b812 */ /* 0x000fe200078ef80b */
[----:B0-----:R-:W-:-:S03]  /*3b50*/  DFMA R16, R12, -R6, 1 ;  /* 0x3ff000000c10742b */ /* 0x001fc60000000806 */
[----:B------:R-:W-:Y:S02]  /*3b60*/  @!P3 LOP3.LUT R19, R18, 0x100000, RZ, 0xfc, !PT ;  /* 0x001000001213b812 */ /* 0x000fe400078efcff */
[----:B------:R-:W-:-:S03]  /*3b70*/  @!P3 MOV R18, RZ ;  /* 0x000000ff0012b202 */ /* 0x000fc60000000f00 */
[----:B------:R-:W-:-:S08]  /*3b80*/  DFMA R16, R16, R16, R16 ;  /* 0x000000101010722b */ /* 0x000fd00000000010 */
[----:B------:R-:W-:Y:S01]  /*3b90*/  DFMA R16, R12, R16, R12 ;  /* 0x000000100c10722b */ /* 0x000fe2000000000c */
[----:B------:R-:W-:Y:S02]  /*3ba0*/  SEL R13, R3, 0x63400000, !P2 ;  /* 0x63400000030d7807 */ /* 0x000fe40005000000 */
[----:B------:R-:W-:Y:S02]  /*3bb0*/  MOV R12, R10 ;  /* 0x0000000a000c7202 */ /* 0x000fe40000000f00 */
[----:B------:R-:W-:-:S03]  /*3bc0*/  LOP3.LUT R13, R13, 0x800fffff, R11, 0xf8, !PT ;  /* 0x800fffff0d0d7812 */ /* 0x000fc600078ef80b */
[----:B------:R-:W-:-:S03]  /*3bd0*/  DFMA R14, R16, -R6, 1 ;  /* 0x3ff00000100e742b */ /* 0x000fc60000000806 */
[----:B------:R-:W-:-:S05]  /*3be0*/  @!P3 DFMA R12, R12, 2, -R18 ;  /* 0x400000000c0cb82b */ /* 0x000fca0000000812 */
[----:B------:R-:W-:-:S05]  /*3bf0*/  DFMA R14, R16, R14, R16 ;  /* 0x0000000e100e722b */ /* 0x000fca0000000010 */
[----:B------:R-:W-:-:S03]  /*3c00*/  @!P3 LOP3.LUT R4, R13, 0x7ff00000, RZ, 0xc0, !PT ;  /* 0x7ff000000d04b812 */ /* 0x000fc600078ec0ff */
[----:B------:R-:W-:Y:S01]  /*3c10*/  DMUL R16, R14, R12 ;  /* 0x0000000c0e107228 */ /* 0x000fe20000000000 */
[----:B------:R-:W-:-:S04]  /*3c20*/  IADD3 R24, R4, -0x1, RZ ;  /* 0xffffffff04187810 */ /* 0x000fc80007ffe0ff */
[----:B------:R-:W-:-:S03]  /*3c30*/  ISETP.GT.U32.AND P0, PT, R24, 0x7feffffe, PT ;  /* 0x7feffffe1800780c */ /* 0x000fc60003f04070 */
[----:B------:R-:W-:Y:S01]  /*3c40*/  DFMA R18, R16, -R6, R12 ;  /* 0x800000061012722b */ /* 0x000fe2000000000c */
[----:B------:R-:W-:-:S07]  /*3c50*/  ISETP.GT.U32.OR P0, PT, R25, 0x7feffffe, P0 ;  /* 0x7feffffe1900780c */ /* 0x000fce0000704470 */
[----:B------:R-:W-:-:S06]  /*3c60*/  DFMA R18, R14, R18, R16 ;  /* 0x000000120e12722b */ /* 0x000fcc0000000010 */
[----:B------:R-:W-:Y:S05]  /*3c70*/  @P0 BRA `(.L_x_3567) ;  /* 0x00000000006c0947 */ /* 0x000fea0003800000 */
[----:B------:R-:W-:-:S04]  /*3c80*/  LOP3.LUT R5, R9, 0x7ff00000, RZ, 0xc0, !PT ;  /* 0x7ff0000009057812 */ /* 0x000fc800078ec0ff */
[CC--:B------:R-:W-:Y:S02]  /*3c90*/  VIADDMNMX R4, R2.reuse, -R5.reuse, 0xb9600000, !PT ;  /* 0xb960000002047446 */ /* 0x0c0fe40007800905 */
[----:B------:R-:W-:Y:S02]  /*3ca0*/  ISETP.GE.U32.AND P0, PT, R2, R5, PT ;  /* 0x000000050200720c */ /* 0x000fe40003f06070 */
[----:B------:R-:W-:Y:S02]  /*3cb0*/  VIMNMX R4, R4, 0x46a00000, PT ;  /* 0x46a0000004047848 */ /* 0x000fe40003fe0100 */
[----:B------:R-:W-:-:S04]  /*3cc0*/  SEL R3, R3, 0x63400000, !P0 ;  /* 0x6340000003037807 */ /* 0x000fc80004000000 */
[----:B------:R-:W-:Y:S02]  /*3cd0*/  IADD3 R10, -R3, R4, RZ ;  /* 0x00000004030a7210 */ /* 0x000fe40007ffe1ff */
[----:B------:R-:W-:-:S03]  /*3ce0*/  MOV R4, RZ ;  /* 0x000000ff00047202 */ /* 0x000fc60000000f00 */
[----:B------:R-:W-:-:S06]  /*3cf0*/  VIADD R5, R10, 0x7fe00000 ;  /* 0x7fe000000a057836 */ /* 0x000fcc0000000000 */
[----:B------:R-:W-:-:S10]  /*3d00*/  DMUL R2, R18, R4 ;  /* 0x0000000412027228 */ /* 0x000fd40000000000 */
[----:B------:R-:W-:-:S13]  /*3d10*/  FSETP.GTU.AND P0, PT, |R3|, 1.469367938527859385e-39, PT ;  /* 0x001000000300780b */ /* 0x000fda0003f0c200 */
[----:B------:R-:W-:Y:S05]  /*3d20*/  @P0 BRA `(.L_x_3568) ;  /* 0x0000000000940947 */ /* 0x000fea0003800000 */
[----:B------:R-:W-:-:S06]  /*3d30*/  DFMA R6, R18, -R6, R12 ;  /* 0x800000061206722b */ /* 0x000fcc000000000c */
[----:B------:R-:W-:-:S04]  /*3d40*/  MOV R6, RZ ;  /* 0x000000ff00067202 */ /* 0x000fc80000000f00 */
[C---:B------:R-:W-:Y:S02]  /*3d50*/  FSETP.NEU.AND P0, PT, R7.reuse, RZ, PT ;  /* 0x000000ff0700720b */ /* 0x040fe40003f0d000 */
[----:B------:R-:W-:-:S04]  /*3d60*/  LOP3.LUT R9, R7, 0x80000000, R9, 0x48, !PT ;  /* 0x8000000007097812 */ /* 0x000fc800078e4809 */
[----:B------:R-:W-:-:S07]  /*3d70*/  LOP3.LUT R7, R9, R5, RZ, 0xfc, !PT ;  /* 0x0000000509077212 */ /* 0x000fce00078efcff */
[----:B------:R-:W-:Y:S05]  /*3d80*/  @!P0 BRA `(.L_x_3568) ;  /* 0x00000000007c8947 */ /* 0x000fea0003800000 */
[----:B------:R-:W-:Y:S01]  /*3d90*/  IADD3 R5, -R10, RZ, RZ ;  /* 0x000000ff0a057210 */ /* 0x000fe20007ffe1ff */
[----:B------:R-:W-:Y:S01]  /*3da0*/  IMAD.MOV.U32 R4, RZ, RZ, RZ ;  /* 0x000000ffff047224 */ /* 0x000fe200078e00ff */
[----:B------:R-:W-:-:S05]  /*3db0*/  DMUL.RP R6, R18, R6 ;  /* 0x0000000612067228 */ /* 0x000fca0000008000 */
[----:B------:R-:W-:-:S05]  /*3dc0*/  DFMA R4, R2, -R4, R18 ;  /* 0x800000040204722b */ /* 0x000fca0000000012 */
[----:B------:R-:W-:Y:S02]  /*3dd0*/  LOP3.LUT R9, R7, R9, RZ, 0x3c, !PT ;  /* 0x0000000907097212 */ /* 0x000fe400078e3cff */
[----:B------:R-:W-:-:S04]  /*3de0*/  IADD3 R4, -R10, -0x43300000, RZ ;  /* 0xbcd000000a047810 */ /* 0x000fc80007ffe1ff */
[----:B------:R-:W-:-:S04]  /*3df0*/  FSETP.NEU.AND P0, PT, |R5|, R4, PT ;  /* 0x000000040500720b */ /* 0x000fc80003f0d200 */
[----:B------:R-:W-:Y:S02]  /*3e00*/  FSEL R2, R6, R2, !P0 ;  /* 0x0000000206027208 */ /* 0x000fe40004000000 */
[----:B------:R-:W-:Y:S01]  /*3e10*/  FSEL R3, R9, R3, !P0 ;  /* 0x0000000309037208 */ /* 0x000fe20004000000 */
[----:B------:R-:W-:Y:S06]  /*3e20*/  BRA `(.L_x_3568) ;  /* 0x0000000000547947 */ /* 0x000fec0003800000 */
.L_x_3567:
[----:B------:R-:W-:-:S14]  /*3e30*/  DSETP.NAN.AND P0, PT, R10, R10, PT ;  /* 0x0000000a0a00722a */ /* 0x000fdc0003f08000 */
[----:B------:R-:W-:Y:S05]  /*3e40*/  @P0 BRA `(.L_x_3569) ;  /* 0x0000000000440947 */ /* 0x000fea0003800000 */
[----:B------:R-:W-:-:S14]  /*3e50*/  DSETP.NAN.AND P0, PT, R8, R8, PT ;  /* 0x000000080800722a */ /* 0x000fdc0003f08000 */
[----:B------:R-:W-:Y:S05]  /*3e60*/  @P0 BRA `(.L_x_3570) ;  /* 0x0000000000300947 */ /* 0x000fea0003800000 */
[----:B------:R-:W-:Y:S02]  /*3e70*/  ISETP.NE.AND P0, PT, R4, R5, PT ;  /* 0x000000050400720c */ /* 0x000fe40003f05270 */
[----:B------:R-:W-:Y:S02]  /*3e80*/  MOV R2, 0x0 ;  /* 0x0000000000027802 */ /* 0x000fe40000000f00 */
[----:B------:R-:W-:-:S09]  /*3e90*/  MOV R3, 0xfff80000 ;  /* 0xfff8000000037802 */ /* 0x000fd20000000f00 */
[----:B------:R-:W-:Y:S05]  /*3ea0*/  @!P0 BRA `(.L_x_3568) ;  /* 0x0000000000348947 */ /* 0x000fea0003800000 */
[----:B------:R-:W-:Y:S02]  /*3eb0*/  ISETP.NE.AND P0, PT, R4, 0x7ff00000, PT ;  /* 0x7ff000000400780c */ /* 0x000fe40003f05270 */
[----:B------:R-:W-:Y:S02]  /*3ec0*/  LOP3.LUT R3, R11, 0x80000000, R9, 0x48, !PT ;  /* 0x800000000b037812 */ /* 0x000fe400078e4809 */
[----:B------:R-:W-:-:S13]  /*3ed0*/  ISETP.EQ.OR P0, PT, R5, RZ, !P0 ;  /* 0x000000ff0500720c */ /* 0x000fda0004702670 */
[----:B------:R-:W-:Y:S02]  /*3ee0*/  @P0 LOP3.LUT R4, R3, 0x7ff00000, RZ, 0xfc, !PT ;  /* 0x7ff0000003040812 */ /* 0x000fe400078efcff */
[----:B------:R-:W-:Y:S01]  /*3ef0*/  @!P0 MOV R2, RZ ;  /* 0x000000ff00028202 */ /* 0x000fe20000000f00 */
[----:B------:R-:W-:Y:S01]  /*3f00*/  @P0 IMAD.MOV.U32 R2, RZ, RZ, RZ ;  /* 0x000000ffff020224 */ /* 0x000fe200078e00ff */
[----:B------:R-:W-:Y:S01]  /*3f10*/  @P0 MOV R3, R4 ;  /* 0x0000000400030202 */ /* 0x000fe20000000f00 */
[----:B------:R-:W-:Y:S06]  /*3f20*/  BRA `(.L_x_3568) ;  /* 0x0000000000147947 */ /* 0x000fec0003800000 */
.L_x_3570:
[----:B------:R-:W-:Y:S02]  /*3f30*/  LOP3.LUT R3, R9, 0x80000, RZ, 0xfc, !PT ;  /* 0x0008000009037812 */ /* 0x000fe400078efcff */
[----:B------:R-:W-:Y:S01]  /*3f40*/  MOV R2, R8 ;  /* 0x0000000800027202 */ /* 0x000fe20000000f00 */
[----:B------:R-:W-:Y:S06]  /*3f50*/  BRA `(.L_x_3568) ;  /* 0x0000000000087947 */ /* 0x000fec0003800000 */
.L_x_3569:
[----:B------:R-:W-:Y:S02]  /*3f60*/  LOP3.LUT R3, R11, 0x80000, RZ, 0xfc, !PT ;  /* 0x000800000b037812 */ /* 0x000fe400078efcff */
[----:B------:R-:W-:-:S07]  /*3f70*/  MOV R2, R10 ;  /* 0x0000000a00027202 */ /* 0x000fce0000000f00 */
.L_x_3568:
[----:B------:R-:W-:Y:S05]  /*3f80*/  BSYNC B2 ;  /* 0x0000000000027941 */ /* 0x000fea0003800000 */
.L_x_3566:
[----:B------:R-:W-:Y:S01]  /*3f90*/  MOV R5, R3 ;  /* 0x0000000300057202 */ /* 0x000fe20000000f00 */
[----:B------:R-:W-:Y:S01]  /*3fa0*/  HFMA2.MMA R3, -RZ, RZ, 0, 0 ;  /* 0x00000000ff037435 */ /* 0x000fe200000001ff */
[----:B------:R-:W-:Y:S01]  /*3fb0*/  IMAD.MOV.U32 R4, RZ, RZ, R2 ;  /* 0x000000ffff047224 */ /* 0x000fe200078e0002 */
[----:B------:R-:W-:-:S04]  /*3fc0*/  MOV R2, R0 ;  /* 0x0000000000027202 */ /* 0x000fc80000000f00 */
[----:B------:R-:W-:Y:S05]  /*3fd0*/  RET.REL.NODEC R2 `(_ZN2at6native18elementwise_kernelILi128ELi2EZNS0_22gpu_kernel_impl_nocastIZZZNS0_62_GLOBAL__N__e6aa1b1b_29_ActivationLogSigmoidKernel_cu_9d16a0dc27log_sigmoid_backward_kernelERNS_14TensorIteratorEENKUlvE_clEvENKUlvE_clEvEUlddE_EEvRNS_18TensorIteratorBaseERKT_EUliE_EEviT1_) ;  /* 0xffffffc002087950 */ /* 0x000fea0003c3ffff */
.L_x_3571:
        /* <DEDUP_REMOVED lines=10> */
.L_x_7329:


//--------------------- .text._ZN2at6native27unrolled_elementwise_kernelIZZZNS0_62_GLOBAL__N__e6aa1b1b_29_ActivationLogSigmoidKernel_cu_9d16a0dc27log_sigmoid_backward_kernelERNS_14TensorIteratorEENKUlvE_clEvENKUlvE_clEvEUlddE_St5arrayIPcLm3EELi4E23TrivialOffsetCalculatorILi2EjESB_ILi1EjENS0_6memory15LoadWithoutCastENSE_16StoreWithoutCastEEEviT_T0_T2_T3_T4_T5_ --------------------------
	.section	.text._ZN2at6native27unrolled_elementwise_kernelIZZZNS0_62_GLOBAL__N__e6aa1b1b_29_ActivationLogSigmoidKernel_cu_9d16a0dc27log_sigmoid_backward_kernelERNS_14TensorIteratorEENKUlvE_clEvENKUlvE_clEvEUlddE_St5arrayIPcLm3EELi4E23TrivialOffsetCalculatorILi2EjESB_ILi1EjENS0_6memory15LoadWithoutCastENSE_16StoreWithoutCastEEEviT_T0_T2_T3_T4_T5_,"ax",@progbits
	.align	128
        .global         _ZN2at6native27unrolled_elementwise_kernelIZZZNS0_62_GLOBAL__N__e6aa1b1b_29_ActivationLogSigmoidKernel_cu_9d16a0dc27log_sigmoid_backward_kernelERNS_14TensorIteratorEENKUlvE_clEvENKUlvE_clEvEUlddE_St5arrayIPcLm3EELi4E23TrivialOffsetCalculatorILi2EjESB_ILi1EjENS0_6memory15LoadWithoutCastENSE_16StoreWithoutCastEEEviT_T0_T2_T3_T4_T5_
        .type           _ZN2at6native27unrolled_elementwise_kernelIZZZNS0_62_GLOBAL__N__e6aa1b1b_29_ActivationLogSigmoidKernel_cu_9d16a0dc27log_sigmoid_backward_kernelERNS_14TensorIteratorEENKUlvE_clEvENKUlvE_clEvEUlddE_St5arrayIPcLm3EELi4E23TrivialOffsetCalculatorILi2EjESB_ILi1EjENS0_6memory15LoadWithoutCastENSE_16StoreWithoutCastEEEviT_T0_T2_T3_T4_T5_,@function
        .size           _ZN2at6native27unrolled_elementwise_kernelIZZZNS0_62_GLOBAL__N__e6aa1b1b_29_ActivationLogSigmoidKernel_cu_9d16a0dc27log_sigmoid_backward_kernelERNS_14TensorIteratorEENKUlvE_clEvENKUlvE_clEvEUlddE_St5arrayIPcLm3EELi4E23TrivialOffsetCalculatorILi2EjESB_ILi1EjENS0_6memory15LoadWithoutCastENSE_16StoreWithoutCastEEEviT_T0_T2_T3_T4_T5_,(.L_x_7330 - _ZN2at6native27unrolled_elementwise_kernelIZZZNS0_62_GLOBAL__N__e6aa1b1b_29_ActivationLogSigmoidKernel_cu_9d16a0dc27log_sigmoid_backward_kernelERNS_14TensorIteratorEENKUlvE_clEvENKUlvE_clEvEUlddE_St5arrayIPcLm3EELi4E23TrivialOffsetCalculatorILi2EjESB_ILi1EjENS0_6memory15LoadWithoutCastENSE_16StoreWithoutCastEEEviT_T0_T2_T3_T4_T5_)
        .other          _ZN2at6native27unrolled_elementwise_kernelIZZZNS0_62_GLOBAL__N__e6aa1b1b_29_ActivationLogSigmoidKernel_cu_9d16a0dc27log_sigmoid_backward_kernelERNS_14TensorIteratorEENKUlvE_clEvENKUlvE_clEvEUlddE_St5arrayIPcLm3EELi4E23TrivialOffsetCalculatorILi2EjESB_ILi1EjENS0_6memory15LoadWithoutCastENSE_16StoreWithoutCastEEEviT_T0_T2_T3_T4_T5_,@"STO_CUDA_ENTRY STV_DEFAULT"
_ZN2at6native27unrolled_elementwise_kernelIZZZNS0_62_GLOBAL__N__e6aa1b1b_29_ActivationLogSigmoidKernel_cu_9d16a0dc27log_sigmoid_backward_kernelERNS_14TensorIteratorEENKUlvE_clEvENKUlvE_clEvEUlddE_St5arrayIPcLm3EELi4E23TrivialOffsetCalculatorILi2EjESB_ILi1EjENS0_6memory15LoadWithoutCastENSE_16StoreWithoutCastEEEviT_T0_T2_T3_T4_T5_:
.text._ZN2at6native27unrolled_elementwise_kernelIZZZNS0_62_GLOBAL__N__e6aa1b1b_29_ActivationLogSigmoidKernel_cu_9d16a0dc27log_sigmoid_backward_kernelERNS_14TensorIteratorEENKUlvE_clEvENKUlvE_clEvEUlddE_St5arrayIPcLm3EELi4E23TrivialOffsetCalculatorILi2EjESB_ILi1EjENS0_6memory15LoadWithoutCastENSE_16StoreWithoutCastEEEviT_T0_T2_T3_T4_T5_:
[----:B------:R-:W-:Y:S01]  /*0000*/  LDC R1, c[0x0][0x28] ;  /* 0x00000a00ff017b82 */ /* 0x000fe20000000800 */
[----:B------:R-:W0:Y:S07]  /*0010*/  S2R R0, SR_CTAID.X ;  /* 0x0000000000007919 */ /* 0x000e2e0000002500 */
[----:B------:R-:W0:Y:S01]  /*0020*/  LDC R3, c[0x0][0x210] ;  /* 0x00008400ff037b82 */ /* 0x000e220000000800 */
[----:B------:R-:W-:Y:S02]  /*0030*/  CS2R R16, SRZ ;  /* 0x0000000000107805 */ /* 0x000fe4000001ff00 */
[----:B------:R-:W-:Y:S01]  /*0040*/  CS2R R14, SRZ ;  /* 0x00000000000e7805 */ /* 0x000fe2000001ff00 */
[----:B------:R-:W1:Y:S01]  /*0050*/  S2R R25, SR_TID.X ;  /* 0x0000000000197919 */ /* 0x000e620000002100 */
[----:B------:R-:W-:Y:S01]  /*0060*/  ULDC.64 UR4, c[0x0][0x208] ;  /* 0x0000820000047ab9 */ /* 0x000fe20000000a00 */
[----:B0-----:R-:W-:-:S05]  /*0070*/  IMAD R2, R0, -0x200, R3 ;  /* 0xfffffe0000027824 */ /* 0x001fca00078e0203 */
[----:B-1----:R-:W-:-:S13]  /*0080*/  ISETP.GE.AND P2, PT, R25, R2, PT ;  /* 0x000000021900720c */ /* 0x002fda0003f46270 */
[----:B------:R-:W-:Y:S01]  /*0090*/  @!P2 IMAD R3, R0, 0x200, R25 ;  /* 0x000002000003a824 */ /* 0x000fe200078e0219 */
[----:B------:R-:W0:Y:S01]  /*00a0*/  @!P2 LDC.64 R18, c[0x0][0x220] ;  /* 0x00008800ff12ab82 */ /* 0x000e220000000a00 */
[----:B------:R-:W-:-:S05]  /*00b0*/  @!P2 VIADD R25, R25, 0x80 ;  /* 0x000000801919a836 */ /* 0x000fca0000000000 */
[C---:B------:R-:W-:Y:S02]  /*00c0*/  ISETP.GE.AND P0, PT, R25.reuse, R2, PT ;  /* 0x000000021900720c */ /* 0x040fe40003f06270 */
[----:B------:R-:W1:Y:S11]  /*00d0*/  @!P2 LDC.64 R10, c[0x0][0x228] ;  /* 0x00008a00ff0aab82 */ /* 0x000e760000000a00 */
[----:B------:R-:W-:Y:S01]  /*00e0*/  @!P0 IMAD R31, R0, 0x200, R25 ;  /* 0x00000200001f8824 */ /* 0x000fe200078e0219 */
[----:B------:R-:W2:Y:S01]  /*00f0*/  @!P0 LDC.64 R22, c[0x0][0x220] ;  /* 0x00008800ff168b82 */ /* 0x000ea20000000a00 */
[----:B------:R-:W-:-:S05]  /*0100*/  @!P0 VIADD R25, R25, 0x80 ;  /* 0x0000008019198836 */ /* 0x000fca0000000000 */
[C---:B------:R-:W-:Y:S02]  /*0110*/  ISETP.GE.AND P3, PT, R25.reuse, R2, PT ;  /* 0x000000021900720c */ /* 0x040fe40003f66270 */
[----:B------:R-:W3:Y:S11]  /*0120*/  @!P0 LDC.64 R12, c[0x0][0x228] ;  /* 0x00008a00ff0c8b82 */ /* 0x000ef60000000a00 */
[----:B------:R-:W-:Y:S01]  /*0130*/  @!P3 IMAD R27, R0, 0x200, R25 ;  /* 0x00000200001bb824 */ /* 0x000fe200078e0219 */
[----:B------:R-:W4:Y:S01]  /*0140*/  @!P3 LDC.64 R20, c[0x0][0x220] ;  /* 0x00008800ff14bb82 */ /* 0x000f220000000a00 */
[----:B------:R-:W-:Y:S01]  /*0150*/  @!P3 VIADD R25, R25, 0x80 ;  /* 0x000000801919b836 */ /* 0x000fe20000000000 */
[----:B------:R-:W-:Y:S01]  /*0160*/  CS2R R32, SRZ ;  /* 0x0000000000207805 */ /* 0x000fe2000001ff00 */
[----:B--2---:R-:W-:-:S03]  /*0170*/  @!P0 IMAD.WIDE.U32 R22, R31, 0x8, R22 ;  /* 0x000000081f168825 */ /* 0x004fc600078e0016 */
[----:B------:R-:W-:Y:S02]  /*0180*/  ISETP.GE.AND P1, PT, R25, R2, PT ;  /* 0x000000021900720c */ /* 0x000fe40003f26270 */
[----:B------:R-:W2:Y:S01]  /*0190*/  @!P3 LDC.64 R4, c[0x0][0x228] ;  /* 0x00008a00ff04bb82 */ /* 0x000ea20000000a00 */
[----:B------:R0:W5:Y:S01]  /*01a0*/  @!P0 LDG.E.64 R16, desc[UR4][R22.64] ;  /* 0x0000000416108981 */ /* 0x000162000c1e1b00 */
[----:B---3--:R-:W-:Y:S01]  /*01b0*/  @!P0 IMAD.WIDE.U32 R30, R31, 0x8, R12 ;  /* 0x000000081f1e8825 */ /* 0x008fe200078e000c */
[----:B------:R-:W-:-:S04]  /*01c0*/  CS2R R12, SRZ ;  /* 0x00000000000c7805 */ /* 0x000fc8000001ff00 */
[----:B------:R3:W5:Y:S04]  /*01d0*/  @!P0 LDG.E.64 R14, desc[UR4][R30.64] ;  /* 0x000000041e0e8981 */ /* 0x000768000c1e1b00 */
[----:B------:R-:W3:Y:S01]  /*01e0*/  @!P1 LDC.64 R8, c[0x0][0x220] ;  /* 0x00008800ff089b82 */ /* 0x000ee20000000a00 */
[----:B------:R-:W-:Y:S02]  /*01f0*/  @!P1 IMAD R29, R0, 0x200, R25 ;  /* 0x00000200001d9824 */ /* 0x000fe400078e0219 */
[----:B----4-:R-:W-:-:S05]  /*0200*/  @!P3 IMAD.WIDE.U32 R34, R27, 0x8, R20 ;  /* 0x000000081b22b825 */ /* 0x010fca00078e0014 */
[----:B------:R-:W4:Y:S01]  /*0210*/  @!P1 LDC.64 R6, c[0x0][0x228] ;  /* 0x00008a00ff069b82 */ /* 0x000f220000000a00 */
[----:B0-----:R-:W-:Y:S01]  /*0220*/  @!P2 IMAD.WIDE.U32 R20, R3, 0x8, R18 ;  /* 0x000000080314a825 */ /* 0x001fe200078e0012 */
[----:B------:R-:W-:Y:S01]  /*0230*/  CS2R R18, SRZ ;  /* 0x0000000000127805 */ /* 0x000fe2000001ff00 */
[----:B------:R0:W5:Y:S02]  /*0240*/  @!P3 LDG.E.64 R12, desc[UR4][R34.64] ;  /* 0x00000004220cb981 */ /* 0x000164000c1e1b00 */
[----:B--2---:R-:W-:-:S03]  /*0250*/  @!P3 IMAD.WIDE.U32 R4, R27, 0x8, R4 ;  /* 0x000000081b04b825 */ /* 0x004fc600078e0004 */
[----:B------:R0:W5:Y:S01]  /*0260*/  @!P2 LDG.E.64 R18, desc[UR4][R20.64] ;  /* 0x000000041412a981 */ /* 0x000162000c1e1b00 */
[----:B-1----:R-:W-:Y:S01]  /*0270*/  @!P2 IMAD.WIDE.U32 R24, R3, 0x8, R10 ;  /* 0x000000080318a825 */ /* 0x002fe200078e000a */
[----:B------:R-:W-:-:S04]  /*0280*/  CS2R R10, SRZ ;  /* 0x00000000000a7805 */ /* 0x000fc8000001ff00 */
[----:B------:R0:W5:Y:S01]  /*0290*/  @!P2 LDG.E.64 R32, desc[UR4][R24.64] ;  /* 0x000000041820a981 */ /* 0x000162000c1e1b00 */
[C---:B---3--:R-:W-:Y:S01]  /*02a0*/  @!P1 IMAD.WIDE.U32 R26, R29.reuse, 0x8, R8 ;  /* 0x000000081d1a9825 */ /* 0x048fe200078e0008 */
[----:B------:R-:W-:Y:S02]  /*02b0*/  CS2R R8, SRZ ;  /* 0x0000000000087805 */ /* 0x000fe4000001ff00 */
[----:B------:R0:W5:Y:S04]  /*02c0*/  @!P3 LDG.E.64 R10, desc[UR4][R4.64] ;  /* 0x00000004040ab981 */ /* 0x000168000c1e1b00 */
[----:B------:R0:W5:Y:S01]  /*02d0*/  @!P1 LDG.E.64 R8, desc[UR4][R26.64] ;  /* 0x000000041a089981 */ /* 0x000162000c1e1b00 */
[----:B----4-:R-:W-:Y:S01]  /*02e0*/  @!P1 IMAD.WIDE.U32 R28, R29, 0x8, R6 ;  /* 0x000000081d1c9825 */ /* 0x010fe200078e0006 */
[----:B------:R-:W-:-:S06]  /*02f0*/  CS2R R6, SRZ ;  /* 0x0000000000067805 */ /* 0x000fcc000001ff00 */
[----:B------:R0:W5:Y:S01]  /*0300*/  @!P1 LDG.E.64 R6, desc[UR4][R28.64] ;  /* 0x000000041c069981 */ /* 0x000162000c1e1b00 */
[----:B------:R-:W-:Y:S04]  /*0310*/  BSSY B0, `(.L_x_3572) ;  /* 0x000005f000007945 */ /* 0x000fe80003800000 */
[----:B------:R-:W-:Y:S05]  /*0320*/  @P2 BRA `(.L_x_3573) ;  /* 0x0000000400742947 */ /* 0x000fea0003800000 */
[----:B0-----:R-:W-:Y:S01]  /*0330*/  HFMA2.MMA R5, -RZ, RZ, 1.9912109375, 0.00128841400146484375 ;  /* 0x3ff71547ff057435 */ /* 0x001fe200000001ff */
[----:B------:R-:W-:Y:S01]  /*0340*/  IMAD.MOV.U32 R4, RZ, RZ, 0x652b82fe ;  /* 0x652b82feff047424 */ /* 0x000fe200078e00ff */
[----:B------:R-:W-:Y:S01]  /*0350*/  UMOV UR6, 0xfefa39ef ;  /* 0xfefa39ef00067882 */ /* 0x000fe20000000000 */
        /* <DEDUP_REMOVED lines=57> */
.L_x_3575:
[----:B------:R-:W-:Y:S05]  /*06f0*/  BSYNC B1 ;  /* 0x0000000000017941 */ /* 0x000fea0003800000 */
.L_x_3574:
        /* <DEDUP_REMOVED lines=19> */
[----:B------:R-:W-:Y:S02]  /*0830*/  IMAD.MOV.U32 R19, RZ, RZ, R21 ;  /* 0x000000ffff137224 */ /* 0x000fe400078e0015 */
[----:B------:R-:W-:-:S07]  /*0840*/  IMAD.MOV.U32 R20, RZ, RZ, R22 ;  /* 0x000000ffff147224 */ /* 0x000fce00078e0016 */
[----:B------:R-:W-:Y:S05]  /*0850*/  CALL.REL.NOINC `($__internal_3_$__cuda_sm20_div_rn_f64_full) ;  /* 0x00000014003c7944 */ /* 0x000fea0003c00000 */
[----:B------:R-:W-:Y:S02]  /*0860*/  IMAD.MOV.U32 R4, RZ, RZ, R26 ;  /* 0x000000ffff047224 */ /* 0x000fe400078e001a */
[----:B------:R-:W-:-:S07]  /*0870*/  IMAD.MOV.U32 R5, RZ, RZ, R27 ;  /* 0x000000ffff057224 */ /* 0x000fce00078e001b */
.L_x_3577:
[----:B------:R-:W-:Y:S05]  /*0880*/  BSYNC B1 ;  /* 0x0000000000017941 */ /* 0x000fea0003800000 */
.L_x_3576:
[----:B------:R-:W-:Y:S01]  /*0890*/  IMAD.MOV.U32 R18, RZ, RZ, 0x3ff00000 ;  /* 0x3ff00000ff127424 */ /* 0x000fe200078e00ff */
[----:B------:R-:W-:Y:S01]  /*08a0*/  FSEL R21, RZ, 1.875, P4 ;  /* 0x3ff00000ff157808 */ /* 0x000fe20002000000 */
[----:B------:R-:W-:-:S03]  /*08b0*/  IMAD.MOV.U32 R20, RZ, RZ, RZ ;  /* 0x000000ffff147224 */ /* 0x000fc600078e00ff */
[----:B------:R-:W-:Y:S02]  /*08c0*/  FSEL R19, R18, -1.875, !P4 ;  /* 0xbff0000012137808 */ /* 0x000fe40006000000 */
[----:B------:R-:W-:-:S06]  /*08d0*/  MOV R18, RZ ;  /* 0x000000ff00127202 */ /* 0x000fcc0000000f00 */
[----:B------:R-:W-:-:S08]  /*08e0*/  DFMA R4, R4, -R18, R20 ;  /* 0x800000120404722b */ /* 0x000fd00000000014 */
[----:B------:R-:W-:-:S11]  /*08f0*/  DMUL R32, R4, R32 ;  /* 0x0000002004207228 */ /* 0x000fd60000000000 */
.L_x_3573:
[----:B------:R-:W-:Y:S05]  /*0900*/  BSYNC B0 ;  /* 0x0000000000007941 */ /* 0x000fea0003800000 */
.L_x_3572:
[----:B------:R-:W1:Y:S01]  /*0910*/  S2R R3, SR_TID.X ;  /* 0x0000000000037919 */ /* 0x000e620000002100 */
[----:B------:R-:W-:Y:S01]  /*0920*/  BSSY B0, `(.L_x_3578) ;  /* 0x000005f000007945 */ /* 0x000fe20003800000 */
[----:B-1----:R-:W-:-:S05]  /*0930*/  VIADD R3, R3, 0x80 ;  /* 0x0000008003037836 */ /* 0x002fca0000000000 */
[----:B------:R-:W-:-:S13]  /*0940*/  ISETP.GE.AND P0, PT, R3, R2, PT ;  /* 0x000000020300720c */ /* 0x000fda0003f06270 */
[----:B------:R-:W-:Y:S05]  /*0950*/  @P0 BRA `(.L_x_3579) ;  /* 0x00000004006c0947 */ /* 0x000fea0003800000 */
[----:B0-----:R-:W-:Y:S01]  /*0960*/  IMAD.MOV.U32 R4, RZ, RZ, 0x652b82fe ;  /* 0x652b82feff047424 */ /* 0x001fe200078e00ff */
        /* <DEDUP_REMOVED lines=55> */
[----:B------:R-:W-:Y:S01]  /*0ce0*/  @!P1 LEA R21, R4, 0x3ff00000, 0x14 ;  /* 0x3ff0000004159811 */ /* 0x000fe200078ea0ff */
[----:B------:R-:W-:Y:S02]  /*0cf0*/  @!P1 IMAD.MOV.U32 R4, RZ, RZ, R20 ;  /* 0x000000ffff049224 */ /* 0x000fe400078e0014 */
[----:B------:R-:W-:-:S06]  /*0d00*/  @!P1 IMAD.MOV.U32 R20, RZ, RZ, RZ ;  /* 0x000000ffff149224 */ /* 0x000fcc00078e00ff */
[----:B------:R-:W-:-:S11]  /*0d10*/  @!P1 DMUL R18, R4, R20 ;  /* 0x0000001404129228 */ /* 0x000fd60000000000 */
.L_x_3581:
[----:B------:R-:W-:Y:S05]  /*0d20*/  BSYNC B1 ;  /* 0x0000000000017941 */ /* 0x000fea0003800000 */
.L_x_3580:
        /* <DEDUP_REMOVED lines=19> */
[----:B------:R-:W-:Y:S05]  /*0e60*/  CALL.REL.NOINC `($__internal_3_$__cuda_sm20_div_rn_f64_full) ;  /* 0x0000000c00b87944 */ /* 0x000fea0003c00000 */
[----:B------:R-:W-:Y:S02]  /*0e70*/  IMAD.MOV.U32 R4, RZ, RZ, R26 ;  /* 0x000000ffff047224 */ /* 0x000fe400078e001a */
[----:B------:R-:W-:-:S07]  /*0e80*/  IMAD.MOV.U32 R5, RZ, RZ, R27 ;  /* 0x000000ffff057224 */ /* 0x000fce00078e001b */
.L_x_3583:
[----:B------:R-:W-:Y:S05]  /*0e90*/  BSYNC B1 ;  /* 0x0000000000017941 */ /* 0x000fea0003800000 */
.L_x_3582:
[----:B------:R-:W-:Y:S01]  /*0ea0*/  MOV R16, 0x3ff00000 ;  /* 0x3ff0000000107802 */ /* 0x000fe20000000f00 */
[----:B------:R-:W-:Y:S01]  /*0eb0*/  IMAD.MOV.U32 R18, RZ, RZ, RZ ;  /* 0x000000ffff127224 */ /* 0x000fe200078e00ff */
[----:B------:R-:W-:Y:S02]  /*0ec0*/  FSEL R19, RZ, 1.875, P4 ;  /* 0x3ff00000ff137808 */ /* 0x000fe40002000000 */
[----:B------:R-:W-:Y:S01]  /*0ed0*/  FSEL R17, R16, -1.875, !P4 ;  /* 0xbff0000010117808 */ /* 0x000fe20006000000 */
[----:B------:R-:W-:-:S06]  /*0ee0*/  IMAD.MOV.U32 R16, RZ, RZ, RZ ;  /* 0x000000ffff107224 */ /* 0x000fcc00078e00ff */
[----:B------:R-:W-:-:S08]  /*0ef0*/  DFMA R4, R4, -R16, R18 ;  /* 0x800000100404722b */ /* 0x000fd00000000012 */
[----:B------:R-:W-:-:S11]  /*0f00*/  DMUL R14, R4, R14 ;  /* 0x0000000e040e7228 */ /* 0x000fd60000000000 */
.L_x_3579:
[----:B------:R-:W-:Y:S05]  /*0f10*/  BSYNC B0 ;  /* 0x0000000000007941 */ /* 0x000fea0003800000 */
.L_x_3578:
        /* <DEDUP_REMOVED lines=49> */
[----:B------:R-:W-:Y:S01]  /*1230*/  LEA R19, R4, R17, 0x14 ;  /* 0x0000001104137211 */ /* 0x000fe200078ea0ff */
        /* <DEDUP_REMOVED lines=15> */
.L_x_3587:
[----:B------:R-:W-:Y:S05]  /*1330*/  BSYNC B1 ;  /* 0x0000000000017941 */ /* 0x000fea0003800000 */
.L_x_3586:
        /* <DEDUP_REMOVED lines=20> */
[----:B------:R-:W-:Y:S01]  /*1480*/  MOV R4, R26 ;  /* 0x0000001a00047202 */ /* 0x000fe20000000f00 */
[----:B------:R-:W-:-:S07]  /*1490*/  IMAD.MOV.U32 R5, RZ, RZ, R27 ;  /* 0x000000ffff057224 */ /* 0x000fce00078e001b */
.L_x_3589:
[----:B------:R-:W-:Y:S05]  /*14a0*/  BSYNC B1 ;  /* 0x0000000000017941 */ /* 0x000fea0003800000 */
.L_x_3588:
[----:B------:R-:W-:Y:S01]  /*14b0*/  IMAD.MOV.U32 R12, RZ, RZ, 0x3ff00000 ;  /* 0x3ff00000ff0c7424 */ /* 0x000fe200078e00ff */
[----:B------:R-:W-:Y:S01]  /*14c0*/  FSEL R17, RZ, 1.875, P4 ;  /* 0x3ff00000ff117808 */ /* 0x000fe20002000000 */
[----:B------:R-:W-:-:S03]  /*14d0*/  IMAD.MOV.U32 R16, RZ, RZ, RZ ;  /* 0x000000ffff107224 */ /* 0x000fc600078e00ff */
[----:B------:R-:W-:Y:S01]  /*14e0*/  FSEL R13, R12, -1.875, !P4 ;  /* 0xbff000000c0d7808 */ /* 0x000fe20006000000 */
[----:B------:R-:W-:-:S06]  /*14f0*/  IMAD.MOV.U32 R12, RZ, RZ, RZ ;  /* 0x000000ffff0c7224 */ /* 0x000fcc00078e00ff */
[----:B------:R-:W-:-:S08]  /*1500*/  DFMA R4, R4, -R12, R16 ;  /* 0x8000000c0404722b */ /* 0x000fd00000000010 */
[----:B------:R-:W-:-:S11]  /*1510*/  DMUL R10, R4, R10 ;  /* 0x0000000a040a7228 */ /* 0x000fd60000000000 */
.L_x_3585:
[----:B------:R-:W-:Y:S05]  /*1520*/  BSYNC B0 ;  /* 0x0000000000007941 */ /* 0x000fea0003800000 */
.L_x_3584:
        /* <DEDUP_REMOVED lines=12> */
[----:B------:R-:W-:Y:S02]  /*15f0*/  IMAD.MOV.U32 R0, RZ, RZ, R19 ;  /* 0x000000ffff007224 */ /* 0x000fe400078e0013 */
[----:B------:R-:W-:-:S03]  /*1600*/  DADD R12, R4, -6.75539944105574400000e+15 ;  /* 0xc3380000040c7429 */ /* 0x000fc60000000000 */
[----:B------:R-:W-:-:S05]  /*1610*/  FSETP.GEU.FTZ.AND P0, PT, |R0|, 4.1917929649353027344, PT ;  /* 0x4086232b0000780b */ /* 0x000fca0003f1e200 */
        /* <DEDUP_REMOVED lines=44> */
[----:B------:R-:W-:Y:S02]  /*18e0*/  @!P1 SHF.R.S32.HI R5, RZ, 0x1, R0 ;  /* 0x00000001ff059819 */ /* 0x000fe40000011400 */
[----:B------:R-:W-:-:S03]  /*18f0*/  @!P1 MOV R12, RZ ;  /* 0x000000ff000c9202 */ /* 0x000fc60000000f00 */
[----:B------:R-:W-:Y:S02]  /*1900*/  @!P1 IMAD.IADD R4, R4, 0x1, -R5 ;  /* 0x0000000104049824 */ /* 0x000fe400078e0a05 */
[----:B------:R-:W-:-:S03]  /*1910*/  @!P1 IMAD R5, R5, 0x100000, R17 ;  /* 0x0010000005059824 */ /* 0x000fc600078e0211 */
[----:B------:R-:W-:Y:S01]  /*1920*/  @!P1 LEA R13, R4, 0x3ff00000, 0x14 ;  /* 0x3ff00000040d9811 */ /* 0x000fe200078ea0ff */
[----:B------:R-:W-:-:S06]  /*1930*/  @!P1 IMAD.MOV.U32 R4, RZ, RZ, R16 ;  /* 0x000000ffff049224 */ /* 0x000fcc00078e0010 */
[----:B------:R-:W-:-:S11]  /*1940*/  @!P1 DMUL R18, R4, R12 ;  /* 0x0000000c04129228 */ /* 0x000fd60000000000 */
.L_x_3593:
[----:B------:R-:W-:Y:S05]  /*1950*/  BSYNC B1 ;  /* 0x0000000000017941 */ /* 0x000fea0003800000 */
.L_x_3592:
        /* <DEDUP_REMOVED lines=22> */
.L_x_3595:
[----:B------:R-:W-:Y:S05]  /*1ac0*/  BSYNC B1 ;  /* 0x0000000000017941 */ /* 0x000fea0003800000 */
.L_x_3594:
[----:B------:R-:W-:Y:S01]  /*1ad0*/  IMAD.MOV.U32 R8, RZ, RZ, 0x3ff00000 ;  /* 0x3ff00000ff087424 */ /* 0x000fe200078e00ff */
[----:B------:R-:W-:Y:S01]  /*1ae0*/  FSEL R13, RZ, 1.875, P4 ;  /* 0x3ff00000ff0d7808 */ /* 0x000fe20002000000 */
[----:B------:R-:W-:-:S03]  /*1af0*/  IMAD.MOV.U32 R12, RZ, RZ, RZ ;  /* 0x000000ffff0c7224 */ /* 0x000fc600078e00ff */
[----:B------:R-:W-:Y:S01]  /*1b00*/  FSEL R9, R8, -1.875, !P4 ;  /* 0xbff0000008097808 */ /* 0x000fe20006000000 */
[----:B------:R-:W-:-:S06]  /*1b10*/  IMAD.MOV.U32 R8, RZ, RZ, RZ ;  /* 0x000000ffff087224 */ /* 0x000fcc00078e00ff */
[----:B------:R-:W-:-:S08]  /*1b20*/  DFMA R4, R4, -R8, R12 ;  /* 0x800000080404722b */ /* 0x000fd0000000000c */
[----:B------:R-:W-:-:S11]  /*1b30*/  DMUL R6, R4, R6 ;  /* 0x0000000604067228 */ /* 0x000fd60000000000 */
.L_x_3591:
[----:B------:R-:W-:Y:S05]  /*1b40*/  BSYNC B0 ;  /* 0x0000000000007941 */ /* 0x000fea0003800000 */
.L_x_3590:
[----:B------:R-:W1:Y:S01]  /*1b50*/  S2R R3, SR_TID.X ;  /* 0x0000000000037919 */ /* 0x000e620000002100 */
[----:B------:R-:W-:Y:S01]  /*1b60*/  BSSY B0, `(.L_x_3596) ;  /* 0x0000016000007945 */ /* 0x000fe20003800000 */
[----:B-1----:R-:W-:Y:S02]  /*1b70*/  ISETP.GE.AND P1, PT, R3, R2, PT ;  /* 0x000000020300720c */ /* 0x002fe40003f26270 */
[----:B-----5:R-:W-:-:S11]  /*1b80*/  MOV R13, R3 ;  /* 0x00000003000d7202 */ /* 0x020fd60000000f00 */
[----:B------:R-:W1:Y:S01]  /*1b90*/  @!P1 S2R R0, SR_CTAID.X ;  /* 0x0000000000009919 */ /* 0x000e620000002500 */
[----:B0-----:R-:W0:Y:S01]  /*1ba0*/  @!P1 LDC.64 R4, c[0x0][0x218] ;  /* 0x00008600ff049b82 */ /* 0x001e220000000a00 */
[----:B------:R-:W-:-:S05]  /*1bb0*/  @!P1 VIADD R13, R3, 0x80 ;  /* 0x00000080030d9836 */ /* 0x000fca0000000000 */
[----:B------:R-:W-:Y:S01]  /*1bc0*/  ISETP.GE.AND P0, PT, R13, R2, PT ;  /* 0x000000020d00720c */ /* 0x000fe20003f06270 */
[----:B-1----:R-:W-:-:S04]  /*1bd0*/  @!P1 IMAD R3, R0, 0x200, R3 ;  /* 0x0000020000039824 */ /* 0x002fc800078e0203 */
[----:B0-----:R-:W-:-:S05]  /*1be0*/  @!P1 IMAD.WIDE.U32 R4, R3, 0x8, R4 ;  /* 0x0000000803049825 */ /* 0x001fca00078e0004 */
[----:B------:R0:W-:Y:S03]  /*1bf0*/  @!P1 STG.E.64 desc[UR4][R4.64], R32 ;  /* 0x0000002004009986 */ /* 0x0001e6000c101b04 */
[----:B------:R-:W-:Y:S05]  /*1c00*/  @P0 BRA `(.L_x_3597) ;  /* 0x00000000002c0947 */ /* 0x000fea0003800000 */
[----:B------:R-:W0:Y:S01]  /*1c10*/  S2R R0, SR_CTAID.X ;  /* 0x0000000000007919 */ /* 0x000e220000002500 */
[----:B------:R-:W1:Y:S01]  /*1c20*/  LDC.64 R8, c[0x0][0x218] ;  /* 0x00008600ff087b82 */ /* 0x000e620000000a00 */
[----:B0-----:R-:W-:Y:S02]  /*1c30*/  IMAD R5, R0, 0x200, R13 ;  /* 0x0000020000057824 */ /* 0x001fe400078e020d */
[----:B------:R-:W-:Y:S02]  /*1c40*/  VIADD R13, R13, 0x80 ;  /* 0x000000800d0d7836 */ /* 0x000fe40000000000 */
[----:B-1----:R-:W-:-:S03]  /*1c50*/  IMAD.WIDE.U32 R4, R5, 0x8, R8 ;  /* 0x0000000805047825 */ /* 0x002fc600078e0008 */
[----:B------:R-:W-:Y:S02]  /*1c60*/  ISETP.GE.AND P0, PT, R13, R2, PT ;  /* 0x000000020d00720c */ /* 0x000fe40003f06270 */
[----:B------:R1:W-:Y:S11]  /*1c70*/  STG.E.64 desc[UR4][R4.64], R14 ;  /* 0x0000000e04007986 */ /* 0x0003f6000c101b04 */
[----:B------:R-:W-:-:S02]  /*1c80*/  @!P0 IMAD R3, R0, 0x200, R13 ;  /* 0x0000020000038824 */ /* 0x000fc400078e020d */
[----:B------:R-:W-:Y:S02]  /*1c90*/  @!P0 VIADD R13, R13, 0x80 ;  /* 0x000000800d0d8836 */ /* 0x000fe40000000000 */
[----:B------:R-:W-:-:S05]  /*1ca0*/  @!P0 IMAD.WIDE.U32 R8, R3, 0x8, R8 ;  /* 0x0000000803088825 */ /* 0x000fca00078e0008 */
[----:B------:R1:W-:Y:S02]  /*1cb0*/  @!P0 STG.E.64 desc[UR4][R8.64], R10 ;  /* 0x0000000a08008986 */ /* 0x0003e4000c101b04 */
.L_x_3597:
[----:B------:R-:W-:Y:S05]  /*1cc0*/  BSYNC B0 ;  /* 0x0000000000007941 */ /* 0x000fea0003800000 */
.L_x_3596:
[----:B------:R-:W-:-:S13]  /*1cd0*/  ISETP.GE.AND P0, PT, R13, R2, PT ;  /* 0x000000020d00720c */ /* 0x000fda0003f06270 */
[----:B------:R-:W-:Y:S05]  /*1ce0*/  @P0 EXIT ;  /* 0x000000000000094d */ /* 0x000fea0003800000 */
[----:B------:R-:W2:Y:S01]  /*1cf0*/  S2R R0, SR_CTAID.X ;  /* 0x0000000000007919 */ /* 0x000ea20000002500 */
[----:B------:R-:W3:Y:S01]  /*1d00*/  LDC.64 R2, c[0x0][0x218] ;  /* 0x00008600ff027b82 */ /* 0x000ee20000000a00 */
[----:B--2---:R-:W-:-:S04]  /*1d10*/  IMAD R13, R0, 0x200, R13 ;  /* 0x00000200000d7824 */ /* 0x004fc800078e020d */
[----:B---3--:R-:W-:-:S05]  /*1d20*/  IMAD.WIDE.U32 R2, R13, 0x8, R2 ;  /* 0x000000080d027825 */ /* 0x008fca00078e0002 */
[----:B------:R-:W-:Y:S01]  /*1d30*/  STG.E.64 desc[UR4][R2.64], R6 ;  /* 0x0000000602007986 */ /* 0x000fe2000c101b04 */
[----:B------:R-:W-:Y:S05]  /*1d40*/  EXIT ;  /* 0x000000000000794d */ /* 0x000fea0003800000 */
        .weak           $__internal_3_$__cuda_sm20_div_rn_f64_full
        .type           $__internal_3_$__cuda_sm20_div_rn_f64_full,@function
        .size           $__internal_3_$__cuda_sm20_div_rn_f64_full,(.L_x_7330 - $__internal_3_$__cuda_sm20_div_rn_f64_full)
$__internal_3_$__cuda_sm20_div_rn_f64_full:
[----:B------:R-:W-:Y:S01]  /*1d50*/  FSETP.GEU.AND P0, PT, |R19|, 1.469367938527859385e-39, PT ;  /* 0x001000001300780b */ /* 0x000fe20003f0e200 */
[----:B------:R-:W-:Y:S01]  /*1d60*/  IMAD.MOV.U32 R24, RZ, RZ, R18 ;  /* 0x000000ffff187224 */ /* 0x000fe200078e0012 */
[C---:B------:R-:W-:Y:S01]  /*1d70*/  FSETP.GEU.AND P1, PT, |R23|.reuse, 1.469367938527859385e-39, PT ;  /* 0x001000001700780b */ /* 0x040fe20003f2e200 */
[----:B------:R-:W-:Y:S01]  /*1d80*/  IMAD.MOV.U32 R26, RZ, RZ, 0x1 ;  /* 0x00000001ff1a7424 */ /* 0x000fe200078e00ff */
[----:B------:R-:W-:Y:S01]  /*1d90*/  MOV R22, R20 ;  /* 0x0000001400167202 */ /* 0x000fe20000000f00 */
[----:B------:R-:W-:Y:S01]  /*1da0*/  BSSY B2, `(.L_x_3598) ;  /* 0x0000052000027945 */ /* 0x000fe20003800000 */
[----:B------:R-:W-:Y:S02]  /*1db0*/  LOP3.LUT R21, R23, 0x800fffff, RZ, 0xc0, !PT ;  /* 0x800fffff17157812 */ /* 0x000fe400078ec0ff */
[----:B------:R-:W-:Y:S02]  /*1dc0*/  LOP3.LUT R3, R19, 0x7ff00000, RZ, 0xc0, !PT ;  /* 0x7ff0000013037812 */ /* 0x000fe400078ec0ff */
[----:B------:R-:W-:-:S02]  /*1dd0*/  LOP3.LUT R21, R21, 0x3ff00000, RZ, 0xfc, !PT ;  /* 0x3ff0000015157812 */ /* 0x000fc400078efcff */
[C---:B------:R-:W-:Y:S01]  /*1de0*/  LOP3.LUT R34, R23.reuse, 0x7ff00000, RZ, 0xc0, !PT ;  /* 0x7ff0000017227812 */ /* 0x040fe200078ec0ff */
[----:B------:R-:W-:Y:S01]  /*1df0*/  @!P0 IMAD.MOV.U32 R28, RZ, RZ, RZ ;  /* 0x000000ffff1c8224 */ /* 0x000fe200078e00ff */
[----:B------:R-:W-:Y:S01]  /*1e00*/  @!P0 LOP3.LUT R4, R23, 0x7ff00000, RZ, 0xc0, !PT ;  /* 0x7ff0000017048812 */ /* 0x000fe200078ec0ff */
[----:B------:R-:W-:Y:S01]  /*1e10*/  @!P1 DMUL R20, R22, 8.98846567431157953865e+307 ;  /* 0x7fe0000016149828 */ /* 0x000fe20000000000 */
[C---:B------:R-:W-:Y:S02]  /*1e20*/  ISETP.GE.U32.AND P3, PT, R3.reuse, R34, PT ;  /* 0x000000220300720c */ /* 0x040fe40003f66070 */
[----:B------:R-:W-:Y:S01]  /*1e30*/  @!P0 ISETP.GE.U32.AND P2, PT, R3, R4, PT ;  /* 0x000000040300820c */ /* 0x000fe20003f46070 */
[----:B------:R-:W-:Y:S02]  /*1e40*/  IMAD.MOV.U32 R4, RZ, RZ, 0x1ca00000 ;  /* 0x1ca00000ff047424 */ /* 0x000fe400078e00ff */
[----:B------:R-:W0:Y:S03]  /*1e50*/  MUFU.RCP64H R27, R21 ;  /* 0x00000015001b7308 */ /* 0x000e260000001800 */
[----:B------:R-:W-:-:S02]  /*1e60*/  @!P0 SEL R5, R4, 0x63400000, !P2 ;  /* 0x6340000004058807 */ /* 0x000fc40005000000 */
[----:B------:R-:W-:Y:S02]  /*1e70*/  SEL R25, R4, 0x63400000, !P3 ;  /* 0x6340000004197807 */ /* 0x000fe40005800000 */
[--C-:B------:R-:W-:Y:S02]  /*1e80*/  @!P0 LOP3.LUT R5, R5, 0x80000000, R19.reuse, 0xf8, !PT ;  /* 0x8000000005058812 */ /* 0x100fe400078ef813 */
[----:B------:R-:W-:Y:S02]  /*1e90*/  LOP3.LUT R25, R25, 0x800fffff, R19, 0xf8, !PT ;  /* 0x800fffff19197812 */ /* 0x000fe400078ef813 */
[----:B------:R-:W-:Y:S01]  /*1ea0*/  @!P0 LOP3.LUT R29, R5, 0x100000, RZ, 0xfc, !PT ;  /* 0x00100000051d8812 */ /* 0x000fe200078efcff */
[----:B------:R-:W-:Y:S01]  /*1eb0*/  IMAD.MOV.U32 R5, RZ, RZ, R3 ;  /* 0x000000ffff057224 */ /* 0x000fe200078e0003 */
[----:B------:R-:W-:-:S04]  /*1ec0*/  @!P1 LOP3.LUT R34, R21, 0x7ff00000, RZ, 0xc0, !PT ;  /* 0x7ff0000015229812 */ /* 0x000fc800078ec0ff */
[----:B------:R-:W-:Y:S02]  /*1ed0*/  @!P0 DFMA R24, R24, 2, -R28 ;  /* 0x400000001818882b */ /* 0x000fe4000000081c */
[----:B0-----:R-:W-:-:S08]  /*1ee0*/  DFMA R28, R26, -R20, 1 ;  /* 0x3ff000001a1c742b */ /* 0x001fd00000000814 */
[----:B------:R-:W-:Y:S01]  /*1ef0*/  DFMA R28, R28, R28, R28 ;  /* 0x0000001c1c1c722b */ /* 0x000fe2000000001c */
[----:B------:R-:W-:-:S07]  /*1f00*/  @!P0 LOP3.LUT R5, R25, 0x7ff00000, RZ, 0xc0, !PT ;  /* 0x7ff0000019058812 */ /* 0x000fce00078ec0ff */
[----:B------:R-:W-:-:S08]  /*1f10*/  DFMA R28, R26, R28, R26 ;  /* 0x0000001c1a1c722b */ /* 0x000fd0000000001a */
[----:B------:R-:W-:-:S08]  /*1f20*/  DFMA R26, R28, -R20, 1 ;  /* 0x3ff000001c1a742b */ /* 0x000fd00000000814 */
[----:B------:R-:W-:-:S08]  /*1f30*/  DFMA R26, R28, R26, R28 ;  /* 0x0000001a1c1a722b */ /* 0x000fd0000000001c */
[----:B------:R-:W-:-:S08]  /*1f40*/  DMUL R28, R26, R24 ;  /* 0x000000181a1c7228 */ /* 0x000fd00000000000 */
[----:B------:R-:W-:-:S08]  /*1f50*/  DFMA R30, R28, -R20, R24 ;  /* 0x800000141c1e722b */ /* 0x000fd00000000018 */
[----:B------:R-:W-:Y:S01]  /*1f60*/  DFMA R30, R26, R30, R28 ;  /* 0x0000001e1a1e722b */ /* 0x000fe2000000001c */
        /* <DEDUP_REMOVED lines=9> */
[----:B------:R-:W-:-:S04]  /*2000*/  SEL R4, R4, 0x63400000, !P0 ;  /* 0x6340000004047807 */ /* 0x000fc80004000000 */
[----:B------:R-:W-:Y:S01]  /*2010*/  IADD3 R3, -R4, R3, RZ ;  /* 0x0000000304037210 */ /* 0x000fe20007ffe1ff */
[----:B------:R-:W-:-:S04]  /*2020*/  IMAD.MOV.U32 R4, RZ, RZ, RZ ;  /* 0x000000ffff047224 */ /* 0x000fc800078e00ff */
        /* <DEDUP_REMOVED lines=20> */
.L_x_3599:
        /* <DEDUP_REMOVED lines=11> */
[----:B------:R-:W-:Y:S02]  /*2220*/  @P0 LOP3.LUT R3, R27, 0x7ff00000, RZ, 0xfc, !PT ;  /* 0x7ff000001b030812 */ /* 0x000fe400078efcff */
[----:B------:R-:W-:Y:S01]  /*2230*/  @!P0 MOV R26, RZ ;  /* 0x000000ff001a8202 */ /* 0x000fe20000000f00 */
[----:B------:R-:W-:Y:S02]  /*2240*/  @P0 IMAD.MOV.U32 R26, RZ, RZ, RZ ;  /* 0x000000ffff1a0224 */ /* 0x000fe400078e00ff */
[----:B------:R-:W-:Y:S01]  /*2250*/  @P0 IMAD.MOV.U32 R27, RZ, RZ, R3 ;  /* 0x000000ffff1b0224 */ /* 0x000fe200078e0003 */
[----:B------:R-:W-:Y:S06]  /*2260*/  BRA `(.L_x_3600) ;  /* 0x0000000000147947 */ /* 0x000fec0003800000 */
.L_x_3602:
[----:B------:R-:W-:Y:S01]  /*2270*/  LOP3.LUT R27, R23, 0x80000, RZ, 0xfc, !PT ;  /* 0x00080000171b7812 */ /* 0x000fe200078efcff */
[----:B------:R-:W-:Y:S01]  /*2280*/  IMAD.MOV.U32 R26, RZ, RZ, R22 ;  /* 0x000000ffff1a7224 */ /* 0x000fe200078e0016 */
[----:B------:R-:W-:Y:S06]  /*2290*/  BRA `(.L_x_3600) ;  /* 0x0000000000087947 */ /* 0x000fec0003800000 */
.L_x_3601:
[----:B------:R-:W-:Y:S01]  /*22a0*/  LOP3.LUT R27, R19, 0x80000, RZ, 0xfc, !PT ;  /* 0x00080000131b7812 */ /* 0x000fe200078efcff */
[----:B------:R-:W-:-:S07]  /*22b0*/  IMAD.MOV.U32 R26, RZ, RZ, R18 ;  /* 0x000000ffff1a7224 */ /* 0x000fce00078e0012 */
.L_x_3600:
[----:B------:R-:W-:Y:S05]  /*22c0*/  BSYNC B2 ;  /* 0x0000000000027941 */ /* 0x000fea0003800000 */
.L_x_3598:
[----:B------:R-:W-:Y:S02]  /*22d0*/  IMAD.MOV.U32 R4, RZ, RZ, R0 ;  /* 0x000000ffff047224 */ /* 0x000fe400078e0000 */
[----:B------:R-:W-:-:S04]  /*22e0*/  IMAD.MOV.U32 R5, RZ, RZ, 0x0 ;  /* 0x00000000ff057424 */ /* 0x000fc800078e00ff */
[----:B------:R-:W-:Y:S05]  /*22f0*/  RET.REL.NODEC R4 `(_ZN2at6native27unrolled_elementwise_kernelIZZZNS0_62_GLOBAL__N__e6aa1b1b_29_ActivationLogSigmoidKernel_cu_9d16a0dc27log_sigmoid_backward_kernelERNS_14TensorIteratorEENKUlvE_clEvENKUlvE_clEvEUlddE_St5arrayIPcLm3EELi4E23TrivialOffsetCalculatorILi2EjESB_ILi1EjENS0_6memory15LoadWithoutCastENSE_16StoreWithoutCastEEEviT_T0_T2_T3_T4_T5_) ;  /* 0xffffffdc04407950 */ /* 0x000fea0003c3ffff */
.L_x_3603:
        /* <DEDUP_REMOVED lines=16> */
.L_x_7330:


//--------------------- .text._ZN2at6native29vectorized_elementwise_kernelILi2EZZZNS0_62_GLOBAL__N__e6aa1b1b_29_ActivationLogSigmoidKernel_cu_9d16a0dc27log_sigmoid_backward_kernelERNS_14TensorIteratorEENKUlvE_clEvENKUlvE_clEvEUlddE_St5arrayIPcLm3EEEEviT0_T1_ --------------------------
	.section	.text._ZN2at6native29vectorized_elementwise_kernelILi2EZZZNS0_62_GLOBAL__N__e6aa1b1b_29_ActivationLogSigmoidKernel_cu_9d16a0dc27log_sigmoid_backward_kernelERNS_14TensorIteratorEENKUlvE_clEvENKUlvE_clEvEUlddE_St5arrayIPcLm3EEEEviT0_T1_,"ax",@progbits
	.align	128
        .global         _ZN2at6native29vectorized_elementwise_kernelILi2EZZZNS0_62_GLOBAL__N__e6aa1b1b_29_ActivationLogSigmoidKernel_cu_9d16a0dc27log_sigmoid_backward_kernelERNS_14TensorIteratorEENKUlvE_clEvENKUlvE_clEvEUlddE_St5arrayIPcLm3EEEEviT0_T1_
        .type           _ZN2at6native29vectorized_elementwise_kernelILi2EZZZNS0_62_GLOBAL__N__e6aa1b1b_29_ActivationLogSigmoidKernel_cu_9d16a0dc27log_sigmoid_backward_kernelERNS_14TensorIteratorEENKUlvE_clEvENKUlvE_clEvEUlddE_St5arrayIPcLm3EEEEviT0_T1_,@function
        .size           _ZN2at6native29vectorized_elementwise_kernelILi2EZZZNS0_62_GLOBAL__N__e6aa1b1b_29_ActivationLogSigmoidKernel_cu_9d16a0dc27log_sigmoid_backward_kernelERNS_14TensorIteratorEENKUlvE_clEvENKUlvE_clEvEUlddE_St5arrayIPcLm3EEEEviT0_T1_,(.L_x_7331 - _ZN2at6native29vectorized_elementwise_kernelILi2EZZZNS0_62_GLOBAL__N__e6aa1b1b_29_ActivationLogSigmoidKernel_cu_9d16a0dc27log_sigmoid_backward_kernelERNS_14TensorIteratorEENKUlvE_clEvENKUlvE_clEvEUlddE_St5arrayIPcLm3EEEEviT0_T1_)
        .other          _ZN2at6native29vectorized_elementwise_kernelILi2EZZZNS0_62_GLOBAL__N__e6aa1b1b_29_ActivationLogSigmoidKernel_cu_9d16a0dc27log_sigmoid_backward_kernelERNS_14TensorIteratorEENKUlvE_clEvENKUlvE_clEvEUlddE_St5arrayIPcLm3EEEEviT0_T1_,@"STO_CUDA_ENTRY STV_DEFAULT"
_ZN2at6native29vectorized_elementwise_kernelILi2EZZZNS0_62_GLOBAL__N__e6aa1b1b_29_ActivationLogSigmoidKernel_cu_9d16a0dc27log_sigmoid_backward_kernelERNS_14TensorIteratorEENKUlvE_clEvENKUlvE_clEvEUlddE_St5arrayIPcLm3EEEEviT0_T1_:
.text._ZN2at6native29vectorized_elementwise_kernelILi2EZZZNS0_62_GLOBAL__N__e6aa1b1b_29_ActivationLogSigmoidKernel_cu_9d16a0dc27log_sigmoid_backward_kernelERNS_14TensorIteratorEENKUlvE_clEvENKUlvE_clEvEUlddE_St5arrayIPcLm3EEEEviT0_T1_:
[----:B------:R-:W-:Y:S01]  /*0000*/  LDC R1, c[0x0][0x28] ;  /* 0x00000a00ff017b82 */ /* 0x000fe20000000800 */
[----:B------:R-:W0:Y:S01]  /*0010*/  S2R R44, SR_CTAID.X ;  /* 0x00000000002c7919 */ /* 0x000e220000002500 */
[----:B------:R-:W-:Y:S01]  /*0020*/  ULDC UR4, c[0x0][0x210] ;  /* 0x0000840000047ab9 */ /* 0x000fe20000000800 */
[----:B0-----:R-:W-:-:S05]  /*0030*/  IMAD.SHL.U32 R44, R44, 0x400, RZ ;  /* 0x000004002c2c7824 */ /* 0x001fca00078e00ff */
        /* <DEDUP_REMOVED lines=10> */
[----:B------:R-:W4:Y:S01]  /*00e0*/  LDG.E.128 R8, desc[UR4][R2.64+0x800] ;  /* 0x0008000402087981 */ /* 0x000f22000c1e1d00 */
[----:B------:R-:W-:Y:S02]  /*00f0*/  IMAD.MOV.U32 R36, RZ, RZ, 0x652b82fe ;  /* 0x652b82feff247424 */ /* 0x000fe400078e00ff */
[----:B------:R-:W-:Y:S01]  /*0100*/  IMAD.MOV.U32 R37, RZ, RZ, 0x3ff71547 ;  /* 0x3ff71547ff257424 */ /* 0x000fe200078e00ff */
[----:B------:R-:W-:Y:S01]  /*0110*/  UMOV UR6, 0xfefa39ef ;  /* 0xfefa39ef00067882 */ /* 0x000fe20000000000 */
[----:B--2---:R-:W-:Y:S01]  /*0120*/  IMAD.WIDE R44, R44, 0x8, R4 ;  /* 0x000000082c2c7825 */ /* 0x004fe200078e0204 */
[----:B------:R-:W-:Y:S01]  /*0130*/  UMOV UR7, 0x3fe62e42 ;  /* 0x3fe62e4200077882 */ /* 0x000fe20000000000 */
[----:B------:R-:W5:Y:S04]  /*0140*/  LDG.E.128 R20, desc[UR4][R2.64+0x1000] ;  /* 0x0010000402147981 */ /* 0x000f68000c1e1d00 */
[----:B------:R0:W5:Y:S01]  /*0150*/  LDG.E.128 R16, desc[UR4][R2.64+0x1800] ;  /* 0x0018000402107981 */ /* 0x000162000c1e1d00 */
[----:B------:R-:W-:Y:S01]  /*0160*/  IMAD.WIDE.U32 R28, R29, 0x10, R44 ;  /* 0x000000101d1c7825 */ /* 0x000fe200078e002c */
[----:B------:R-:W-:Y:S01]  /*0170*/  UMOV UR8, 0x3b39803f ;  /* 0x3b39803f00087882 */ /* 0x000fe20000000000 */
[----:B------:R-:W-:-:S03]  /*0180*/  UMOV UR9, 0x3c7abc9e ;  /* 0x3c7abc9e00097882 */ /* 0x000fc60000000000 */
[----:B------:R-:W5:Y:S04]  /*0190*/  LDG.E.128 R24, desc[UR4][R28.64] ;  /* 0x000000041c187981 */ /* 0x000f68000c1e1d00 */
[----:B------:R-:W5:Y:S04]  /*01a0*/  LDG.E.128 R44, desc[UR4][R28.64+0x800] ;  /* 0x000800041c2c7981 */ /* 0x000f68000c1e1d00 */
[----:B------:R-:W5:Y:S04]  /*01b0*/  LDG.E.128 R12, desc[UR4][R28.64+0x1000] ;  /* 0x001000041c0c7981 */ /* 0x000f68000c1e1d00 */
[----:B------:R1:W5:Y:S01]  /*01c0*/  LDG.E.128 R48, desc[UR4][R28.64+0x1800] ;  /* 0x001800041c307981 */ /* 0x000362000c1e1d00 */
[----:B------:R-:W-:Y:S01]  /*01d0*/  UMOV UR10, 0x69ce2bdf ;  /* 0x69ce2bdf000a7882 */ /* 0x000fe20000000000 */
        /* <DEDUP_REMOVED lines=17> */
[----:B------:R-:W-:Y:S01]  /*02f0*/  BSSY B0, `(.L_x_3605) ;  /* 0x0000057000007945 */ /* 0x000fe20003800000 */
[----:B---3--:R-:W-:-:S02]  /*0300*/  DFMA R30, -|R32|, R36, 6.75539944105574400000e+15 ;  /* 0x43380000201e742b */ /* 0x008fc40000000324 */
[-C--:B------:R-:W-:Y:S02]  /*0310*/  DFMA R6, -|R34|, R36.reuse, 6.75539944105574400000e+15 ;  /* 0x433800002206742b */ /* 0x080fe40000000324 */
[----:B----4-:R-:W-:-:S04]  /*0320*/  DFMA R4, -|R8|, R36, 6.75539944105574400000e+15 ;  /* 0x433800000804742b */ /* 0x010fc80000000324 */
[----:B------:R-:W-:Y:S02]  /*0330*/  DADD R40, R30, -6.75539944105574400000e+15 ;  /* 0xc33800001e287429 */ /* 0x000fe40000000000 */
[----:B------:R-:W-:Y:S02]  /*0340*/  DADD R42, R6, -6.75539944105574400000e+15 ;  /* 0xc3380000062a7429 */ /* 0x000fe40000000000 */
[----:B0-----:R-:W-:Y:S02]  /*0350*/  DFMA R2, -|R10|, R36, 6.75539944105574400000e+15 ;  /* 0x433800000a02742b */ /* 0x001fe40000000324 */
[----:B------:R-:W-:Y:S02]  /*0360*/  DADD R36, R4, -6.75539944105574400000e+15 ;  /* 0xc338000004247429 */ /* 0x000fe40000000000 */
[----:B------:R-:W-:Y:S02]  /*0370*/  DFMA R38, R40, -UR6, -|R32| ;  /* 0x8000000628267c2b */ /* 0x000fe40008000c20 */
[----:B------:R-:W-:-:S02]  /*0380*/  DFMA R52, R42, -UR6, -|R34| ;  /* 0x800000062a347c2b */ /* 0x000fc40008000c22 */
[----:B-1----:R-:W-:Y:S02]  /*0390*/  DADD R28, R2, -6.75539944105574400000e+15 ;  /* 0xc3380000021c7429 */ /* 0x002fe40000000000 */
[----:B------:R-:W-:Y:S02]  /*03a0*/  DFMA R54, R36, -UR6, -|R8| ;  /* 0x8000000624367c2b */ /* 0x000fe40008000c08 */
[----:B------:R-:W-:Y:S02]  /*03b0*/  DFMA R40, R40, -UR8, R38 ;  /* 0x8000000828287c2b */ /* 0x000fe40008000026 */
[----:B------:R-:W-:Y:S01]  /*03c0*/  DFMA R38, R42, -UR8, R52 ;  /* 0x800000082a267c2b */ /* 0x000fe20008000034 */
[----:B------:R-:W-:Y:S02]  /*03d0*/  IMAD.MOV.U32 R42, RZ, RZ, -0x35dec16 ;  /* 0xfca213eaff2a7424 */ /* 0x000fe400078e00ff */
[----:B------:R-:W-:Y:S01]  /*03e0*/  IMAD.MOV.U32 R43, RZ, RZ, 0x3e928af3 ;  /* 0x3e928af3ff2b7424 */ /* 0x000fe200078e00ff */
[----:B------:R-:W-:-:S02]  /*03f0*/  DFMA R56, R28, -UR6, -|R10| ;  /* 0x800000061c387c2b */ /* 0x000fc40008000c0a */
[----:B------:R-:W-:-:S03]  /*0400*/  DFMA R36, R36, -UR8, R54 ;  /* 0x8000000824247c2b */ /* 0x000fc60008000036 */
[----:B------:R-:W-:-:S03]  /*0410*/  DFMA R52, R40, UR10, R42 ;  /* 0x0000000a28347c2b */ /* 0x000fc6000800002a */
[----:B------:R-:W-:Y:S02]  /*0420*/  DFMA R28, R28, -UR8, R56 ;  /* 0x800000081c1c7c2b */ /* 0x000fe40008000038 */
[--C-:B------:R-:W-:Y:S02]  /*0430*/  DFMA R56, R38, UR10, R42.reuse ;  /* 0x0000000a26387c2b */ /* 0x100fe4000800002a */
[--C-:B------:R-:W-:Y:S02]  /*0440*/  DFMA R58, R36, UR10, R42.reuse ;  /* 0x0000000a243a7c2b */ /* 0x100fe4000800002a */
[----:B------:R-:W-:Y:S02]  /*0450*/  DFMA R52, R40, R52, UR12 ;  /* 0x0000000c28347e2b */ /* 0x000fe40008000034 */
[----:B------:R-:W-:Y:S02]  /*0460*/  DFMA R42, R28, UR10, R42 ;  /* 0x0000000a1c2a7c2b */ /* 0x000fe4000800002a */
[----:B------:R-:W-:-:S04]  /*0470*/  DFMA R56, R38, R56, UR12 ;  /* 0x0000000c26387e2b */ /* 0x000fc80008000038 */
[----:B------:R-:W-:Y:S02]  /*0480*/  DFMA R54, R40, R52, UR14 ;  /* 0x0000000e28367e2b */ /* 0x000fe40008000034 */
[----:B------:R-:W-:Y:S02]  /*0490*/  DFMA R52, R36, R58, UR12 ;  /* 0x0000000c24347e2b */ /* 0x000fe4000800003a */
[----:B------:R-:W-:Y:S02]  /*04a0*/  DFMA R56, R38, R56, UR14 ;  /* 0x0000000e26387e2b */ /* 0x000fe40008000038 */
[----:B------:R-:W-:-:S04]  /*04b0*/  DFMA R42, R28, R42, UR12 ;  /* 0x0000000c1c2a7e2b */ /* 0x000fc8000800002a */
[----:B------:R-:W-:Y:S02]  /*04c0*/  DFMA R52, R36, R52, UR14 ;  /* 0x0000000e24347e2b */ /* 0x000fe40008000034 */
[----:B------:R-:W-:Y:S02]  /*04d0*/  DFMA R54, R40, R54, UR16 ;  /* 0x0000001028367e2b */ /* 0x000fe40008000036 */
[----:B------:R-:W-:Y:S02]  /*04e0*/  DFMA R56, R38, R56, UR16 ;  /* 0x0000001026387e2b */ /* 0x000fe40008000038 */
[----:B------:R-:W-:Y:S02]  /*04f0*/  DFMA R42, R28, R42, UR14 ;  /* 0x0000000e1c2a7e2b */ /* 0x000fe4000800002a */
[----:B------:R-:W-:Y:S02]  /*0500*/  DFMA R52, R36, R52, UR16 ;  /* 0x0000001024347e2b */ /* 0x000fe40008000034 */
[----:B------:R-:W-:-:S02]  /*0510*/  DFMA R54, R40, R54, UR18 ;  /* 0x0000001228367e2b */ /* 0x000fc40008000036 */
        /* <DEDUP_REMOVED lines=19> */
[----:B------:R-:W-:Y:S02]  /*0650*/  DADD R58, -RZ, -|R32| ;  /* 0x00000000ff3a7229 */ /* 0x000fe40000000d20 */
[----:B------:R-:W-:Y:S02]  /*0660*/  DFMA R54, R40, R54, 1 ;  /* 0x3ff000002836742b */ /* 0x000fe40000000036 */
[----:B------:R-:W-:Y:S02]  /*0670*/  DFMA R56, R38, R56, 1 ;  /* 0x3ff000002638742b */ /* 0x000fe40000000038 */
[----:B------:R-:W-:Y:S02]  /*0680*/  DFMA R52, R36, R52, 1 ;  /* 0x3ff000002434742b */ /* 0x000fe40000000034 */
[----:B------:R-:W-:-:S02]  /*0690*/  DFMA R42, R28, R42, UR26 ;  /* 0x0000001a1c2a7e2b */ /* 0x000fc4000800002a */
[----:B------:R-:W-:Y:S01]  /*06a0*/  FSETP.GEU.FTZ.AND P2, PT, |R59|, 4.1917929649353027344, PT ;  /* 0x4086232b3b00780b */ /* 0x000fe20003f5e200 */
[----:B------:R-:W-:Y:S02]  /*06b0*/  DFMA R40, R40, R54, 1 ;  /* 0x3ff000002828742b */ /* 0x000fe40000000036 */
[----:B------:R-:W-:Y:S02]  /*06c0*/  DFMA R38, R38, R56, 1 ;  /* 0x3ff000002626742b */ /* 0x000fe40000000038 */
[----:B------:R-:W-:Y:S02]  /*06d0*/  DFMA R36, R36, R52, 1 ;  /* 0x3ff000002424742b */ /* 0x000fe40000000034 */
[----:B------:R-:W-:Y:S02]  /*06e0*/  DADD R56, -RZ, -|R34| ;  /* 0x00000000ff387229 */ /* 0x000fe40000000d22 */
[----:B------:R-:W-:Y:S02]  /*06f0*/  DADD R54, -RZ, -|R8| ;  /* 0x00000000ff367229 */ /* 0x000fe40000000d08 */
[----:B------:R-:W-:-:S02]  /*0700*/  DADD R52, -RZ, -|R10| ;  /* 0x00000000ff347229 */ /* 0x000fc40000000d0a */
[----:B------:R-:W-:Y:S01]  /*0710*/  DFMA R42, R28, R42, 1 ;  /* 0x3ff000001c2a742b */ /* 0x000fe2000000002a */
[----:B------:R-:W-:-:S03]  /*0720*/  IMAD R61, R6, 0x100000, R39 ;  /* 0x00100000063d7824 */ /* 0x000fc600078e0227 */
[----:B------:R-:W-:Y:S02]  /*0730*/  FSETP.GEU.FTZ.AND P4, PT, |R57|, 4.1917929649353027344, PT ;  /* 0x4086232b3900780b */ /* 0x000fe40003f9e200 */
[----:B------:R-:W-:Y:S02]  /*0740*/  FSETP.GEU.FTZ.AND P1, PT, |R55|, 4.1917929649353027344, PT ;  /* 0x4086232b3700780b */ /* 0x000fe40003f3e200 */
[----:B------:R-:W-:Y:S01]  /*0750*/  DFMA R42, R28, R42, 1 ;  /* 0x3ff000001c2a742b */ /* 0x000fe2000000002a */
[----:B------:R-:W-:Y:S01]  /*0760*/  FSETP.GEU.FTZ.AND P0, PT, |R53|, 4.1917929649353027344, PT ;  /* 0x4086232b3500780b */ /* 0x000fe20003f1e200 */
[----:B------:R-:W-:Y:S01]  /*0770*/  IMAD.MOV.U32 R28, RZ, RZ, R40 ;  /* 0x000000ffff1c7224 */ /* 0x000fe200078e0028 */
[----:B------:R-:W-:Y:S01]  /*0780*/  LEA R29, R30, R41, 0x14 ;  /* 0x000000291e1d7211 */ /* 0x000fe200078ea0ff */
[----:B------:R-:W-:Y:S10]  /*0790*/  @!P2 BRA `(.L_x_3606) ;  /* 0x000000000030a947 */ /* 0x000ff40003800000 */
        /* <DEDUP_REMOVED lines=12> */
.L_x_3606:
[----:B------:R-:W-:Y:S05]  /*0860*/  BSYNC B0 ;  /* 0x0000000000007941 */ /* 0x000fea0003800000 */
.L_x_3605:
[----:B------:R-:W-:Y:S01]  /*0870*/  BSSY B0, `(.L_x_3607) ;  /* 0x0000011000007945 */ /* 0x000fe20003800000 */
[----:B------:R-:W-:Y:S01]  /*0880*/  LEA R41, R4, R37, 0x14 ;  /* 0x0000002504297211 */ /* 0x000fe200078ea0ff */
[----:B------:R-:W-:Y:S02]  /*0890*/  IMAD.MOV.U32 R30, RZ, RZ, R38 ;  /* 0x000000ffff1e7224 */ /* 0x000fe400078e0026 */
        /* <DEDUP_REMOVED lines=14> */
.L_x_3608:
[----:B------:R-:W-:Y:S05]  /*0980*/  BSYNC B0 ;  /* 0x0000000000007941 */ /* 0x000fea0003800000 */
.L_x_3607:
        /* <DEDUP_REMOVED lines=17> */
.L_x_3610:
[----:B------:R-:W-:Y:S05]  /*0aa0*/  BSYNC B0 ;  /* 0x0000000000007941 */ /* 0x000fea0003800000 */
.L_x_3609:
[----:B------:R-:W-:Y:S01]  /*0ab0*/  BSSY B0, `(.L_x_3611) ;  /* 0x0000010000007945 */ /* 0x000fe20003800000 */
[----:B------:R-:W-:Y:S01]  /*0ac0*/  MOV R36, R42 ;  /* 0x0000002a00247202 */ /* 0x000fe20000000f00 */
[----:B------:R-:W-:Y:S02]  /*0ad0*/  IMAD.MOV.U32 R37, RZ, RZ, R39 ;  /* 0x000000ffff257224 */ /* 0x000fe400078e0027 */
[----:B------:R-:W-:Y:S05]  /*0ae0*/  @!P0 BRA `(.L_x_3612) ;  /* 0x0000000000308947 */ /* 0x000fea0003800000 */
        /* <DEDUP_REMOVED lines=12> */
.L_x_3612:
[----:B------:R-:W-:Y:S05]  /*0bb0*/  BSYNC B0 ;  /* 0x0000000000007941 */ /* 0x000fea0003800000 */
.L_x_3611:
[----:B------:R-:W-:Y:S01]  /*0bc0*/  DADD R38, R36, 1 ;  /* 0x3ff0000024267429 */ /* 0x000fe20000000000 */
[----:B------:R-:W-:Y:S01]  /*0bd0*/  IMAD.MOV.U32 R2, RZ, RZ, 0x1 ;  /* 0x00000001ff027424 */ /* 0x000fe200078e00ff */
[----:B------:R-:W-:Y:S01]  /*0be0*/  FSETP.GEU.AND P5, PT, |R37|, 6.5827683646048100446e-37, PT ;  /* 0x036000002500780b */ /* 0x000fe20003fae200 */
[----:B------:R-:W-:Y:S01]  /*0bf0*/  BSSY B1, `(.L_x_3613) ;  /* 0x0000017000017945 */ /* 0x000fe20003800000 */
[----:B------:R-:W-:Y:S02]  /*0c00*/  DSETP.GEU.AND P4, PT, R32, RZ, PT ;  /* 0x000000ff2000722a */ /* 0x000fe40003f8e000 */
[----:B------:R-:W0:Y:S01]  /*0c10*/  MUFU.RCP64H R3, R39 ;  /* 0x0000002700037308 */ /* 0x000e220000001800 */
[----:B------:R-:W-:Y:S02]  /*0c20*/  DSETP.GEU.AND P3, PT, R34, RZ, PT ;  /* 0x000000ff2200722a */ /* 0x000fe40003f6e000 */
[----:B------:R-:W-:Y:S02]  /*0c30*/  DSETP.GEU.AND P2, PT, R8, RZ, PT ;  /* 0x000000ff0800722a */ /* 0x000fe40003f4e000 */
[----:B------:R-:W-:-:S02]  /*0c40*/  DSETP.GEU.AND P0, PT, R10, RZ, PT ;  /* 0x000000ff0a00722a */ /* 0x000fc40003f0e000 */
        /* <DEDUP_REMOVED lines=11> */
[----:B------:R-:W-:Y:S01]  /*0d00*/  MOV R5, R36 ;  /* 0x0000002400057202 */ /* 0x000fe20000000f00 */
[----:B------:R-:W-:Y:S01]  /*0d10*/  IMAD.MOV.U32 R4, RZ, RZ, R37 ;  /* 0x000000ffff047224 */ /* 0x000fe200078e0025 */
[----:B------:R-:W-:Y:S01]  /*0d20*/  MOV R0, 0xd60 ;  /* 0x00000d6000007802 */ /* 0x000fe20000000f00 */
[----:B------:R-:W-:Y:S02]  /*0d30*/  IMAD.MOV.U32 R3, RZ, RZ, R38 ;  /* 0x000000ffff037224 */ /* 0x000fe400078e0026 */
[----:B------:R-:W-:-:S07]  /*0d40*/  IMAD.MOV.U32 R2, RZ, RZ, R39 ;  /* 0x000000ffff027224 */ /* 0x000fce00078e0027 */
[----:B-----5:R-:W-:Y:S05]  /*0d50*/  CALL.REL.NOINC `($__internal_4_$__cuda_sm20_div_rn_f64_full) ;  /* 0x00000058000c7944 */ /* 0x020fea0003c00000 */
.L_x_3614:
[----:B------:R-:W-:Y:S05]  /*0d60*/  BSYNC B1 ;  /* 0x0000000000017941 */ /* 0x000fea0003800000 */
.L_x_3613:
[----:B------:R-:W-:Y:S01]  /*0d70*/  IMAD.MOV.U32 R10, RZ, RZ, 0x652b82fe ;  /* 0x652b82feff0a7424 */ /* 0x000fe200078e00ff */
[----:B------:R-:W-:Y:S01]  /*0d80*/  UMOV UR6, 0xfefa39ef ;  /* 0xfefa39ef00067882 */ /* 0x000fe20000000000 */
[----:B------:R-:W-:Y:S01]  /*0d90*/  IMAD.MOV.U32 R11, RZ, RZ, 0x3ff71547 ;  /* 0x3ff71547ff0b7424 */ /* 0x000fe200078e00ff */
[----:B------:R-:W-:Y:S01]  /*0da0*/  UMOV UR7, 0x3fe62e42 ;  /* 0x3fe62e4200077882 */ /* 0x000fe20000000000 */
[----:B------:R-:W-:Y:S01]  /*0db0*/  DADD R32, R30, 1 ;  /* 0x3ff000001e207429 */ /* 0x000fe20000000000 */
[----:B------:R-:W-:Y:S01]  /*0dc0*/  IMAD.MOV.U32 R34, RZ, RZ, 0x1 ;  /* 0x00000001ff227424 */ /* 0x000fe200078e00ff */
[----:B------:R-:W-:Y:S01]  /*0dd0*/  FSETP.GEU.AND P5, PT, |R31|, 6.5827683646048100446e-37, PT ;  /* 0x036000001f00780b */ /* 0x000fe20003fae200 */
[----:B------:R-:W-:Y:S01]  /*0de0*/  IMAD.MOV.U32 R0, RZ, RZ, 0x3ff00000 ;  /* 0x3ff00000ff007424 */ /* 0x000fe200078e00ff */
[----:B-----5:R-:W-:Y:S01]  /*0df0*/  DFMA R10, -|R20|, R10, 6.75539944105574400000e+15 ;  /* 0x43380000140a742b */ /* 0x020fe2000000030a */
[----:B------:R-:W-:Y:S01]  /*0e00*/  BSSY B1, `(.L_x_3615) ;  /* 0x0000044000017945 */ /* 0x000fe20003800000 */
[----:B------:R-:W0:Y:S01]  /*0e10*/  MUFU.RCP64H R35, R33 ;  /* 0x0000002100237308 */ /* 0x000e220000001800 */
[----:B------:R-:W-:-:S05]  /*0e20*/  DADD R42, -RZ, -|R20| ;  /* 0x00000000ff2a7229 */ /* 0x000fca0000000d14 */
[----:B------:R-:W-:-:S05]  /*0e30*/  DADD R8, R10, -6.75539944105574400000e+15 ;  /* 0xc33800000a087429 */ /* 0x000fca0000000000 */
[----:B------:R-:W-:-:S03]  /*0e40*/  MOV R42, R43 ;  /* 0x0000002b002a7202 */ /* 0x000fc60000000f00 */
[----:B------:R-:W-:Y:S01]  /*0e50*/  DFMA R4, R8, -UR6, -|R20| ;  /* 0x8000000608047c2b */ /* 0x000fe20008000c14 */
[----:B------:R-:W-:Y:S01]  /*0e60*/  UMOV UR6, 0x3b39803f ;  /* 0x3b39803f00067882 */ /* 0x000fe20000000000 */
[----:B------:R-:W-:Y:S01]  /*0e70*/  UMOV UR7, 0x3c7abc9e ;  /* 0x3c7abc9e00077882 */ /* 0x000fe20000000000 */
[----:B0-----:R-:W-:-:S05]  /*0e80*/  DFMA R36, -R32, R34, 1 ;  /* 0x3ff000002024742b */ /* 0x001fca0000000122 */
[----:B------:R-:W-:Y:S01]  /*0e90*/  DFMA R8, R8, -UR6, R4 ;  /* 0x8000000608087c2b */ /* 0x000fe20008000004 */
[----:B------:R-:W-:Y:S01]  /*0ea0*/  UMOV UR6, 0x69ce2bdf ;  /* 0x69ce2bdf00067882 */ /* 0x000fe20000000000 */
[----:B------:R-:W-:Y:S01]  /*0eb0*/  MOV R4, 0xfca213ea ;  /* 0xfca213ea00047802 */ /* 0x000fe20000000f00 */
[----:B------:R-:W-:Y:S01]  /*0ec0*/  IMAD.MOV.U32 R5, RZ, RZ, 0x3e928af3 ;  /* 0x3e928af3ff057424 */ /* 0x000fe200078e00ff */
[----:B------:R-:W-:Y:S01]  /*0ed0*/  UMOV UR7, 0x3e5ade15 ;  /* 0x3e5ade1500077882 */ /* 0x000fe20000000000 */
[----:B------:R-:W-:-:S04]  /*0ee0*/  DFMA R36, R36, R36, R36 ;  /* 0x000000242424722b */ /* 0x000fc80000000024 */
[----:B------:R-:W-:Y:S01]  /*0ef0*/  DFMA R4, R8, UR6, R4 ;  /* 0x0000000608047c2b */ /* 0x000fe20008000004 */
[----:B------:R-:W-:Y:S01]  /*0f00*/  UMOV UR6, 0x62401315 ;  /* 0x6240131500067882 */ /* 0x000fe20000000000 */
[----:B------:R-:W-:Y:S02]  /*0f10*/  UMOV UR7, 0x3ec71dee ;  /* 0x3ec71dee00077882 */ /* 0x000fe40000000000 */
[----:B------:R-:W-:-:S04]  /*0f20*/  DFMA R36, R34, R36, R34 ;  /* 0x000000242224722b */ /* 0x000fc80000000022 */
[----:B------:R-:W-:Y:S01]  /*0f30*/  DFMA R4, R8, R4, UR6 ;  /* 0x0000000608047e2b */ /* 0x000fe20008000004 */
[----:B------:R-:W-:Y:S01]  /*0f40*/  UMOV UR6, 0x7c89eb71 ;  /* 0x7c89eb7100067882 */ /* 0x000fe20000000000 */
[----:B------:R-:W-:Y:S02]  /*0f50*/  UMOV UR7, 0x3efa0199 ;  /* 0x3efa019900077882 */ /* 0x000fe40000000000 */
[----:B------:R-:W-:-:S04]  /*0f60*/  DFMA R34, -R32, R36, 1 ;  /* 0x3ff000002022742b */ /* 0x000fc80000000124 */
[----:B------:R-:W-:Y:S01]  /*0f70*/  DFMA R4, R8, R4, UR6 ;  /* 0x0000000608047e2b */ /* 0x000fe20008000004 */
[----:B------:R-:W-:Y:S01]  /*0f80*/  UMOV UR6, 0x14761f65 ;  /* 0x14761f6500067882 */ /* 0x000fe20000000000 */
[----:B------:R-:W-:Y:S02]  /*0f90*/  UMOV UR7, 0x3f2a01a0 ;  /* 0x3f2a01a000077882 */ /* 0x000fe40000000000 */
[----:B------:R-:W-:-:S04]  /*0fa0*/  DFMA R36, R36, R34, R36 ;  /* 0x000000222424722b */ /* 0x000fc80000000024 */
[----:B------:R-:W-:Y:S01]  /*0fb0*/  DFMA R4, R8, R4, UR6 ;  /* 0x0000000608047e2b */ /* 0x000fe20008000004 */
[----:B------:R-:W-:Y:S01]  /*0fc0*/  UMOV UR6, 0x1852b7af ;  /* 0x1852b7af00067882 */ /* 0x000fe20000000000 */
[----:B------:R-:W-:Y:S02]  /*0fd0*/  UMOV UR7, 0x3f56c16c ;  /* 0x3f56c16c00077882 */ /* 0x000fe40000000000 */
[----:B------:R-:W-:-:S04]  /*0fe0*/  DMUL R38, R36, R30 ;  /* 0x0000001e24267228 */ /* 0x000fc80000000000 */
[----:B------:R-:W-:Y:S01]  /*0ff0*/  DFMA R4, R8, R4, UR6 ;  /* 0x0000000608047e2b */ /* 0x000fe20008000004 */
[----:B------:R-:W-:Y:S01]  /*1000*/  UMOV UR6, 0x11122322 ;  /* 0x1112232200067882 */ /* 0x000fe20000000000 */
[----:B------:R-:W-:Y:S02]  /*1010*/  UMOV UR7, 0x3f811111 ;  /* 0x3f81111100077882 */ /* 0x000fe40000000000 */
[----:B------:R-:W-:-:S04]  /*1020*/  DFMA R40, -R32, R38, R30 ;  /* 0x000000262028722b */ /* 0x000fc8000000011e */
        /* <DEDUP_REMOVED lines=10> */
[----:B------:R-:W-:Y:S02]  /*10d0*/  DFMA R34, R8, R4, 1 ;  /* 0x3ff000000822742b */ /* 0x000fe40000000004 */
[----:B------:R-:W-:Y:S01]  /*10e0*/  DFMA R4, R36, R40, R38 ;  /* 0x000000282404722b */ /* 0x000fe20000000026 */
[----:B------:R-:W-:Y:S01]  /*10f0*/  FSEL R37, R0, -1.875, !P0 ;  /* 0xbff0000000257808 */ /* 0x000fe20004000000 */
[----:B------:R-:W-:Y:S01]  /*1100*/  IMAD.MOV.U32 R38, RZ, RZ, RZ ;  /* 0x000000ffff267224 */ /* 0x000fe200078e00ff */
[----:B------:R-:W-:Y:S01]  /*1110*/  FSEL R39, RZ, 1.875, P0 ;  /* 0x3ff00000ff277808 */ /* 0x000fe20000000000 */
[----:B------:R-:W-:Y:S02]  /*1120*/  IMAD.MOV.U32 R36, RZ, RZ, RZ ;  /* 0x000000ffff247224 */ /* 0x000fe400078e00ff */
[----:B------:R-:W-:Y:S01]  /*1130*/  DFMA R8, R8, R34, 1 ;  /* 0x3ff000000808742b */ /* 0x000fe20000000022 */
[----:B------:R-:W-:-:S03]  /*1140*/  FSETP.GEU.FTZ.AND P0, PT, |R42|, 4.1917929649353027344, PT ;  /* 0x4086232b2a00780b */ /* 0x000fc60003f1e200 */
[----:B------:R-:W-:Y:S01]  /*1150*/  FFMA R0, RZ, R33, R5 ;  /* 0x00000021ff007223 */ /* 0x000fe20000000005 */
[----:B------:R-:W-:-:S04]  /*1160*/  DFMA R2, R2, -R36, R38 ;  /* 0x800000240202722b */ /* 0x000fc80000000026 */
[----:B------:R-:W-:Y:S01]  /*1170*/  FSETP.GT.AND P1, PT, |R0|, 1.469367938527859385e-39, PT ;  /* 0x001000000000780b */ /* 0x000fe20003f24200 */
[----:B------:R-:W-:Y:S02]  /*1180*/  IMAD R11, R10, 0x100000, R9 ;  /* 0x001000000a0b7824 */ /* 0x000fe400078e0209 */
[----:B------:R-:W-:Y:S01]  /*1190*/  IMAD.MOV.U32 R10, RZ, RZ, R8 ;  /* 0x000000ffff0a7224 */ /* 0x000fe200078e0008 */
[----:B------:R-:W-:-:S09]  /*11a0*/  DMUL R46, R46, R2 ;  /* 0x000000022e2e7228 */ /* 0x000fd20000000000 */
[----:B------:R-:W-:Y:S05]  /*11b0*/  @P1 BRA P5, `(.L_x_3616) ;  /* 0x0000000000201947 */ /* 0x000fea0002800000 */
[----:B------:R-:W-:Y:S01]  /*11c0*/  IMAD.MOV.U32 R5, RZ, RZ, R30 ;  /* 0x000000ffff057224 */ /* 0x000fe200078e001e */
[----:B------:R-:W-:Y:S01]  /*11d0*/  MOV R2, R33 ;  /* 0x0000002100027202 */ /* 0x000fe20000000f00 */
[----:B------:R-:W-:Y:S01]  /*11e0*/  IMAD.MOV.U32 R4, RZ, RZ, R31 ;  /* 0x000000ffff047224 */ /* 0x000fe200078e001f */
[----:B------:R-:W-:Y:S01]  /*11f0*/  MOV R0, 0x1220 ;  /* 0x0000122000007802 */ /* 0x000fe20000000f00 */
[----:B------:R-:W-:-:S07]  /*1200*/  IMAD.MOV.U32 R3, RZ, RZ, R32 ;  /* 0x000000ffff037224 */ /* 0x000fce00078e0020 */
[----:B------:R-:W-:Y:S05]  /*1210*/  CALL.REL.NOINC `($__internal_4_$__cuda_sm20_div_rn_f64_full) ;  /* 0x0000005000dc7944 */ /* 0x000fea0003c00000 */
[----:B------:R-:W-:Y:S02]  /*1220*/  IMAD.MOV.U32 R4, RZ, RZ, R2 ;  /* 0x000000ffff047224 */ /* 0x000fe400078e0002 */
[----:B------:R-:W-:-:S07]  /*1230*/  IMAD.MOV.U32 R5, RZ, RZ, R3 ;  /* 0x000000ffff057224 */ /* 0x000fce00078e0003 */
.L_x_3616:
[----:B------:R-:W-:Y:S05]  /*1240*/  BSYNC B1 ;  /* 0x0000000000017941 */ /* 0x000fea0003800000 */
.L_x_3615:
[----:B------:R-:W-:Y:S01]  /*1250*/  DADD R34, R28, 1 ;  /* 0x3ff000001c227429 */ /* 0x000fe20000000000 */
[----:B------:R-:W-:Y:S01]  /*1260*/  IMAD.MOV.U32 R2, RZ, RZ, 0x1 ;  /* 0x00000001ff027424 */ /* 0x000fe200078e00ff */
[----:B------:R-:W-:Y:S01]  /*1270*/  BSSY B1, `(.L_x_3617) ;  /* 0x000001d000017945 */ /* 0x000fe20003800000 */
[----:B------:R-:W-:-:S03]  /*1280*/  IMAD.MOV.U32 R0, RZ, RZ, 0x3ff00000 ;  /* 0x3ff00000ff007424 */ /* 0x000fc600078e00ff */
        /* <DEDUP_REMOVED lines=8> */
[----:B------:R-:W-:Y:S01]  /*1310*/  DFMA R2, R2, R32, R30 ;  /* 0x000000200202722b */ /* 0x000fe2000000001e */
[----:B------:R-:W-:Y:S01]  /*1320*/  FSEL R33, RZ, 1.875, P3 ;  /* 0x3ff00000ff217808 */ /* 0x000fe20001800000 */
[----:B------:R-:W-:Y:S01]  /*1330*/  IMAD.MOV.U32 R32, RZ, RZ, RZ ;  /* 0x000000ffff207224 */ /* 0x000fe200078e00ff */
[----:B------:R-:W-:Y:S02]  /*1340*/  FSEL R31, R0, -1.875, !P3 ;  /* 0xbff00000001f7808 */ /* 0x000fe40005800000 */
[----:B------:R-:W-:Y:S02]  /*1350*/  MOV R30, RZ ;  /* 0x000000ff001e7202 */ /* 0x000fe40000000f00 */
[----:B------:R-:W-:-:S04]  /*1360*/  FSETP.GEU.AND P3, PT, |R29|, 6.5827683646048100446e-37, PT ;  /* 0x036000001d00780b */ /* 0x000fc80003f6e200 */
[----:B------:R-:W-:Y:S01]  /*1370*/  DFMA R4, R4, -R30, R32 ;  /* 0x8000001e0404722b */ /* 0x000fe20000000020 */
[----:B------:R-:W-:Y:S01]  /*1380*/  FFMA R30, RZ, R35, R3 ;  /* 0x00000023ff1e7223 */ /* 0x000fe20000000003 */
[----:B------:R-:W-:Y:S02]  /*1390*/  FSEL R31, RZ, 1.875, P4 ;  /* 0x3ff00000ff1f7808 */ /* 0x000fe40002000000 */
[----:B------:R-:W-:Y:S02]  /*13a0*/  FSEL R33, R0, -1.875, !P4 ;  /* 0xbff0000000217808 */ /* 0x000fe40006000000 */
[----:B------:R-:W-:Y:S02]  /*13b0*/  FSETP.GT.AND P1, PT, |R30|, 1.469367938527859385e-39, PT ;  /* 0x001000001e00780b */ /* 0x000fe40003f24200 */
[----:B------:R-:W-:-:S11]  /*13c0*/  DMUL R26, R26, R4 ;  /* 0x000000041a1a7228 */ /* 0x000fd60000000000 */
[----:B------:R-:W-:Y:S05]  /*13d0*/  @P1 BRA P3, `(.L_x_3618) ;  /* 0x0000000000181947 */ /* 0x000fea0001800000 */
[----:B------:R-:W-:Y:S01]  /*13e0*/  IMAD.MOV.U32 R5, RZ, RZ, R28 ;  /* 0x000000ffff057224 */ /* 0x000fe200078e001c */
[----:B------:R-:W-:Y:S01]  /*13f0*/  MOV R0, 0x1440 ;  /* 0x0000144000007802 */ /* 0x000fe20000000f00 */
[----:B------:R-:W-:Y:S02]  /*1400*/  IMAD.MOV.U32 R4, RZ, RZ, R29 ;  /* 0x000000ffff047224 */ /* 0x000fe400078e001d */
[----:B------:R-:W-:Y:S02]  /*1410*/  IMAD.MOV.U32 R3, RZ, RZ, R34 ;  /* 0x000000ffff037224 */ /* 0x000fe400078e0022 */
[----:B------:R-:W-:-:S07]  /*1420*/  IMAD.MOV.U32 R2, RZ, RZ, R35 ;  /* 0x000000ffff027224 */ /* 0x000fce00078e0023 */
[----:B------:R-:W-:Y:S05]  /*1430*/  CALL.REL.NOINC `($__internal_4_$__cuda_sm20_div_rn_f64_full) ;  /* 0x0000005000547944 */ /* 0x000fea0003c00000 */
.L_x_3618:
[----:B------:R-:W-:Y:S05]  /*1440*/  BSYNC B1 ;  /* 0x0000000000017941 */ /* 0x000fea0003800000 */
.L_x_3617:
[----:B------:R-:W-:Y:S01]  /*1450*/  DADD R34, R6, 1 ;  /* 0x3ff0000006227429 */ /* 0x000fe20000000000 */
[----:B------:R-:W-:Y:S01]  /*1460*/  IMAD.MOV.U32 R4, RZ, RZ, 0x1 ;  /* 0x00000001ff047424 */ /* 0x000fe200078e00ff */
[----:B------:R-:W-:Y:S01]  /*1470*/  MOV R32, RZ ;  /* 0x000000ff00207202 */ /* 0x000fe20000000f00 */
[----:B------:R-:W-:Y:S01]  /*1480*/  IMAD.MOV.U32 R30, RZ, RZ, RZ ;  /* 0x000000ffff1e7224 */ /* 0x000fe200078e00ff */
[----:B------:R-:W-:Y:S01]  /*1490*/  FSETP.GEU.AND P3, PT, |R7|, 6.5827683646048100446e-37, PT ;  /* 0x036000000700780b */ /* 0x000fe20003f6e200 */
[----:B------:R-:W-:Y:S01]  /*14a0*/  BSSY B1, `(.L_x_3619) ;  /* 0x000001a000017945 */ /* 0x000fe20003800000 */
[----:B------:R-:W0:Y:S03]  /*14b0*/  MUFU.RCP64H R5, R35 ;  /* 0x0000002300057308 */ /* 0x000e260000001800 */
[----:B------:R-:W-:Y:S01]  /*14c0*/  DFMA R2, R2, -R32, R30 ;  /* 0x800000200202722b */ /* 0x000fe2000000001e */
[----:B------:R-:W-:-:S05]  /*14d0*/  IMAD.MOV.U32 R30, RZ, RZ, 0x3ff00000 ;  /* 0x3ff00000ff1e7424 */ /* 0x000fca00078e00ff */
[----:B------:R-:W-:Y:S02]  /*14e0*/  FSEL R31, R30, -1.875, !P2 ;  /* 0xbff000001e1f7808 */ /* 0x000fe40005000000 */
[----:B------:R-:W-:Y:S02]  /*14f0*/  DMUL R24, R24, R2 ;  /* 0x0000000218187228 */ /* 0x000fe40000000000 */
        /* <DEDUP_REMOVED lines=8> */
[----:B------:R-:W-:-:S09]  /*1580*/  FSEL R29, RZ, 1.875, P2 ;  /* 0x3ff00000ff1d7808 */ /* 0x000fd20001000000 */
[----:B------:R-:W-:-:S05]  /*1590*/  FFMA R0, RZ, R35, R5 ;  /* 0x00000023ff007223 */ /* 0x000fca0000000005 */
[----:B------:R-:W-:-:S13]  /*15a0*/  FSETP.GT.AND P1, PT, |R0|, 1.469367938527859385e-39, PT ;  /* 0x001000000000780b */ /* 0x000fda0003f24200 */
        /* <DEDUP_REMOVED lines=9> */
.L_x_3620:
[----:B------:R-:W-:Y:S05]  /*1640*/  BSYNC B1 ;  /* 0x0000000000017941 */ /* 0x000fea0003800000 */
.L_x_3619:
[----:B------:R-:W-:Y:S04]  /*1650*/  BSSY B0, `(.L_x_3621) ;  /* 0x0000012000007945 */ /* 0x000fe80003800000 */
[----:B------:R-:W-:Y:S05]  /*1660*/  @!P0 BRA `(.L_x_3622) ;  /* 0x0000000000408947 */ /* 0x000fea0003800000 */
[----:B------:R-:W-:Y:S01]  /*1670*/  FSETP.GEU.FTZ.AND P1, PT, |R42|, 4.2275390625, PT ;  /* 0x408748002a00780b */ /* 0x000fe20003f3e200 */
[C---:B------:R-:W-:Y:S02]  /*1680*/  DADD R2, -|R20|.reuse, +INF ;  /* 0x7ff0000014027429 */ /* 0x040fe40000000300 */
[----:B------:R-:W-:-:S08]  /*1690*/  DSETP.GT.AND P0, PT, |R20|, RZ, PT ;  /* 0x000000ff1400722a */ /* 0x000fd00003f04200 */
[----:B------:R-:W-:Y:S02]  /*16a0*/  FSEL R10, R2, RZ, !P0 ;  /* 0x000000ff020a7208 */ /* 0x000fe40004000000 */
[----:B------:R-:W-:Y:S01]  /*16b0*/  FSEL R11, R3, RZ, !P0 ;  /* 0x000000ff030b7208 */ /* 0x000fe20004000000 */
[----:B------:R-:W-:Y:S06]  /*16c0*/  @P1 BRA `(.L_x_3622) ;  /* 0x0000000000281947 */ /* 0x000fec0003800000 */
[----:B------:R-:W-:Y:S02]  /*16d0*/  IMAD.MOV.U32 R2, RZ, RZ, 0x652b82fe ;  /* 0x652b82feff027424 */ /* 0x000fe400078e00ff */
[----:B------:R-:W-:Y:S02]  /*16e0*/  IMAD.MOV.U32 R3, RZ, RZ, 0x3ff71547 ;  /* 0x3ff71547ff037424 */ /* 0x000fe400078e00ff */
[----:B------:R-:W-:-:S04]  /*16f0*/  IMAD.MOV.U32 R10, RZ, RZ, RZ ;  /* 0x000000ffff0a7224 */ /* 0x000fc800078e00ff */
[----:B------:R-:W-:-:S10]  /*1700*/  DFMA R2, -|R20|, R2, 6.75539944105574400000e+15 ;  /* 0x433800001402742b */ /* 0x000fd40000000302 */
[----:B------:R-:W-:-:S04]  /*1710*/  LEA.HI R0, R2, R2, RZ, 0x1 ;  /* 0x0000000202007211 */ /* 0x000fc800078f08ff */
[----:B------:R-:W-:-:S04]  /*1720*/  SHF.R.S32.HI R3, RZ, 0x1, R0 ;  /* 0x00000001ff037819 */ /* 0x000fc80000011400 */
[----:B------:R-:W-:Y:S01]  /*1730*/  LEA R9, R3, R9, 0x14 ;  /* 0x0000000903097211 */ /* 0x000fe200078ea0ff */
[----:B------:R-:W-:-:S05]  /*1740*/  IMAD.IADD R2, R2, 0x1, -R3 ;  /* 0x0000000102027824 */ /* 0x000fca00078e0a03 */
[----:B------:R-:W-:-:S06]  /*1750*/  LEA R11, R2, 0x3ff00000, 0x14 ;  /* 0x3ff00000020b7811 */ /* 0x000fcc00078ea0ff */
[----:B------:R-:W-:-:S11]  /*1760*/  DMUL R10, R8, R10 ;  /* 0x0000000a080a7228 */ /* 0x000fd60000000000 */
.L_x_3622:
[----:B------:R-:W-:Y:S05]  /*1770*/  BSYNC B0 ;  /* 0x0000000000007941 */ /* 0x000fea0003800000 */
.L_x_3621:
[----:B------:R-:W-:Y:S01]  /*1780*/  DADD R32, R10, 1 ;  /* 0x3ff000000a207429 */ /* 0x000fe20000000000 */
[----:B------:R-:W-:Y:S01]  /*1790*/  IMAD.MOV.U32 R2, RZ, RZ, 0x1 ;  /* 0x00000001ff027424 */ /* 0x000fe200078e00ff */
[----:B------:R-:W-:Y:S01]  /*17a0*/  FSETP.GEU.AND P2, PT, |R11|, 6.5827683646048100446e-37, PT ;  /* 0x036000000b00780b */ /* 0x000fe20003f4e200 */
[----:B------:R-:W-:Y:S01]  /*17b0*/  IMAD.MOV.U32 R30, RZ, RZ, RZ ;  /* 0x000000ffff1e7224 */ /* 0x000fe200078e00ff */
[----:B------:R-:W-:Y:S01]  /*17c0*/  DSETP.GEU.AND P0, PT, R20, RZ, PT ;  /* 0x000000ff1400722a */ /* 0x000fe20003f0e000 */
[----:B------:R-:W-:Y:S01]  /*17d0*/  IMAD.MOV.U32 R28, RZ, RZ, RZ ;  /* 0x000000ffff1c7224 */ /* 0x000fe200078e00ff */
[----:B------:R-:W0:Y:S01]  /*17e0*/  MUFU.RCP64H R3, R33 ;  /* 0x0000002100037308 */ /* 0x000e220000001800 */
[----:B------:R-:W-:Y:S04]  /*17f0*/  BSSY B1, `(.L_x_3623) ;  /* 0x0000017000017945 */ /* 0x000fe80003800000 */
[----:B------:R-:W-:-:S08]  /*1800*/  DFMA R4, R4, -R30, R28 ;  /* 0x8000001e0404722b */ /* 0x000fd0000000001c */
        /* <DEDUP_REMOVED lines=9> */
[----:B------:R-:W-:Y:S01]  /*18a0*/  IMAD.MOV.U32 R6, RZ, RZ, 0x3ff00000 ;  /* 0x3ff00000ff067424 */ /* 0x000fe200078e00ff */
[----:B------:R-:W-:-:S04]  /*18b0*/  FSEL R9, RZ, 1.875, P0 ;  /* 0x3ff00000ff097808 */ /* 0x000fc80000000000 */
[----:B------:R-:W-:-:S04]  /*18c0*/  FSEL R7, R6, -1.875, !P0 ;  /* 0xbff0000006077808 */ /* 0x000fc80004000000 */
        /* <DEDUP_REMOVED lines=8> */
[----:B------:R-:W-:Y:S05]  /*1950*/  CALL.REL.NOINC `($__internal_4_$__cuda_sm20_div_rn_f64_full) ;  /* 0x0000004c000c7944 */ /* 0x000fea0003c00000 */
.L_x_3624:
[----:B------:R-:W-:Y:S05]  /*1960*/  BSYNC B1 ;  /* 0x0000000000017941 */ /* 0x000fea0003800000 */
.L_x_3623:
[----:B------:R-:W-:Y:S01]  /*1970*/  IMAD.MOV.U32 R4, RZ, RZ, 0x652b82fe ;  /* 0x652b82feff047424 */ /* 0x000fe200078e00ff */
[----:B------:R-:W-:Y:S01]  /*1980*/  UMOV UR6, 0xfefa39ef ;  /* 0xfefa39ef00067882 */ /* 0x000fe20000000000 */
[----:B------:R-:W-:Y:S01]  /*1990*/  IMAD.MOV.U32 R5, RZ, RZ, 0x3ff71547 ;  /* 0x3ff71547ff057424 */ /* 0x000fe200078e00ff */
[----:B------:R-:W-:Y:S01]  /*19a0*/  UMOV UR7, 0x3fe62e42 ;  /* 0x3fe62e4200077882 */ /* 0x000fe20000000000 */
[----:B------:R-:W-:Y:S01]  /*19b0*/  DADD R28, -RZ, -|R22| ;  /* 0x00000000ff1c7229 */ /* 0x000fe20000000d16 */
        /* <DEDUP_REMOVED lines=51> */
[----:B------:R-:W-:Y:S02]  /*1cf0*/  @!P1 LEA R5, R4, 0x3ff00000, 0x14 ;  /* 0x3ff0000004059811 */ /* 0x000fe400078ea0ff */
[----:B------:R-:W-:-:S06]  /*1d00*/  @!P1 MOV R4, RZ ;  /* 0x000000ff00049202 */ /* 0x000fcc0000000f00 */
[----:B------:R-:W-:-:S11]  /*1d10*/  @!P1 DMUL R10, R20, R4 ;  /* 0x00000004140a9228 */ /* 0x000fd60000000000 */
.L_x_3626:
[----:B------:R-:W-:Y:S05]  /*1d20*/  BSYNC B0 ;  /* 0x0000000000007941 */ /* 0x000fea0003800000 */
.L_x_3625:
[----:B------:R-:W-:Y:S01]  /*1d30*/  DADD R20, R10, 1 ;  /* 0x3ff000000a147429 */ /* 0x000fe20000000000 */
[----:B------:R-:W-:Y:S01]  /*1d40*/  IMAD.MOV.U32 R4, RZ, RZ, 0x1 ;  /* 0x00000001ff047424 */ /* 0x000fe200078e00ff */
[----:B------:R-:W-:Y:S01]  /*1d50*/  FSETP.GEU.AND P2, PT, |R11|, 6.5827683646048100446e-37, PT ;  /* 0x036000000b00780b */ /* 0x000fe20003f4e200 */
[----:B------:R-:W-:Y:S01]  /*1d60*/  IMAD.MOV.U32 R6, RZ, RZ, RZ ;  /* 0x000000ffff067224 */ /* 0x000fe200078e00ff */
[----:B------:R-:W-:Y:S01]  /*1d70*/  BSSY B1, `(.L_x_3627) ;  /* 0x0000019000017945 */ /* 0x000fe20003800000 */
[----:B------:R-:W-:Y:S01]  /*1d80*/  IMAD.MOV.U32 R8, RZ, RZ, RZ ;  /* 0x000000ffff087224 */ /* 0x000fe200078e00ff */
[----:B------:R-:W0:Y:S01]  /*1d90*/  MUFU.RCP64H R5, R21 ;  /* 0x0000001500057308 */ /* 0x000e220000001800 */
[----:B------:R-:W-:-:S04]  /*1da0*/  DSETP.GEU.AND P0, PT, R22, RZ, PT ;  /* 0x000000ff1600722a */ /* 0x000fc80003f0e000 */
        /* <DEDUP_REMOVED lines=21> */
.L_x_3628:
[----:B------:R-:W-:Y:S05]  /*1f00*/  BSYNC B1 ;  /* 0x0000000000017941 */ /* 0x000fea0003800000 */
.L_x_3627:
        /* <DEDUP_REMOVED lines=59> */
.L_x_3630:
[----:B------:R-:W-:Y:S05]  /*22c0*/  BSYNC B0 ;  /* 0x0000000000007941 */ /* 0x000fea0003800000 */
.L_x_3629:
[----:B------:R-:W-:Y:S01]  /*22d0*/  DADD R8, R6, 1 ;  /* 0x3ff0000006087429 */ /* 0x000fe20000000000 */
[----:B------:R-:W-:Y:S01]  /*22e0*/  IMAD.MOV.U32 R2, RZ, RZ, 0x1 ;  /* 0x00000001ff027424 */ /* 0x000fe200078e00ff */
[----:B------:R-:W-:Y:S01]  /*22f0*/  FSETP.GEU.AND P2, PT, |R7|, 6.5827683646048100446e-37, PT ;  /* 0x036000000700780b */ /* 0x000fe20003f4e200 */
[----:B------:R-:W-:Y:S01]  /*2300*/  IMAD.MOV.U32 R0, RZ, RZ, 0x3ff00000 ;  /* 0x3ff00000ff007424 */ /* 0x000fe200078e00ff */
[----:B------:R-:W-:Y:S02]  /*2310*/  BSSY B1, `(.L_x_3631) ;  /* 0x000001a000017945 */ /* 0x000fe40003800000 */
        /* <DEDUP_REMOVED lines=9> */
[----:B------:R-:W-:Y:S01]  /*23b0*/  FSEL R11, R0, -1.875, !P0 ;  /* 0xbff00000000b7808 */ /* 0x000fe20004000000 */
[----:B------:R-:W-:Y:S01]  /*23c0*/  IMAD.MOV.U32 R20, RZ, RZ, RZ ;  /* 0x000000ffff147224 */ /* 0x000fe200078e00ff */
[----:B------:R-:W-:Y:S01]  /*23d0*/  FSEL R21, RZ, 1.875, P0 ;  /* 0x3ff00000ff157808 */ /* 0x000fe20000000000 */
[----:B------:R-:W-:Y:S01]  /*23e0*/  IMAD.MOV.U32 R10, RZ, RZ, RZ ;  /* 0x000000ffff0a7224 */ /* 0x000fe200078e00ff */
[----:B------:R-:W-:-:S05]  /*23f0*/  DSETP.GEU.AND P0, PT, R16, RZ, PT ;  /* 0x000000ff1000722a */ /* 0x000fca0003f0e000 */
[----:B------:R-:W-:Y:S01]  /*2400*/  FFMA R0, RZ, R9, R3 ;  /* 0x00000009ff007223 */ /* 0x000fe20000000003 */
[----:B------:R-:W-:-:S04]  /*2410*/  DFMA R4, R4, -R10, R20 ;  /* 0x8000000a0404722b */ /* 0x000fc80000000014 */
[----:B------:R-:W-:-:S04]  /*2420*/  FSETP.GT.AND P1, PT, |R0|, 1.469367938527859385e-39, PT ;  /* 0x001000000000780b */ /* 0x000fc80003f24200 */
        /* <DEDUP_REMOVED lines=8> */
.L_x_3632:
[----:B------:R-:W-:Y:S05]  /*24b0*/  BSYNC B1 ;  /* 0x0000000000017941 */ /* 0x000fea0003800000 */
.L_x_3631:
[----:B------:R-:W-:Y:S01]  /*24c0*/  IMAD.MOV.U32 R4, RZ, RZ, 0x652b82fe ;  /* 0x652b82feff047424 */ /* 0x000fe200078e00ff */
[----:B------:R-:W-:Y:S01]  /*24d0*/  UMOV UR6, 0xfefa39ef ;  /* 0xfefa39ef00067882 */ /* 0x000fe20000000000 */
[----:B------:R-:W-:Y:S01]  /*24e0*/  IMAD.MOV.U32 R5, RZ, RZ, 0x3ff71547 ;  /* 0x3ff71547ff057424 */ /* 0x000fe200078e00ff */
[----:B------:R-:W-:Y:S01]  /*24f0*/  UMOV UR7, 0x3fe62e42 ;  /* 0x3fe62e4200077882 */ /* 0x000fe20000000000 */
[----:B------:R-:W-:Y:S01]  /*2500*/  DADD R10, -RZ, -|R18| ;  /* 0x00000000ff0a7229 */ /* 0x000fe20000000d12 */
        /* <DEDUP_REMOVED lines=10> */
[----:B------:R-:W-:Y:S01]  /*25b0*/  IMAD.MOV.U32 R6, RZ, RZ, -0x35dec16 ;  /* 0xfca213eaff067424 */ /* 0x000fe200078e00ff */
[----:B------:R-:W-:Y:S01]  /*25c0*/  MOV R7, 0x3e928af3 ;  /* 0x3e928af300077802 */ /* 0x000fe20000000f00 */
        /* <DEDUP_REMOVED lines=43> */
.L_x_3634:
[----:B------:R-:W-:Y:S05]  /*2880*/  BSYNC B0 ;  /* 0x0000000000007941 */ /* 0x000fea0003800000 */
.L_x_3633:
        /* <DEDUP_REMOVED lines=10> */
[----:B------:R-:W-:Y:S01]  /*2930*/  DFMA R4, R6, R4, R6 ;  /* 0x000000040604722b */ /* 0x000fe20000000006 */
[----:B------:R-:W0:Y:S01]  /*2940*/  S2R R6, SR_CTAID.X ;  /* 0x0000000000067919 */ /* 0x000e220000002500 */
[----:B------:R-:W1:Y:S06]  /*2950*/  S2R R7, SR_TID.X ;  /* 0x0000000000077919 */ /* 0x000e6c0000002100 */
        /* <DEDUP_REMOVED lines=9> */
[----:B------:R-:W-:Y:S01]  /*29f0*/  DFMA R8, R2, -R8, R20 ;  /* 0x800000080208722b */ /* 0x000fe20000000014 */
[----:B0-----:R-:W-:-:S03]  /*2a00*/  IMAD.SHL.U32 R6, R6, 0x400, RZ ;  /* 0x0000040006067824 */ /* 0x001fc600078e00ff */
[----:B------:R-:W-:-:S04]  /*2a10*/  FSETP.GT.AND P1, PT, |R0|, 1.469367938527859385e-39, PT ;  /* 0x001000000000780b */ /* 0x000fc80003f24200 */
[----:B------:R-:W-:-:S09]  /*2a20*/  DMUL R8, R48, R8 ;  /* 0x0000000830087228 */ /* 0x000fd20000000000 */
[----:B-1----:R-:W-:Y:S05]  /*2a30*/  @P1 BRA P2, `(.L_x_3636) ;  /* 0x0000000000201947 */ /* 0x002fea0001000000 */
[----:B------:R-:W-:Y:S01]  /*2a40*/  MOV R5, R10 ;  /* 0x0000000a00057202 */ /* 0x000fe20000000f00 */
[----:B------:R-:W-:Y:S01]  /*2a50*/  IMAD.MOV.U32 R4, RZ, RZ, R11 ;  /* 0x000000ffff047224 */ /* 0x000fe200078e000b */
[----:B------:R-:W-:Y:S01]  /*2a60*/  MOV R0, 0x2aa0 ;  /* 0x00002aa000007802 */ /* 0x000fe20000000f00 */
[----:B------:R-:W-:Y:S02]  /*2a70*/  IMAD.MOV.U32 R3, RZ, RZ, R16 ;  /* 0x000000ffff037224 */ /* 0x000fe400078e0010 */
[----:B------:R-:W-:-:S07]  /*2a80*/  IMAD.MOV.U32 R2, RZ, RZ, R17 ;  /* 0x000000ffff027224 */ /* 0x000fce00078e0011 */
[----:B------:R-:W-:Y:S05]  /*2a90*/  CALL.REL.NOINC `($__internal_4_$__cuda_sm20_div_rn_f64_full) ;  /* 0x0000003800bc7944 */ /* 0x000fea0003c00000 */
[----:B------:R-:W-:Y:S02]  /*2aa0*/  IMAD.MOV.U32 R4, RZ, RZ, R2 ;  /* 0x000000ffff047224 */ /* 0x000fe400078e0002 */
[----:B------:R-:W-:-:S07]  /*2ab0*/  IMAD.MOV.U32 R5, RZ, RZ, R3 ;  /* 0x000000ffff057224 */ /* 0x000fce00078e0003 */
.L_x_3636:
[----:B------:R-:W-:Y:S05]  /*2ac0*/  BSYNC B1 ;  /* 0x0000000000017941 */ /* 0x000fea0003800000 */
.L_x_3635:
[----:B------:R-:W0:Y:S01]  /*2ad0*/  LDC.64 R16, c[0x0][0x218] ;  /* 0x00008600ff107b82 */ /* 0x000e220000000a00 */
[----:B------:R-:W-:Y:S01]  /*2ae0*/  MOV R10, 0x3ff00000 ;  /* 0x3ff00000000a7802 */ /* 0x000fe20000000f00 */
[----:B------:R-:W-:Y:S01]  /*2af0*/  IMAD.MOV.U32 R2, RZ, RZ, RZ ;  /* 0x000000ffff027224 */ /* 0x000fe200078e00ff */
[----:B------:R-:W-:Y:S02]  /*2b00*/  FSEL R3, RZ, 1.875, P0 ;  /* 0x3ff00000ff037808 */ /* 0x000fe40000000000 */
[----:B------:R-:W-:Y:S01]  /*2b10*/  FSEL R11, R10, -1.875, !P0 ;  /* 0xbff000000a0b7808 */ /* 0x000fe20004000000 */
[----:B------:R-:W-:-:S06]  /*2b20*/  IMAD.MOV.U32 R10, RZ, RZ, RZ ;  /* 0x000000ffff0a7224 */ /* 0x000fcc00078e00ff */
[----:B------:R-:W-:-:S08]  /*2b30*/  DFMA R10, R4, -R10, R2 ;  /* 0x8000000a040a722b */ /* 0x000fd00000000002 */
[----:B------:R-:W-:Y:S01]  /*2b40*/  DMUL R10, R50, R10 ;  /* 0x0000000a320a7228 */ /* 0x000fe20000000000 */
[----:B0-----:R-:W-:-:S04]  /*2b50*/  IMAD.WIDE.U32 R2, R6, 0x8, R16 ;  /* 0x0000000806027825 */ /* 0x001fc800078e0010 */
[----:B------:R-:W-:-:S05]  /*2b60*/  IMAD.WIDE R2, R7, 0x10, R2 ;  /* 0x0000001007027825 */ /* 0x000fca00078e0202 */
[----:B------:R-:W-:Y:S04]  /*2b70*/  STG.E.128 desc[UR4][R2.64], R24 ;  /* 0x0000001802007986 */ /* 0x000fe8000c101d04 */
[----:B------:R-:W-:Y:S04]  /*2b80*/  STG.E.128 desc[UR4][R2.64+0x800], R44 ;  /* 0x0008002c02007986 */ /* 0x000fe8000c101d04 */
[----:B------:R-:W-:Y:S04]  /*2b90*/  STG.E.128 desc[UR4][R2.64+0x1000], R12 ;  /* 0x0010000c02007986 */ /* 0x000fe8000c101d04 */
[----:B------:R-:W-:Y:S01]  /*2ba0*/  STG.E.128 desc[UR4][R2.64+0x1800], R8 ;  /* 0x0018000802007986 */ /* 0x000fe2000c101d04 */
[----:B------:R-:W-:Y:S05]  /*2bb0*/  EXIT ;  /* 0x000000000000794d */ /* 0x000fea0003800000 */
.L_x_3604:
[----:B------:R-:W0:Y:S01]  /*2bc0*/  S2R R0, SR_TID.X ;  /* 0x0000000000007919 */ /* 0x000e220000002100 */
[----:B------:R-:W-:Y:S02]  /*2bd0*/  CS2R R6, SRZ ;  /* 0x0000000000067805 */ /* 0x000fe4000001ff00 */
[----:B------:R-:W-:Y:S02]  /*2be0*/  CS2R R32, SRZ ;  /* 0x0000000000207805 */ /* 0x000fe4000001ff00 */
[----:B0-----:R-:W-:-:S13]  /*2bf0*/  ISETP.GE.AND P0, PT, R0, R45, PT ;  /* 0x0000002d0000720c */ /* 0x001fda0003f06270 */
[----:B------:R-:W-:Y:S01]  /*2c00*/  @!P0 IMAD.IADD R37, R44, 0x1, R0 ;  /* 0x000000012c258824 */ /* 0x000fe200078e0200 */
[----:B------:R-:W0:Y:S01]  /*2c10*/  @!P0 LDC.64 R30, c[0x0][0x220] ;  /* 0x00008800ff1e8b82 */ /* 0x000e220000000a00 */
[----:B------:R-:W-:-:S05]  /*2c20*/  @!P0 VIADD R0, R0, 0x80 ;  /* 0x0000008000008836 */ /* 0x000fca0000000000 */
[-C--:B------:R-:W-:Y:S02]  /*2c30*/  ISETP.GE.AND P6, PT, R0, R45.reuse, PT ;  /* 0x0000002d0000720c */ /* 0x080fe40003fc6270 */
[----:B------:R-:W1:Y:S11]  /*2c40*/  @!P0 LDC.64 R34, c[0x0][0x228] ;  /* 0x00008a00ff228b82 */ /* 0x000e760000000a00 */
[----:B------:R-:W-:Y:S01]  /*2c50*/  @!P6 IMAD.IADD R11, R44, 0x1, R0 ;  /* 0x000000012c0be824 */ /* 0x000fe200078e0200 */
[----:B------:R-:W-:Y:S01]  /*2c60*/  @!P6 IADD3 R0, R0, 0x80, RZ ;  /* 0x000000800000e810 */ /* 0x000fe20007ffe0ff */
[----:B------:R-:W2:Y:S03]  /*2c70*/  @!P6 LDC.64 R2, c[0x0][0x220] ;  /* 0x00008800ff02eb82 */ /* 0x000ea60000000a00 */
[----:B------:R-:W-:-:S05]  /*2c80*/  ISETP.GE.AND P5, PT, R0, R45, PT ;  /* 0x0000002d0000720c */ /* 0x000fca0003fa6270 */
[----:B------:R-:W3:Y:S08]  /*2c90*/  @!P6 LDC.64 R4, c[0x0][0x228] ;  /* 0x00008a00ff04eb82 */ /* 0x000ef00000000a00 */
[----:B------:R-:W-:Y:S01]  /*2ca0*/  @!P5 IMAD.IADD R13, R44, 0x1, R0 ;  /* 0x000000012c0dd824 */ /* 0x000fe200078e0200 */
[----:B------:R-:W4:Y:S01]  /*2cb0*/  @!P5 LDC.64 R42, c[0x0][0x220] ;  /* 0x00008800ff2adb82 */ /* 0x000f220000000a00 */
[----:B------:R-:W-:-:S05]  /*2cc0*/  @!P5 VIADD R0, R0, 0x80 ;  /* 0x000000800000d836 */ /* 0x000fca0000000000 */
[----:B------:R-:W-:Y:S01]  /*2cd0*/  ISETP.GE.AND P4, PT, R0, R45, PT ;  /* 0x0000002d0000720c */ /* 0x000fe20003f86270 */
[C---:B--2---:R-:W-:Y:S01]  /*2ce0*/  @!P6 IMAD.WIDE.U32 R2, R11.reuse, 0x8, R2 ;  /* 0x000000080b02e825 */ /* 0x044fe200078e0002 */
[----:B------:R-:W2:Y:S04]  /*2cf0*/  @!P5 LDC.64 R46, c[0x0][0x228] ;  /* 0x00008a00ff2edb82 */ /* 0x000ea80000000a00 */
[----:B------:R0:W5:Y:S01]  /*2d00*/  @!P6 LDG.E.64 R6, desc[UR4][R2.64] ;  /* 0x000000040206e981 */ /* 0x000162000c1e1b00 */
[----:B---3--:R-:W-:-:S06]  /*2d10*/  @!P6 IMAD.WIDE.U32 R4, R11, 0x8, R4 ;  /* 0x000000080b04e825 */ /* 0x008fcc00078e0004 */
[----:B------:R-:W-:Y:S01]  /*2d20*/  @!P4 IMAD.IADD R51, R44, 0x1, R0 ;  /* 0x000000012c33c824 */ /* 0x000fe200078e0200 */
[----:B------:R3:W5:Y:S01]  /*2d30*/  @!P6 LDG.E.64 R32, desc[UR4][R4.64] ;  /* 0x000000040420e981 */ /* 0x000762000c1e1b00 */
[----:B------:R-:W-:Y:S01]  /*2d40*/  @!P4 VIADD R0, R0, 0x80 ;  /* 0x000000800000c836 */ /* 0x000fe20000000000 */
[----:B------:R-:W1:Y:S04]  /*2d50*/  @!P4 LDC.64 R48, c[0x0][0x220] ;  /* 0x00008800ff30cb82 */ /* 0x000e680000000a00 */
[----:B------:R-:W-:-:S04]  /*2d60*/  ISETP.GE.AND P3, PT, R0, R45, PT ;  /* 0x0000002d0000720c */ /* 0x000fc80003f66270 */
[----:B------:R-:W1:Y:S09]  /*2d70*/  @!P4 LDC.64 R8, c[0x0][0x228] ;  /* 0x00008a00ff08cb82 */ /* 0x000e720000000a00 */
[----:B------:R-:W-:Y:S01]  /*2d80*/  @!P3 IMAD.IADD R21, R44, 0x1, R0 ;  /* 0x000000012c15b824 */ /* 0x000fe200078e0200 */
[----:B------:R-:W-:Y:S01]  /*2d90*/  @!P3 IADD3 R0, R0, 0x80, RZ ;  /* 0x000000800000b810 */ /* 0x000fe20007ffe0ff */
[----:B------:R-:W1:Y:S03]  /*2da0*/  @!P3 LDC.64 R18, c[0x0][0x220] ;  /* 0x00008800ff12bb82 */ /* 0x000e660000000a00 */
[----:B------:R-:W-:-:S05]  /*2db0*/  ISETP.GE.AND P2, PT, R0, R45, PT ;  /* 0x0000002d0000720c */ /* 0x000fca0003f46270 */
[----:B------:R-:W1:Y:S08]  /*2dc0*/  @!P3 LDC.64 R22, c[0x0][0x228] ;  /* 0x00008a00ff16bb82 */ /* 0x000e700000000a00 */
[----:B------:R-:W-:Y:S01]  /*2dd0*/  @!P2 IMAD.IADD R20, R44, 0x1, R0 ;  /* 0x000000012c14a824 */ /* 0x000fe200078e0200 */
[----:B------:R-:W1:Y:S01]  /*2de0*/  @!P2 LDC.64 R40, c[0x0][0x228] ;  /* 0x00008a00ff28ab82 */ /* 0x000e620000000a00 */
[----:B------:R-:W-:-:S05]  /*2df0*/  @!P2 VIADD R0, R0, 0x80 ;  /* 0x000000800000a836 */ /* 0x000fca0000000000 */
[----:B------:R-:W-:Y:S02]  /*2e00*/  ISETP.GE.AND P1, PT, R0, R45, PT ;  /* 0x0000002d0000720c */ /* 0x000fe40003f26270 */
[----:B------:R-:W1:Y:S11]  /*2e10*/  @!P2 LDC.64 R24, c[0x0][0x220] ;  /* 0x00008800ff18ab82 */ /* 0x000e760000000a00 */
[----:B------:R-:W-:Y:S01]  /*2e20*/  @!P1 IMAD.IADD R39, R44, 0x1, R0 ;  /* 0x000000012c279824 */ /* 0x000fe200078e0200 */
[----:B0-----:R-:W0:Y:S01]  /*2e30*/  @!P1 LDC.64 R2, c[0x0][0x220] ;  /* 0x00008800ff029b82 */ /* 0x001e220000000a00 */
[----:B------:R-:W-:-:S05]  /*2e40*/  @!P1 VIADD R0, R0, 0x80 ;  /* 0x0000008000009836 */ /* 0x000fca0000000000 */
[----:B------:R-:W-:Y:S02]  /*2e50*/  ISETP.GE.AND P6, PT, R0, R45, PT ;  /* 0x0000002d0000720c */ /* 0x000fe40003fc6270 */
[----:B---3--:R-:W3:Y:S11]  /*2e60*/  @!P1 LDC.64 R4, c[0x0][0x228] ;  /* 0x00008a00ff049b82 */ /* 0x008ef60000000a00 */
[----:B------:R-:W3:Y:S08]  /*2e70*/  @!P6 LDC.64 R26, c[0x0][0x220] ;  /* 0x00008800ff1aeb82 */ /* 0x000ef00000000a00 */
[----:B------:R-:W3:Y:S01]  /*2e80*/  @!P6 LDC.64 R28, c[0x0][0x228] ;  /* 0x00008a00ff1ceb82 */ /* 0x000ee20000000a00 */
[----:B----4-:R-:W-:Y:S01]  /*2e90*/  @!P5 IMAD.WIDE.U32 R42, R13, 0x8, R42 ;  /* 0x000000080d2ad825 */ /* 0x010fe200078e002a */
[----:B------:R-:W-:-:S03]  /*2ea0*/  CS2R R10, SRZ ;  /* 0x00000000000a7805 */ /* 0x000fc6000001ff00 */
[----:B--2---:R-:W-:Y:S01]  /*2eb0*/  @!P5 IMAD.WIDE.U32 R46, R13, 0x8, R46 ;  /* 0x000000080d2ed825 */ /* 0x004fe200078e002e */
[----:B------:R-:W-:-:S03]  /*2ec0*/  CS2R R12, SRZ ;  /* 0x00000000000c7805 */ /* 0x000fc6000001ff00 */
[C---:B-1----:R-:W-:Y:S01]  /*2ed0*/  @!P4 IMAD.WIDE.U32 R48, R51.reuse, 0x8, R48 ;  /* 0x000000083330c825 */ /* 0x042fe200078e0030 */
[----:B------:R0:W5:Y:S03]  /*2ee0*/  @!P5 LDG.E.64 R10, desc[UR4][R46.64] ;  /* 0x000000042e0ad981 */ /* 0x000166000c1e1b00 */
[----:B------:R-:W-:Y:S01]  /*2ef0*/  @!P4 IMAD.WIDE.U32 R50, R51, 0x8, R8 ;  /* 0x000000083332c825 */ /* 0x000fe200078e0008 */
[----:B------:R-:W-:Y:S01]  /*2f00*/  CS2R R8, SRZ ;  /* 0x0000000000087805 */ /* 0x000fe2000001ff00 */
[----:B------:R3:W5:Y:S02]  /*2f10*/  @!P4 LDG.E.64 R12, desc[UR4][R48.64] ;  /* 0x00000004300cc981 */ /* 0x000764000c1e1b00 */
[----:B------:R-:W-:Y:S01]  /*2f20*/  @!P2 IMAD.WIDE.U32 R58, R20, 0x8, R40 ;  /* 0x00000008143aa825 */ /* 0x000fe200078e0028 */
[----:B------:R-:W-:Y:S02]  /*2f30*/  CS2R R14, SRZ ;  /* 0x00000000000e7805 */ /* 0x000fe4000001ff00 */
[----:B------:R-:W-:Y:S01]  /*2f40*/  CS2R R16, SRZ ;  /* 0x0000000000107805 */ /* 0x000fe2000001ff00 */
[----:B------:R1:W5:Y:S01]  /*2f50*/  @!P5 LDG.E.64 R8, desc[UR4][R42.64] ;  /* 0x000000042a08d981 */ /* 0x000362000c1e1b00 */
[----:B------:R-:W-:-:S02]  /*2f60*/  @!P6 IMAD.IADD R41, R44, 0x1, R0 ;  /* 0x000000012c29e824 */ /* 0x000fc400078e0200 */
[C---:B0-----:R-:W-:Y:S01]  /*2f70*/  @!P1 IMAD.WIDE.U32 R46, R39.reuse, 0x8, R2 ;  /* 0x00000008272e9825 */ /* 0x041fe200078e0002 */
[----:B------:R0:W5:Y:S03]  /*2f80*/  @!P4 LDG.E.64 R14, desc[UR4][R50.64] ;  /* 0x00000004320ec981 */ /* 0x000166000c1e1b00 */
[----:B---3--:R-:W-:Y:S01]  /*2f90*/  @!P1 IMAD.WIDE.U32 R48, R39, 0x8, R4 ;  /* 0x0000000827309825 */ /* 0x008fe200078e0004 */
[----:B------:R-:W-:-:S03]  /*2fa0*/  CS2R R4, SRZ ;  /* 0x0000000000047805 */ /* 0x000fc6000001ff00 */
[----:B------:R-:W-:Y:S01]  /*2fb0*/  @!P6 IMAD.WIDE.U32 R38, R41, 0x8, R26 ;  /* 0x000000082926e825 */ /* 0x000fe200078e001a */
[----:B------:R-:W-:Y:S02]  /*2fc0*/  CS2R R26, SRZ ;  /* 0x00000000001a7805 */ /* 0x000fe4000001ff00 */
[----:B-1----:R-:W-:Y:S01]  /*2fd0*/  CS2R R42, SRZ ;  /* 0x00000000002a7805 */ /* 0x002fe2000001ff00 */
[C---:B------:R-:W-:Y:S01]  /*2fe0*/  @!P3 IMAD.WIDE.U32 R52, R21.reuse, 0x8, R18 ;  /* 0x000000081534b825 */ /* 0x040fe200078e0012 */
[----:B------:R-:W-:Y:S02]  /*2ff0*/  CS2R R18, SRZ ;  /* 0x0000000000127805 */ /* 0x000fe4000001ff00 */
[----:B------:R0:W5:Y:S01]  /*3000*/  @!P1 LDG.E.64 R26, desc[UR4][R48.64] ;  /* 0x00000004301a9981 */ /* 0x000162000c1e1b00 */
[----:B------:R-:W-:Y:S01]  /*3010*/  @!P3 IMAD.WIDE.U32 R54, R21, 0x8, R22 ;  /* 0x000000081536b825 */ /* 0x000fe200078e0016 */
[----:B------:R-:W-:Y:S02]  /*3020*/  CS2R R22, SRZ ;  /* 0x0000000000167805 */ /* 0x000fe4000001ff00 */
[----:B------:R0:W5:Y:S01]  /*3030*/  @!P3 LDG.E.64 R16, desc[UR4][R52.64] ;  /* 0x000000043410b981 */ /* 0x000162000c1e1b00 */
[----:B------:R-:W-:Y:S01]  /*3040*/  @!P2 IMAD.WIDE.U32 R56, R20, 0x8, R24 ;  /* 0x000000081438a825 */ /* 0x000fe200078e0018 */
[----:B------:R-:W-:-:S02]  /*3050*/  CS2R R20, SRZ ;  /* 0x0000000000147805 */ /* 0x000fc4000001ff00 */
[----:B------:R-:W-:Y:S01]  /*3060*/  CS2R R24, SRZ ;  /* 0x0000000000187805 */ /* 0x000fe2000001ff00 */
[----:B------:R0:W5:Y:S01]  /*3070*/  @!P3 LDG.E.64 R18, desc[UR4][R54.64] ;  /* 0x000000043612b981 */ /* 0x000162000c1e1b00 */
[----:B------:R-:W-:Y:S01]  /*3080*/  @!P6 IMAD.WIDE.U32 R40, R41, 0x8, R28 ;  /* 0x000000082928e825 */ /* 0x000fe200078e001c */
[----:B------:R-:W-:Y:S02]  /*3090*/  CS2R R28, SRZ ;  /* 0x00000000001c7805 */ /* 0x000fe4000001ff00 */
[----:B------:R0:W5:Y:S01]  /*30a0*/  @!P2 LDG.E.64 R20, desc[UR4][R56.64] ;  /* 0x000000043814a981 */ /* 0x000162000c1e1b00 */
[C---:B------:R-:W-:Y:S01]  /*30b0*/  @!P0 IMAD.WIDE.U32 R2, R37.reuse, 0x8, R30 ;  /* 0x0000000825028825 */ /* 0x040fe200078e001e */
[----:B------:R-:W-:Y:S02]  /*30c0*/  CS2R R30, SRZ ;  /* 0x00000000001e7805 */ /* 0x000fe4000001ff00 */
[----:B------:R0:W5:Y:S01]  /*30d0*/  @!P2 LDG.E.64 R22, desc[UR4][R58.64] ;  /* 0x000000043a16a981 */ /* 0x000162000c1e1b00 */
[----:B------:R-:W-:-:S03]  /*30e0*/  @!P0 IMAD.WIDE.U32 R34, R37, 0x8, R34 ;  /* 0x0000000825228825 */ /* 0x000fc600078e0022 */
[----:B------:R0:W5:Y:S04]  /*30f0*/  @!P1 LDG.E.64 R24, desc[UR4][R46.64] ;  /* 0x000000042e189981 */ /* 0x000168000c1e1b00 */
[----:B------:R0:W5:Y:S04]  /*3100*/  @!P6 LDG.E.64 R28, desc[UR4][R38.64] ;  /* 0x00000004261ce981 */ /* 0x000168000c1e1b00 */
[----:B------:R0:W5:Y:S04]  /*3110*/  @!P6 LDG.E.64 R30, desc[UR4][R40.64] ;  /* 0x00000004281ee981 */ /* 0x000168000c1e1b00 */
[----:B------:R0:W5:Y:S04]  /*3120*/  @!P0 LDG.E.64 R4, desc[UR4][R2.64] ;  /* 0x0000000402048981 */ /* 0x000168000c1e1b00 */
[----:B------:R0:W5:Y:S01]  /*3130*/  @!P0 LDG.E.64 R42, desc[UR4][R34.64] ;  /* 0x00000004222a8981 */ /* 0x000162000c1e1b00 */
[----:B------:R-:W-:Y:S04]  /*3140*/  BSSY B1, `(.L_x_3637) ;  /* 0x000005e000017945 */ /* 0x000fe80003800000 */
[----:B------:R-:W-:Y:S05]  /*3150*/  @P0 BRA `(.L_x_3638) ;  /* 0x0000000400700947 */ /* 0x000fea0003800000 */
[----:B0-----:R-:W-:Y:S01]  /*3160*/  MOV R2, 0x652b82fe ;  /* 0x652b82fe00027802 */ /* 0x001fe20000000f00 */
[----:B------:R-:W-:Y:S01]  /*3170*/  IMAD.MOV.U32 R3, RZ, RZ, 0x3ff71547 ;  /* 0x3ff71547ff037424 */ /* 0x000fe200078e00ff */
[----:B------:R-:W-:Y:S01]  /*3180*/  UMOV UR6, 0xfefa39ef ;  /* 0xfefa39ef00067882 */ /* 0x000fe20000000000 */
[----:B------:R-:W-:Y:S01]  /*3190*/  UMOV UR7, 0x3fe62e42 ;  /* 0x3fe62e4200077882 */ /* 0x000fe20000000000 */
[----:B-----5:R-:W-:Y:S01]  /*31a0*/  DADD R38, -RZ, -|R4| ;  /* 0x00000000ff267229 */ /* 0x020fe20000000d04 */
[----:B------:R-:W-:Y:S02]  /*31b0*/  BSSY B0, `(.L_x_3639) ;  /* 0x0000037000007945 */ /* 0x000fe40003800000 */
[----:B------:R-:W-:-:S07]  /*31c0*/  DFMA R2, -|R4|, R2, 6.75539944105574400000e+15 ;  /* 0x433800000402742b */ /* 0x000fce0000000302 */
[----:B------:R-:W-:Y:S01]  /*31d0*/  FSETP.GEU.FTZ.AND P0, PT, |R39|, 4.1917929649353027344, PT ;  /* 0x4086232b2700780b */ /* 0x000fe20003f1e200 */
        /* <DEDUP_REMOVED lines=52> */
.L_x_3640:
[----:B------:R-:W-:Y:S05]  /*3520*/  BSYNC B0 ;  /* 0x0000000000007941 */ /* 0x000fea0003800000 */
.L_x_3639:
        /* <DEDUP_REMOVED lines=20> */
[----:B------:R-:W-:Y:S02]  /*3670*/  IMAD.MOV.U32 R3, RZ, RZ, R36 ;  /* 0x000000ffff037224 */ /* 0x000fe400078e0024 */
[----:B------:R-:W-:-:S07]  /*3680*/  IMAD.MOV.U32 R2, RZ, RZ, R37 ;  /* 0x000000ffff027224 */ /* 0x000fce00078e0025 */
[----:B------:R-:W-:Y:S05]  /*3690*/  CALL.REL.NOINC `($__internal_4_$__cuda_sm20_div_rn_f64_full) ;  /* 0x0000002c00bc7944 */ /* 0x000fea0003c00000 */
.L_x_3642:
[----:B------:R-:W-:Y:S05]  /*36a0*/  BSYNC B2 ;  /* 0x0000000000027941 */ /* 0x000fea0003800000 */
.L_x_3641:
[----:B------:R-:W-:Y:S01]  /*36b0*/  MOV R46, 0x3ff00000 ;  /* 0x3ff00000002e7802 */ /* 0x000fe20000000f00 */
[----:B------:R-:W-:Y:S01]  /*36c0*/  IMAD.MOV.U32 R4, RZ, RZ, RZ ;  /* 0x000000ffff047224 */ /* 0x000fe200078e00ff */
[----:B------:R-:W-:Y:S02]  /*36d0*/  FSEL R5, RZ, 1.875, P0 ;  /* 0x3ff00000ff057808 */ /* 0x000fe40000000000 */
[----:B------:R-:W-:Y:S01]  /*36e0*/  FSEL R47, R46, -1.875, !P0 ;  /* 0xbff000002e2f7808 */ /* 0x000fe20004000000 */
[----:B------:R-:W-:-:S06]  /*36f0*/  IMAD.MOV.U32 R46, RZ, RZ, RZ ;  /* 0x000000ffff2e7224 */ /* 0x000fcc00078e00ff */
[----:B------:R-:W-:-:S08]  /*3700*/  DFMA R46, R2, -R46, R4 ;  /* 0x8000002e022e722b */ /* 0x000fd00000000004 */
[----:B------:R-:W-:-:S11]  /*3710*/  DMUL R46, R46, R42 ;  /* 0x0000002a2e2e7228 */ /* 0x000fd60000000000 */
.L_x_3638:
[----:B------:R-:W-:Y:S05]  /*3720*/  BSYNC B1 ;  /* 0x0000000000017941 */ /* 0x000fea0003800000 */
.L_x_3637:
[----:B-----5:R-:W1:Y:S01]  /*3730*/  S2R R42, SR_TID.X ;  /* 0x00000000002a7919 */ /* 0x020e620000002100 */
[----:B------:R-:W-:Y:S01]  /*3740*/  BSSY B1, `(.L_x_3643) ;  /* 0x0000060000017945 */ /* 0x000fe20003800000 */
[----:B-1----:R-:W-:-:S05]  /*3750*/  VIADD R43, R42, 0x80 ;  /* 0x000000802a2b7836 */ /* 0x002fca0000000000 */
[----:B------:R-:W-:-:S13]  /*3760*/  ISETP.GE.AND P0, PT, R43, R45, PT ;  /* 0x0000002d2b00720c */ /* 0x000fda0003f06270 */
[----:B------:R-:W-:Y:S05]  /*3770*/  @P0 BRA `(.L_x_3644) ;  /* 0x0000000400700947 */ /* 0x000fea0003800000 */
[----:B0-----:R-:W-:Y:S01]  /*3780*/  IMAD.MOV.U32 R2, RZ, RZ, 0x652b82fe ;  /* 0x652b82feff027424 */ /* 0x001fe200078e00ff */
[----:B------:R-:W-:Y:S01]  /*3790*/  MOV R3, 0x3ff71547 ;  /* 0x3ff7154700037802 */ /* 0x000fe20000000f00 */
[----:B------:R-:W-:Y:S01]  /*37a0*/  UMOV UR6, 0xfefa39ef ;  /* 0xfefa39ef00067882 */ /* 0x000fe20000000000 */
[----:B------:R-:W-:Y:S01]  /*37b0*/  UMOV UR7, 0x3fe62e42 ;  /* 0x3fe62e4200077882 */ /* 0x000fe20000000000 */
[----:B------:R-:W-:Y:S01]  /*37c0*/  DADD R36, -RZ, -|R6| ;  /* 0x00000000ff247229 */ /* 0x000fe20000000d06 */
        /* <DEDUP_REMOVED lines=55> */
.L_x_3646:
[----:B------:R-:W-:Y:S05]  /*3b40*/  BSYNC B0 ;  /* 0x0000000000007941 */ /* 0x000fea0003800000 */
.L_x_3645:
        /* <DEDUP_REMOVED lines=23> */
.L_x_3648:
[----:B------:R-:W-:Y:S05]  /*3cc0*/  BSYNC B2 ;  /* 0x0000000000027941 */ /* 0x000fea0003800000 */
.L_x_3647:
[----:B------:R-:W-:Y:S01]  /*3cd0*/  IMAD.MOV.U32 R4, RZ, RZ, 0x3ff00000 ;  /* 0x3ff00000ff047424 */ /* 0x000fe200078e00ff */
[----:B------:R-:W-:Y:S02]  /*3ce0*/  FSEL R7, RZ, 1.875, P0 ;  /* 0x3ff00000ff077808 */ /* 0x000fe40000000000 */
[----:B------:R-:W-:Y:S02]  /*3cf0*/  MOV R6, RZ ;  /* 0x000000ff00067202 */ /* 0x000fe40000000f00 */
[----:B------:R-:W-:Y:S01]  /*3d00*/  FSEL R5, R4, -1.875, !P0 ;  /* 0xbff0000004057808 */ /* 0x000fe20004000000 */
[----:B------:R-:W-:-:S06]  /*3d10*/  IMAD.MOV.U32 R4, RZ, RZ, RZ ;  /* 0x000000ffff047224 */ /* 0x000fcc00078e00ff */
[----:B------:R-:W-:-:S08]  /*3d20*/  DFMA R2, R2, -R4, R6 ;  /* 0x800000040202722b */ /* 0x000fd00000000006 */
[----:B------:R-:W-:-:S11]  /*3d30*/  DMUL R32, R2, R32 ;  /* 0x0000002002207228 */ /* 0x000fd60000000000 */
.L_x_3644:
[----:B------:R-:W-:Y:S05]  /*3d40*/  BSYNC B1 ;  /* 0x0000000000017941 */ /* 0x000fea0003800000 */
.L_x_3643:
[----:B------:R-:W-:Y:S01]  /*3d50*/  VIADD R0, R42, 0x100 ;  /* 0x000001002a007836 */ /* 0x000fe20000000000 */
[----:B------:R-:W-:Y:S04]  /*3d60*/  BSSY B1, `(.L_x_3649) ;  /* 0x000005f000017945 */ /* 0x000fe80003800000 */
[----:B------:R-:W-:-:S13]  /*3d70*/  ISETP.GE.AND P0, PT, R0, R45, PT ;  /* 0x0000002d0000720c */ /* 0x000fda0003f06270 */
[----:B------:R-:W-:Y:S05]  /*3d80*/  @P0 BRA `(.L_x_3650) ;  /* 0x0000000400700947 */ /* 0x000fea0003800000 */
[----:B0-----:R-:W-:Y:S01]  /*3d90*/  IMAD.MOV.U32 R2, RZ, RZ, 0x652b82fe ;  /* 0x652b82feff027424 */ /* 0x001fe200078e00ff */
        /* <DEDUP_REMOVED lines=59> */
.L_x_3652:
[----:B------:R-:W-:Y:S05]  /*4150*/  BSYNC B0 ;  /* 0x0000000000007941 */ /* 0x000fea0003800000 */
.L_x_3651:
        /* <DEDUP_REMOVED lines=23> */
.L_x_3654:
[----:B------:R-:W-:Y:S05]  /*42d0*/  BSYNC B2 ;  /* 0x0000000000027941 */ /* 0x000fea0003800000 */
.L_x_3653:
[----:B------:R-:W-:Y:S01]  /*42e0*/  IMAD.MOV.U32 R4, RZ, RZ, 0x3ff00000 ;  /* 0x3ff00000ff047424 */ /* 0x000fe200078e00ff */
[----:B------:R-:W-:Y:S01]  /*42f0*/  FSEL R7, RZ, 1.875, P0 ;  /* 0x3ff00000ff077808 */ /* 0x000fe20000000000 */
[----:B------:R-:W-:-:S03]  /*4300*/  IMAD.MOV.U32 R6, RZ, RZ, RZ ;  /* 0x000000ffff067224 */ /* 0x000fc600078e00ff */
[----:B------:R-:W-:Y:S02]  /*4310*/  FSEL R5, R4, -1.875, !P0 ;  /* 0xbff0000004057808 */ /* 0x000fe40004000000 */
[----:B------:R-:W-:-:S06]  /*4320*/  MOV R4, RZ ;  /* 0x000000ff00047202 */ /* 0x000fcc0000000f00 */
[----:B------:R-:W-:-:S08]  /*4330*/  DFMA R2, R2, -R4, R6 ;  /* 0x800000040202722b */ /* 0x000fd00000000006 */
[----:B------:R-:W-:-:S11]  /*4340*/  DMUL R10, R2, R10 ;  /* 0x0000000a020a7228 */ /* 0x000fd60000000000 */
.L_x_3650:
[----:B------:R-:W-:Y:S05]  /*4350*/  BSYNC B1 ;  /* 0x0000000000017941 */ /* 0x000fea0003800000 */
.L_x_3649:
        /* <DEDUP_REMOVED lines=61> */
[----:B------:R-:W-:Y:S01]  /*4730*/  @!P1 MOV R2, R4 ;  /* 0x0000000400029202 */ /* 0x000fe20000000f00 */
[----:B------:R-:W-:-:S06]  /*4740*/  @!P1 IMAD.MOV.U32 R4, RZ, RZ, RZ ;  /* 0x000000ffff049224 */ /* 0x000fcc00078e00ff */
[----:B------:R-:W-:-:S11]  /*4750*/  @!P1 DMUL R6, R2, R4 ;  /* 0x0000000402069228 */ /* 0x000fd60000000000 */
.L_x_3658:
[----:B------:R-:W-:Y:S05]  /*4760*/  BSYNC B0 ;  /* 0x0000000000007941 */ /* 0x000fea0003800000 */
.L_x_3657:
        /* <DEDUP_REMOVED lines=23> */
.L_x_3660:
[----:B------:R-:W-:Y:S05]  /*48e0*/  BSYNC B2 ;  /* 0x0000000000027941 */ /* 0x000fea0003800000 */
.L_x_3659:
[----:B------:R-:W-:Y:S01]  /*48f0*/  IMAD.MOV.U32 R4, RZ, RZ, 0x3ff00000 ;  /* 0x3ff00000ff047424 */ /* 0x000fe200078e00ff */
[----:B------:R-:W-:Y:S01]  /*4900*/  FSEL R7, RZ, 1.875, P0 ;  /* 0x3ff00000ff077808 */ /* 0x000fe20000000000 */
[----:B------:R-:W-:-:S03]  /*4910*/  IMAD.MOV.U32 R6, RZ, RZ, RZ ;  /* 0x000000ffff067224 */ /* 0x000fc600078e00ff */
[----:B------:R-:W-:Y:S01]  /*4920*/  FSEL R5, R4, -1.875, !P0 ;  /* 0xbff0000004057808 */ /* 0x000fe20004000000 */
[----:B------:R-:W-:-:S06]  /*4930*/  IMAD.MOV.U32 R4, RZ, RZ, RZ ;  /* 0x000000ffff047224 */ /* 0x000fcc00078e00ff */
[----:B------:R-:W-:-:S08]  /*4940*/  DFMA R2, R2, -R4, R6 ;  /* 0x800000040202722b */ /* 0x000fd00000000006 */
[----:B------:R-:W-:-:S11]  /*4950*/  DMUL R14, R2, R14 ;  /* 0x0000000e020e7228 */ /* 0x000fd60000000000 */
.L_x_3656:
[----:B------:R-:W-:Y:S05]  /*4960*/  BSYNC B1 ;  /* 0x0000000000017941 */ /* 0x000fea0003800000 */
.L_x_3655:
[----:B------:R-:W-:Y:S01]  /*4970*/  IADD3 R0, R42, 0x200, RZ ;  /* 0x000002002a007810 */ /* 0x000fe20007ffe0ff */
[----:B------:R-:W-:Y:S03]  /*4980*/  BSSY B1, `(.L_x_3661) ;  /* 0x000005f000017945 */ /* 0x000fe60003800000 */
        /* <DEDUP_REMOVED lines=59> */
[----:B------:R-:W-:Y:S01]  /*4d40*/  @!P1 IMAD.MOV.U32 R2, RZ, RZ, R4 ;  /* 0x000000ffff029224 */ /* 0x000fe200078e0004 */
[----:B------:R-:W-:-:S06]  /*4d50*/  @!P1 MOV R4, RZ ;  /* 0x000000ff00049202 */ /* 0x000fcc0000000f00 */
[----:B------:R-:W-:-:S11]  /*4d60*/  @!P1 DMUL R6, R2, R4 ;  /* 0x0000000402069228 */ /* 0x000fd60000000000 */
.L_x_3664:
[----:B------:R-:W-:Y:S05]  /*4d70*/  BSYNC B0 ;  /* 0x0000000000007941 */ /* 0x000fea0003800000 */
.L_x_3663:
        /* <DEDUP_REMOVED lines=23> */
.L_x_3666:
[----:B------:R-:W-:Y:S05]  /*4ef0*/  BSYNC B2 ;  /* 0x0000000000027941 */ /* 0x000fea0003800000 */
.L_x_3665:
[----:B------:R-:W-:Y:S01]  /*4f00*/  IMAD.MOV.U32 R4, RZ, RZ, 0x3ff00000 ;  /* 0x3ff00000ff047424 */ /* 0x000fe200078e00ff */
[----:B------:R-:W-:Y:S01]  /*4f10*/  FSEL R7, RZ, 1.875, P0 ;  /* 0x3ff00000ff077808 */ /* 0x000fe20000000000 */
[----:B------:R-:W-:-:S03]  /*4f20*/  IMAD.MOV.U32 R6, RZ, RZ, RZ ;  /* 0x000000ffff067224 */ /* 0x000fc600078e00ff */
[----:B------:R-:W-:Y:S01]  /*4f30*/  FSEL R5, R4, -1.875, !P0 ;  /* 0xbff0000004057808 */ /* 0x000fe20004000000 */
[----:B------:R-:W-:-:S06]  /*4f40*/  IMAD.MOV.U32 R4, RZ, RZ, RZ ;  /* 0x000000ffff047224 */ /* 0x000fcc00078e00ff */
[----:B------:R-:W-:-:S08]  /*4f50*/  DFMA R2, R2, -R4, R6 ;  /* 0x800000040202722b */ /* 0x000fd00000000006 */
[----:B------:R-:W-:-:S11]  /*4f60*/  DMUL R18, R2, R18 ;  /* 0x0000001202127228 */ /* 0x000fd60000000000 */
.L_x_3662:
[----:B------:R-:W-:Y:S05]  /*4f70*/  BSYNC B1 ;  /* 0x0000000000017941 */ /* 0x000fea0003800000 */
.L_x_3661:
[----:B------:R-:W-:Y:S01]  /*4f80*/  VIADD R0, R42, 0x280 ;  /* 0x000002802a007836 */ /* 0x000fe20000000000 */
[----:B------:R-:W-:Y:S04]  /*4f90*/  BSSY B1, `(.L_x_3667) ;  /* 0x000005f000017945 */ /* 0x000fe80003800000 */
[----:B------:R-:W-:-:S13]  /*4fa0*/  ISETP.GE.AND P0, PT, R0, R45, PT ;  /* 0x0000002d0000720c */ /* 0x000fda0003f06270 */
[----:B------:R-:W-:Y:S05]  /*4fb0*/  @P0 BRA `(.L_x_3668) ;  /* 0x0000000400700947 */ /* 0x000fea0003800000 */
[----:B0-----:R-:W-:Y:S01]  /*4fc0*/  MOV R2, 0x652b82fe ;  /* 0x652b82fe00027802 */ /* 0x001fe20000000f00 */
[----:B------:R-:W-:Y:S01]  /*4fd0*/  IMAD.MOV.U32 R3, RZ, RZ, 0x3ff71547 ;  /* 0x3ff71547ff037424 */ /* 0x000fe200078e00ff */
        /* <DEDUP_REMOVED lines=58> */
.L_x_3670:
[----:B------:R-:W-:Y:S05]  /*5380*/  BSYNC B0 ;  /* 0x0000000000007941 */ /* 0x000fea0003800000 */
.L_x_3669:
        /* <DEDUP_REMOVED lines=23> */
.L_x_3672:
[----:B------:R-:W-:Y:S05]  /*5500*/  BSYNC B2 ;  /* 0x0000000000027941 */ /* 0x000fea0003800000 */
.L_x_3671:
[----:B------:R-:W-:Y:S01]  /*5510*/  MOV R4, 0x3ff00000 ;  /* 0x3ff0000000047802 */ /* 0x000fe20000000f00 */
[----:B------:R-:W-:Y:S01]  /*5520*/  IMAD.MOV.U32 R6, RZ, RZ, RZ ;  /* 0x000000ffff067224 */ /* 0x000fe200078e00ff */
[----:B------:R-:W-:Y:S02]  /*5530*/  FSEL R7, RZ, 1.875, P0 ;  /* 0x3ff00000ff077808 */ /* 0x000fe40000000000 */
[----:B------:R-:W-:Y:S01]  /*5540*/  FSEL R5, R4, -1.875, !P0 ;  /* 0xbff0000004057808 */ /* 0x000fe20004000000 */
[----:B------:R-:W-:-:S06]  /*5550*/  IMAD.MOV.U32 R4, RZ, RZ, RZ ;  /* 0x000000ffff047224 */ /* 0x000fcc00078e00ff */
[----:B------:R-:W-:-:S08]  /*5560*/  DFMA R2, R2, -R4, R6 ;  /* 0x800000040202722b */ /* 0x000fd00000000006 */
[----:B------:R-:W-:-:S11]  /*5570*/  DMUL R22, R2, R22 ;  /* 0x0000001602167228 */ /* 0x000fd60000000000 */
.L_x_3668:
[----:B------:R-:W-:Y:S05]  /*5580*/  BSYNC B1 ;  /* 0x0000000000017941 */ /* 0x000fea0003800000 */
.L_x_3667:
[----:B------:R-:W-:Y:S01]  /*5590*/  VIADD R0, R42, 0x300 ;  /* 0x000003002a007836 */ /* 0x000fe20000000000 */
[----:B------:R-:W-:Y:S04]  /*55a0*/  BSSY B1, `(.L_x_3673) ;  /* 0x000005f000017945 */ /* 0x000fe80003800000 */
        /* <DEDUP_REMOVED lines=62> */
.L_x_3676:
[----:B------:R-:W-:Y:S05]  /*5990*/  BSYNC B0 ;  /* 0x0000000000007941 */ /* 0x000fea0003800000 */
.L_x_3675:
        /* <DEDUP_REMOVED lines=23> */
.L_x_3678:
[----:B------:R-:W-:Y:S05]  /*5b10*/  BSYNC B2 ;  /* 0x0000000000027941 */ /* 0x000fea0003800000 */
.L_x_3677:
[----:B------:R-:W-:Y:S01]  /*5b20*/  IMAD.MOV.U32 R4, RZ, RZ, 0x3ff00000 ;  /* 0x3ff00000ff047424 */ /* 0x000fe200078e00ff */
[----:B------:R-:W-:Y:S02]  /*5b30*/  FSEL R7, RZ, 1.875, P0 ;  /* 0x3ff00000ff077808 */ /* 0x000fe40000000000 */
[----:B------:R-:W-:Y:S02]  /*5b40*/  MOV R6, RZ ;  /* 0x000000ff00067202 */ /* 0x000fe40000000f00 */
[----:B------:R-:W-:Y:S01]  /*5b50*/  FSEL R5, R4, -1.875, !P0 ;  /* 0xbff0000004057808 */ /* 0x000fe20004000000 */
[----:B------:R-:W-:-:S06]  /*5b60*/  IMAD.MOV.U32 R4, RZ, RZ, RZ ;  /* 0x000000ffff047224 */ /* 0x000fcc00078e00ff */
[----:B------:R-:W-:-:S08]  /*5b70*/  DFMA R2, R2, -R4, R6 ;  /* 0x800000040202722b */ /* 0x000fd00000000006 */
[----:B------:R-:W-:-:S11]  /*5b80*/  DMUL R26, R2, R26 ;  /* 0x0000001a021a7228 */ /* 0x000fd60000000000 */
.L_x_3674:
[----:B------:R-:W-:Y:S05]  /*5b90*/  BSYNC B1 ;  /* 0x0000000000017941 */ /* 0x000fea0003800000 */
.L_x_3673:
        /* <DEDUP_REMOVED lines=64> */
.L_x_3682:
[----:B------:R-:W-:Y:S05]  /*5fa0*/  BSYNC B0 ;  /* 0x0000000000007941 */ /* 0x000fea0003800000 */
.L_x_3681:
        /* <DEDUP_REMOVED lines=23> */
.L_x_3684:
[----:B------:R-:W-:Y:S05]  /*6120*/  BSYNC B2 ;  /* 0x0000000000027941 */ /* 0x000fea0003800000 */
.L_x_3683:
[----:B------:R-:W-:Y:S01]  /*6130*/  IMAD.MOV.U32 R4, RZ, RZ, 0x3ff00000 ;  /* 0x3ff00000ff047424 */ /* 0x000fe200078e00ff */
[----:B------:R-:W-:Y:S01]  /*6140*/  FSEL R7, RZ, 1.875, P0 ;  /* 0x3ff00000ff077808 */ /* 0x000fe20000000000 */
[----:B------:R-:W-:-:S03]  /*6150*/  IMAD.MOV.U32 R6, RZ, RZ, RZ ;  /* 0x000000ffff067224 */ /* 0x000fc600078e00ff */
[----:B------:R-:W-:Y:S02]  /*6160*/  FSEL R5, R4, -1.875, !P0 ;  /* 0xbff0000004057808 */ /* 0x000fe40004000000 */
[----:B------:R-:W-:-:S06]  /*6170*/  MOV R4, RZ ;  /* 0x000000ff00047202 */ /* 0x000fcc0000000f00 */
[----:B------:R-:W-:-:S08]  /*6180*/  DFMA R2, R2, -R4, R6 ;  /* 0x800000040202722b */ /* 0x000fd00000000006 */
[----:B------:R-:W-:-:S11]  /*6190*/  DMUL R30, R2, R30 ;  /* 0x0000001e021e7228 */ /* 0x000fd60000000000 */
.L_x_3680:
[----:B------:R-:W-:Y:S05]  /*61a0*/  BSYNC B1 ;  /* 0x0000000000017941 */ /* 0x000fea0003800000 */
.L_x_3679:
[----:B------:R-:W-:Y:S01]  /*61b0*/  ISETP.GE.AND P0, PT, R42, R45, PT ;  /* 0x0000002d2a00720c */ /* 0x000fe20003f06270 */
[----:B------:R-:W-:Y:S04]  /*61c0*/  BSSY B0, `(.L_x_3685) ;  /* 0x0000034000007945 */ /* 0x000fe80003800000 */
[----:B------:R-:W-:Y:S08]  /*61d0*/  BSSY B1, `(.L_x_3686) ;  /* 0x000002c000017945 */ /* 0x000ff00003800000 */
[----:B------:R-:W-:Y:S05]  /*61e0*/  @P0 BRA `(.L_x_3687) ;  /* 0x0000000000340947 */ /* 0x000fea0003800000 */
[----:B------:R-:W1:Y:S01]  /*61f0*/  S2R R5, SR_TID.X ;  /* 0x0000000000057919 */ /* 0x000e620000002100 */
[----:B0-----:R-:W0:Y:S01]  /*6200*/  LDC.64 R2, c[0x0][0x218] ;  /* 0x00008600ff027b82 */ /* 0x001e220000000a00 */
[----:B------:R-:W-:-:S05]  /*6210*/  IMAD.MOV.U32 R42, RZ, RZ, R43 ;  /* 0x000000ffff2a7224 */ /* 0x000fca00078e002b */
[----:B------:R-:W-:Y:S01]  /*6220*/  ISETP.GE.AND P0, PT, R42, R45, PT ;  /* 0x0000002d2a00720c */ /* 0x000fe20003f06270 */
[----:B-1----:R-:W-:-:S04]  /*6230*/  IMAD.IADD R5, R44, 0x1, R5 ;  /* 0x000000012c057824 */ /* 0x002fc800078e0205 */
[----:B0-----:R-:W-:-:S05]  /*6240*/  IMAD.WIDE.U32 R2, R5, 0x8, R2 ;  /* 0x0000000805027825 */ /* 0x001fca00078e0002 */
[----:B------:R0:W-:Y:S03]  /*6250*/  STG.E.64 desc[UR4][R2.64], R46 ;  /* 0x0000002e02007986 */ /* 0x0001e6000c101b04 */
[----:B------:R-:W-:Y:S05]  /*6260*/  @P0 BRA `(.L_x_3688) ;  /* 0x0000000000300947 */ /* 0x000fea0003800000 */
[----:B0-----:R-:W0:Y:S01]  /*6270*/  LDC.64 R2, c[0x0][0x218] ;  /* 0x00008600ff027b82 */ /* 0x001e220000000a00 */
[----:B------:R-:W-:Y:S02]  /*6280*/  IMAD.IADD R5, R44, 0x1, R42 ;  /* 0x000000012c057824 */ /* 0x000fe400078e022a */
[----:B------:R-:W-:Y:S02]  /*6290*/  VIADD R42, R42, 0x80 ;  /* 0x000000802a2a7836 */ /* 0x000fe40000000000 */
[----:B0-----:R-:W-:-:S05]  /*62a0*/  IMAD.WIDE.U32 R2, R5, 0x8, R2 ;  /* 0x0000000805027825 */ /* 0x001fca00078e0002 */
[----:B------:R1:W-:Y:S02]  /*62b0*/  STG.E.64 desc[UR4][R2.64], R32 ;  /* 0x0000002002007986 */ /* 0x0003e4000c101b04 */
.L_x_3687:
[----:B------:R-:W-:-:S13]  /*62c0*/  ISETP.GE.AND P0, PT, R42, R45, PT ;  /* 0x0000002d2a00720c */ /* 0x000fda0003f06270 */
[----:B------:R-:W-:Y:S05]  /*62d0*/  @P0 BRA `(.L_x_3689) ;  /* 0x0000000000300947 */ /* 0x000fea0003800000 */
[----:B01----:R-:W0:Y:S01]  /*62e0*/  LDC.64 R2, c[0x0][0x218] ;  /* 0x00008600ff027b82 */ /* 0x003e220000000a00 */
[----:B------:R-:W-:Y:S01]  /*62f0*/  IADD3 R5, R44, R42, RZ ;  /* 0x0000002a2c057210 */ /* 0x000fe20007ffe0ff */
[----:B------:R-:W-:-:S04]  /*6300*/  VIADD R42, R42, 0x80 ;  /* 0x000000802a2a7836 */ /* 0x000fc80000000000 */
[----:B0-----:R-:W-:-:S05]  /*6310*/  IMAD.WIDE.U32 R2, R5, 0x8, R2 ;  /* 0x0000000805027825 */ /* 0x001fca00078e0002 */
[----:B------:R1:W-:Y:S02]  /*6320*/  STG.E.64 desc[UR4][R2.64], R10 ;  /* 0x0000000a02007986 */ /* 0x0003e4000c101b04 */
.L_x_3688:
[----:B------:R-:W-:-:S13]  /*6330*/  ISETP.GE.AND P0, PT, R42, R45, PT ;  /* 0x0000002d2a00720c */ /* 0x000fda0003f06270 */
[----:B------:R-:W-:Y:S05]  /*6340*/  @P0 BRA `(.L_x_3690) ;  /* 0x0000000000300947 */ /* 0x000fea0003800000 */
[----:B01----:R-:W0:Y:S01]  /*6350*/  LDC.64 R2, c[0x0][0x218] ;  /* 0x00008600ff027b82 */ /* 0x003e220000000a00 */
[----:B------:R-:W-:Y:S02]  /*6360*/  IMAD.IADD R5, R44, 0x1, R42 ;  /* 0x000000012c057824 */ /* 0x000fe400078e022a */
[----:B------:R-:W-:Y:S02]  /*6370*/  VIADD R42, R42, 0x80 ;  /* 0x000000802a2a7836 */ /* 0x000fe40000000000 */
[----:B0-----:R-:W-:-:S05]  /*6380*/  IMAD.WIDE.U32 R2, R5, 0x8, R2 ;  /* 0x0000000805027825 */ /* 0x001fca00078e0002 */
[----:B------:R2:W-:Y:S02]  /*6390*/  STG.E.64 desc[UR4][R2.64], R14 ;  /* 0x0000000e02007986 */ /* 0x0005e4000c101b04 */
.L_x_3689:
[----:B------:R-:W-:-:S13]  /*63a0*/  ISETP.GE.AND P0, PT, R42, R45, PT ;  /* 0x0000002d2a00720c */ /* 0x000fda0003f06270 */
[----:B------:R-:W-:Y:S05]  /*63b0*/  @P0 BRA `(.L_x_3691) ;  /* 0x0000000000340947 */ /* 0x000fea0003800000 */
[----:B012---:R-:W0:Y:S01]  /*63c0*/  LDC.64 R2, c[0x0][0x218] ;  /* 0x00008600ff027b82 */ /* 0x007e220000000a00 */
[----:B------:R-:W-:Y:S01]  /*63d0*/  IMAD.IADD R5, R44, 0x1, R42 ;  /* 0x000000012c057824 */ /* 0x000fe200078e022a */
[----:B------:R-:W-:-:S03]  /*63e0*/  IADD3 R42, R42, 0x80, RZ ;  /* 0x000000802a2a7810 */ /* 0x000fc60007ffe0ff */
[----:B0-----:R-:W-:-:S05]  /*63f0*/  IMAD.WIDE.U32 R2, R5, 0x8, R2 ;  /* 0x0000000805027825 */ /* 0x001fca00078e0002 */
[----:B------:R2:W-:Y:S02]  /*6400*/  STG.E.64 desc[UR4][R2.64], R18 ;  /* 0x0000001202007986 */ /* 0x0005e4000c101b04 */
.L_x_3690:
[----:B------:R-:W-:-:S13]  /*6410*/  ISETP.GE.AND P0, PT, R42, R45, PT ;  /* 0x0000002d2a00720c */ /* 0x000fda0003f06270 */
[----:B------:R-:W-:Y:S05]  /*6420*/  @P0 BREAK B1 ;  /* 0x0000000000010942 */ /* 0x000fea0003800000 */
[----:B------:R-:W-:Y:S05]  /*6430*/  @P0 BRA `(.L_x_3692) ;  /* 0x0000000000300947 */ /* 0x000fea0003800000 */
[----:B012---:R-:W0:Y:S01]  /*6440*/  LDC.64 R2, c[0x0][0x218] ;  /* 0x00008600ff027b82 */ /* 0x007e220000000a00 */
[----:B------:R-:W-:Y:S02]  /*6450*/  IMAD.IADD R5, R44, 0x1, R42 ;  /* 0x000000012c057824 */ /* 0x000fe400078e022a */
[----:B------:R-:W-:Y:S02]  /*6460*/  VIADD R42, R42, 0x80 ;  /* 0x000000802a2a7836 */ /* 0x000fe40000000000 */
[----:B0-----:R-:W-:-:S05]  /*6470*/  IMAD.WIDE.U32 R2, R5, 0x8, R2 ;  /* 0x0000000805027825 */ /* 0x001fca00078e0002 */
[----:B------:R3:W-:Y:S02]  /*6480*/  STG.E.64 desc[UR4][R2.64], R22 ;  /* 0x0000001602007986 */ /* 0x0007e4000c101b04 */
.L_x_3691:
[----:B------:R-:W-:Y:S05]  /*6490*/  BSYNC B1 ;  /* 0x0000000000017941 */ /* 0x000fea0003800000 */
.L_x_3686:
[----:B------:R-:W-:-:S13]  /*64a0*/  ISETP.GE.AND P0, PT, R42, R45, PT ;  /* 0x0000002d2a00720c */ /* 0x000fda0003f06270 */
[----:B0123--:R-:W0:Y:S01]  /*64b0*/  @!P0 LDC.64 R2, c[0x0][0x218] ;  /* 0x00008600ff028b82 */ /* 0x00fe220000000a00 */
[----:B------:R-:W-:Y:S02]  /*64c0*/  @!P0 IMAD.IADD R5, R44, 0x1, R42 ;  /* 0x000000012c058824 */ /* 0x000fe400078e022a */
[----:B------:R-:W-:Y:S02]  /*64d0*/  @!P0 VIADD R42, R42, 0x80 ;  /* 0x000000802a2a8836 */ /* 0x000fe40000000000 */
[----:B0-----:R-:W-:-:S05]  /*64e0*/  @!P0 IMAD.WIDE.U32 R2, R5, 0x8, R2 ;  /* 0x0000000805028825 */ /* 0x001fca00078e0002 */
[----:B------:R3:W-:Y:S02]  /*64f0*/  @!P0 STG.E.64 desc[UR4][R2.64], R26 ;  /* 0x0000001a02008986 */ /* 0x0007e4000c101b04 */
.L_x_3692:
[----:B------:R-:W-:Y:S05]  /*6500*/  BSYNC B0 ;  /* 0x0000000000007941 */ /* 0x000fea0003800000 */
.L_x_3685:
[----:B------:R-:W-:Y:S05]  /*6510*/  WARPSYNC.ALL ;  /* 0x0000000000007948 */ /* 0x000fea0003800000 */
[----:B------:R-:W-:-:S13]  /*6520*/  ISETP.GE.AND P0, PT, R42, R45, PT ;  /* 0x0000002d2a00720c */ /* 0x000fda0003f06270 */
[----:B------:R-:W-:Y:S05]  /*6530*/  @P0 EXIT ;  /* 0x000000000000094d */ /* 0x000fea0003800000 */
[----:B0123--:R-:W0:Y:S01]  /*6540*/  LDC.64 R2, c[0x0][0x218] ;  /* 0x00008600ff027b82 */ /* 0x00fe220000000a00 */
[----:B------:R-:W-:-:S05]  /*6550*/  IADD3 R5, R44, R42, RZ ;  /* 0x0000002a2c057210 */ /* 0x000fca0007ffe0ff */
[----:B0-----:R-:W-:-:S05]  /*6560*/  IMAD.WIDE.U32 R2, R5, 0x8, R2 ;  /* 0x0000000805027825 */ /* 0x001fca00078e0002 */
[----:B------:R-:W-:Y:S01]  /*6570*/  STG.E.64 desc[UR4][R2.64], R30 ;  /* 0x0000001e02007986 */ /* 0x000fe2000c101b04 */
[----:B------:R-:W-:Y:S05]  /*6580*/  EXIT ;  /* 0x000000000000794d */ /* 0x000fea0003800000 */
        .weak           $__internal_4_$__cuda_sm20_div_rn_f64_full
        .type           $__internal_4_$__cuda_sm20_div_rn_f64_full,@function
        .size           $__internal_4_$__cuda_sm20_div_rn_f64_full,(.L_x_7331 - $__internal_4_$__cuda_sm20_div_rn_f64_full)
$__internal_4_$__cuda_sm20_div_rn_f64_full:
[----:B------:R-:W-:Y:S01]  /*6590*/  IMAD.MOV.U32 R37, RZ, RZ, R4 ;  /* 0x000000ffff257224 */ /* 0x000fe200078e0004 */
[C---:B------:R-:W-:Y:S01]  /*65a0*/  FSETP.GEU.AND P5, PT, |R2|.reuse, 1.469367938527859385e-39, PT ;  /* 0x001000000200780b */ /* 0x040fe20003fae200 */
[----:B------:R-:W-:Y:S01]  /*65b0*/  IMAD.MOV.U32 R36, RZ, RZ, R5 ;  /* 0x000000ffff247224 */ /* 0x000fe200078e0005 */
[----:B------:R-:W-:Y:S01]  /*65c0*/  LOP3.LUT R34, R2, 0x800fffff, RZ, 0xc0, !PT ;  /* 0x800fffff02227812 */ /* 0x000fe200078ec0ff */
[----:B------:R-:W-:Y:S01]  /*65d0*/  IMAD.MOV.U32 R5, RZ, RZ, R2 ;  /* 0x000000ffff057224 */ /* 0x000fe200078e0002 */
[C---:B------:R-:W-:Y:S01]  /*65e0*/  FSETP.GEU.AND P1, PT, |R37|.reuse, 1.469367938527859385e-39, PT ;  /* 0x001000002500780b */ /* 0x040fe20003f2e200 */
[--C-:B------:R-:W-:Y:S01]  /*65f0*/  IMAD.MOV.U32 R4, RZ, RZ, R3.reuse ;  /* 0x000000ffff047224 */ /* 0x100fe200078e0003 */
[----:B------:R-:W-:Y:S01]  /*6600*/  LOP3.LUT R55, R37, 0x7ff00000, RZ, 0xc0, !PT ;  /* 0x7ff0000025377812 */ /* 0x000fe200078ec0ff */
[----:B------:R-:W-:Y:S01]  /*6610*/  BSSY B0, `(.L_x_3693) ;  /* 0x0000059000007945 */ /* 0x000fe20003800000 */
[----:B------:R-:W-:Y:S01]  /*6620*/  LOP3.LUT R35, R34, 0x3ff00000, RZ, 0xfc, !PT ;  /* 0x3ff0000022237812 */ /* 0x000fe200078efcff */
[----:B------:R-:W-:Y:S01]  /*6630*/  IMAD.MOV.U32 R34, RZ, RZ, R3 ;  /* 0x000000ffff227224 */ /* 0x000fe200078e0003 */
[----:B------:R-:W-:-:S02]  /*6640*/  MOV R56, 0x1ca00000 ;  /* 0x1ca0000000387802 */ /* 0x000fc40000000f00 */
[----:B------:R-:W-:Y:S01]  /*6650*/  LOP3.LUT R54, R2, 0x7ff00000, RZ, 0xc0, !PT ;  /* 0x7ff0000002367812 */ /* 0x000fe200078ec0ff */
[----:B------:R-:W-:-:S04]  /*6660*/  @!P5 DMUL R34, R4, 8.98846567431157953865e+307 ;  /* 0x7fe000000422d828 */ /* 0x000fc80000000000 */
[----:B------:R-:W-:Y:S01]  /*6670*/  @!P1 LOP3.LUT R38, R5, 0x7ff00000, RZ, 0xc0, !PT ;  /* 0x7ff0000005269812 */ /* 0x000fe200078ec0ff */
[----:B------:R-:W-:Y:S01]  /*6680*/  @!P1 IMAD.MOV.U32 R40, RZ, RZ, RZ ;  /* 0x000000ffff289224 */ /* 0x000fe200078e00ff */
[----:B------:R-:W0:Y:S02]  /*6690*/  MUFU.RCP64H R3, R35 ;  /* 0x0000002300037308 */ /* 0x000e240000001800 */
[----:B------:R-:W-:-:S04]  /*66a0*/  @!P1 ISETP.GE.U32.AND P6, PT, R55, R38, PT ;  /* 0x000000263700920c */ /* 0x000fc80003fc6070 */
[----:B------:R-:W-:Y:S02]  /*66b0*/  @!P1 SEL R2, R56, 0x63400000, !P6 ;  /* 0x6340000038029807 */ /* 0x000fe40007000000 */
[----:B------:R-:W-:Y:S02]  /*66c0*/  ISETP.GE.U32.AND P6, PT, R55, R54, PT ;  /* 0x000000363700720c */ /* 0x000fe40003fc6070 */
[--C-:B------:R-:W-:Y:S02]  /*66d0*/  @!P1 LOP3.LUT R2, R2, 0x80000000, R37.reuse, 0xf8, !PT ;  /* 0x8000000002029812 */ /* 0x100fe400078ef825 */
[----:B------:R-:W-:Y:S02]  /*66e0*/  SEL R38, R56, 0x63400000, !P6 ;  /* 0x6340000038267807 */ /* 0x000fe40007000000 */
[----:B------:R-:W-:Y:S01]  /*66f0*/  @!P1 LOP3.LUT R41, R2, 0x100000, RZ, 0xfc, !PT ;  /* 0x0010000002299812 */ /* 0x000fe200078efcff */
[----:B------:R-:W-:Y:S01]  /*6700*/  IMAD.MOV.U32 R2, RZ, RZ, 0x1 ;  /* 0x00000001ff027424 */ /* 0x000fe200078e00ff */
[----:B------:R-:W-:Y:S01]  /*6710*/  LOP3.LUT R39, R38, 0x800fffff, R37, 0xf8, !PT ;  /* 0x800fffff26277812 */ /* 0x000fe200078ef825 */
[----:B------:R-:W-:-:S06]  /*6720*/  IMAD.MOV.U32 R38, RZ, RZ, R36 ;  /* 0x000000ffff267224 */ /* 0x000fcc00078e0024 */
        /* <DEDUP_REMOVED lines=9> */
[----:B------:R-:W-:Y:S01]  /*67c0*/  MOV R52, R55 ;  /* 0x0000003700347202 */ /* 0x000fe20000000f00 */
[----:B------:R-:W-:Y:S01]  /*67d0*/  IMAD.MOV.U32 R53, RZ, RZ, R54 ;  /* 0x000000ffff357224 */ /* 0x000fe200078e0036 */
[----:B------:R-:W-:Y:S02]  /*67e0*/  @!P1 LOP3.LUT R52, R39, 0x7ff00000, RZ, 0xc0, !PT ;  /* 0x7ff0000027349812 */ /* 0x000fe400078ec0ff */
[----:B------:R-:W-:-:S03]  /*67f0*/  @!P5 LOP3.LUT R53, R35, 0x7ff00000, RZ, 0xc0, !PT ;  /* 0x7ff000002335d812 */ /* 0x000fc600078ec0ff */
[----:B------:R-:W-:-:S05]  /*6800*/  VIADD R2, R52, 0xffffffff ;  /* 0xffffffff34027836 */ /* 0x000fca0000000000 */
[----:B------:R-:W-:Y:S01]  /*6810*/  ISETP.GT.U32.AND P1, PT, R2, 0x7feffffe, PT ;  /* 0x7feffffe0200780c */ /* 0x000fe20003f24070 */
[----:B------:R-:W-:-:S05]  /*6820*/  VIADD R2, R53, 0xffffffff ;  /* 0xffffffff35027836 */ /* 0x000fca0000000000 */
[----:B------:R-:W-:-:S13]  /*6830*/  ISETP.GT.U32.OR P1, PT, R2, 0x7feffffe, P1 ;  /* 0x7feffffe0200780c */ /* 0x000fda0000f24470 */
[----:B------:R-:W-:Y:S05]  /*6840*/  @P1 BRA `(.L_x_3694) ;  /* 0x0000000000741947 */ /* 0x000fea0003800000 */
[----:B------:R-:W-:Y:S01]  /*6850*/  LOP3.LUT R2, R5, 0x7ff00000, RZ, 0xc0, !PT ;  /* 0x7ff0000005027812 */ /* 0x000fe200078ec0ff */
[----:B------:R-:W-:-:S03]  /*6860*/  IMAD.MOV.U32 R36, RZ, RZ, RZ ;  /* 0x000000ffff247224 */ /* 0x000fc600078e00ff */
[CC--:B------:R-:W-:Y:S02]  /*6870*/  ISETP.GE.U32.AND P1, PT, R55.reuse, R2.reuse, PT ;  /* 0x000000023700720c */ /* 0x0c0fe40003f26070 */
[----:B------:R-:W-:Y:S02]  /*6880*/  VIADDMNMX R2, R55, -R2, 0xb9600000, !PT ;  /* 0xb960000037027446 */ /* 0x000fe40007800902 */
[----:B------:R-:W-:Y:S02]  /*6890*/  SEL R52, R56, 0x63400000, !P1 ;  /* 0x6340000038347807 */ /* 0x000fe40004800000 */
[----:B------:R-:W-:-:S05]  /*68a0*/  VIMNMX R2, R2, 0x46a00000, PT ;  /* 0x46a0000002027848 */ /* 0x000fca0003fe0100 */
[----:B------:R-:W-:-:S05]  /*68b0*/  IMAD.IADD R52, R2, 0x1, -R52 ;  /* 0x0000000102347824 */ /* 0x000fca00078e0a34 */
[----:B------:R-:W-:-:S06]  /*68c0*/  IADD3 R37, R52, 0x7fe00000, RZ ;  /* 0x7fe0000034257810 */ /* 0x000fcc0007ffe0ff */
[----:B------:R-:W-:-:S10]  /*68d0*/  DMUL R2, R40, R36 ;  /* 0x0000002428027228 */ /* 0x000fd40000000000 */
[----:B------:R-:W-:-:S13]  /*68e0*/  FSETP.GTU.AND P1, PT, |R3|, 1.469367938527859385e-39, PT ;  /* 0x001000000300780b */ /* 0x000fda0003f2c200 */
[----:B------:R-:W-:Y:S05]  /*68f0*/  @P1 BRA `(.L_x_3695) ;  /* 0x0000000000a81947 */ /* 0x000fea0003800000 */
[----:B------:R-:W-:-:S06]  /*6900*/  DFMA R34, R40, -R34, R38 ;  /* 0x800000222822722b */ /* 0x000fcc0000000026 */
[----:B------:R-:W-:-:S04]  /*6910*/  IMAD.MOV.U32 R34, RZ, RZ, RZ ;  /* 0x000000ffff227224 */ /* 0x000fc800078e00ff */
        /* <DEDUP_REMOVED lines=12> */
[----:B------:R-:W-:-:S04]  /*69e0*/  FSEL R2, R36, R3, !P1 ;  /* 0x0000000324027208 */ /* 0x000fc80004800000 */
[----:B------:R-:W-:Y:S01]  /*69f0*/  MOV R3, R2 ;  /* 0x0000000200037202 */ /* 0x000fe20000000f00 */
[----:B------:R-:W-:Y:S01]  /*6a00*/  IMAD.MOV.U32 R2, RZ, RZ, R34 ;  /* 0x000000ffff027224 */ /* 0x000fe200078e0022 */
[----:B------:R-:W-:Y:S06]  /*6a10*/  BRA `(.L_x_3695) ;  /* 0x0000000000607947 */ /* 0x000fec0003800000 */
.L_x_3694:
        /* <DEDUP_REMOVED lines=12> */
[----:B------:R-:W-:Y:S01]  /*6ae0*/  @!P1 IMAD.MOV.U32 R3, RZ, RZ, R2 ;  /* 0x000000ffff039224 */ /* 0x000fe200078e0002 */
[----:B------:R-:W-:Y:S01]  /*6af0*/  @!P1 MOV R2, RZ ;  /* 0x000000ff00029202 */ /* 0x000fe20000000f00 */
[----:B------:R-:W-:Y:S02]  /*6b00*/  @P1 IMAD.MOV.U32 R2, RZ, RZ, RZ ;  /* 0x000000ffff021224 */ /* 0x000fe400078e00ff */
[----:B------:R-:W-:Y:S01]  /*6b10*/  @P1 IMAD.MOV.U32 R3, RZ, RZ, R4 ;  /* 0x000000ffff031224 */ /* 0x000fe200078e0004 */
[----:B------:R-:W-:Y:S06]  /*6b20*/  BRA `(.L_x_3695) ;  /* 0x00000000001c7947 */ /* 0x000fec0003800000 */
.L_x_3697:
[----:B------:R-:W-:-:S05]  /*6b30*/  LOP3.LUT R2, R5, 0x80000, RZ, 0xfc, !PT ;  /* 0x0008000005027812 */ /* 0x000fca00078efcff */
[----:B------:R-:W-:Y:S02]  /*6b40*/  IMAD.MOV.U32 R3, RZ, RZ, R2 ;  /* 0x000000ffff037224 */ /* 0x000fe400078e0002 */
[----:B------:R-:W-:Y:S01]  /*6b50*/  IMAD.MOV.U32 R2, RZ, RZ, R4 ;  /* 0x000000ffff027224 */ /* 0x000fe200078e0004 */
[----:B------:R-:W-:Y:S06]  /*6b60*/  BRA `(.L_x_3695) ;  /* 0x00000000000c7947 */ /* 0x000fec0003800000 */
.L_x_3696:
[----:B------:R-:W-:-:S04]  /*6b70*/  LOP3.LUT R2, R37, 0x80000, RZ, 0xfc, !PT ;  /* 0x0008000025027812 */ /* 0x000fc800078efcff */
[----:B------:R-:W-:Y:S01]  /*6b80*/  MOV R3, R2 ;  /* 0x0000000200037202 */ /* 0x000fe20000000f00 */
[----:B------:R-:W-:-:S07]  /*6b90*/  IMAD.MOV.U32 R2, RZ, RZ, R36 ;  /* 0x000000ffff027224 */ /* 0x000fce00078e0024 */
.L_x_3695:
[----:B------:R-:W-:Y:S05]  /*6ba0*/  BSYNC B0 ;  /* 0x0000000000007941 */ /* 0x000fea0003800000 */
.L_x_3693:
[----:B------:R-:W-:Y:S02]  /*6bb0*/  IMAD.MOV.U32 R4, RZ, RZ, R0 ;  /* 0x000000ffff047224 */ /* 0x000fe400078e0000 */
[----:B------:R-:W-:-:S04]  /*6bc0*/  IMAD.MOV.U32 R5, RZ, RZ, 0x0 ;  /* 0x00000000ff057424 */ /* 0x000fc800078e00ff */
[----:B------:R-:W-:Y:S05]  /*6bd0*/  RET.REL.NODEC R4 `(_ZN2at6native29vectorized_elementwise_kernelILi2EZZZNS0_62_GLOBAL__N__e6aa1b1b_29_ActivationLogSigmoidKernel_cu_9d16a0dc27log_sigmoid_backward_kernelERNS_14TensorIteratorEENKUlvE_clEvENKUlvE_clEvEUlddE_St5arrayIPcLm3EEEEviT0_T1_) ;  /* 0xffffff9404087950 */ /* 0x000fea0003c3ffff */
.L_x_3698:
        /* <DEDUP_REMOVED lines=10> */
.L_x_7331:


//--------------------- .text._ZN2at6native29vectorized_elementwise_kernelILi4EZZZNS0_62_GLOBAL__N__e6aa1b1b_29_ActivationLogSigmoidKernel_cu_9d16a0dc27log_sigmoid_backward_kernelERNS_14TensorIteratorEENKUlvE_clEvENKUlvE_clEvEUlddE_St5arrayIPcLm3EEEEviT0_T1_ --------------------------
	.section	.text._ZN2at6native29vectorized_elementwise_kernelILi4EZZZNS0_62_GLOBAL__N__e6aa1b1b_29_ActivationLogSigmoidKernel_cu_9d16a0dc27log_sigmoid_backward_kernelERNS_14TensorIteratorEENKUlvE_clEvENKUlvE_clEvEUlddE_St5arrayIPcLm3EEEEviT0_T1_,"ax",@progbits
	.align	128
        .global         _ZN2at6native29vectorized_elementwise_kernelILi4EZZZNS0_62_GLOBAL__N__e6aa1b1b_29_ActivationLogSigmoidKernel_cu_9d16a0dc27log_sigmoid_backward_kernelERNS_14TensorIteratorEENKUlvE_clEvENKUlvE_clEvEUlddE_St5arrayIPcLm3EEEEviT0_T1_
        .type           _ZN2at6native29vectorized_elementwise_kernelILi4EZZZNS0_62_GLOBAL__N__e6aa1b1b_29_ActivationLogSigmoidKernel_cu_9d16a0dc27log_sigmoid_backward_kernelERNS_14TensorIteratorEENKUlvE_clEvENKUlvE_clEvEUlddE_St5arrayIPcLm3EEEEviT0_T1_,@function
        .size           _ZN2at6native29vectorized_elementwise_kernelILi4EZZZNS0_62_GLOBAL__N__e6aa1b1b_29_ActivationLogSigmoidKernel_cu_9d16a0dc27log_sigmoid_backward_kernelERNS_14TensorIteratorEENKUlvE_clEvENKUlvE_clEvEUlddE_St5arrayIPcLm3EEEEviT0_T1_,(.L_x_7332 - _ZN2at6native29vectorized_elementwise_kernelILi4EZZZNS0_62_GLOBAL__N__e6aa1b1b_29_ActivationLogSigmoidKernel_cu_9d16a0dc27log_sigmoid_backward_kernelERNS_14TensorIteratorEENKUlvE_clEvENKUlvE_clEvEUlddE_St5arrayIPcLm3EEEEviT0_T1_)
        .other          _ZN2at6native29vectorized_elementwise_kernelILi4EZZZNS0_62_GLOBAL__N__e6aa1b1b_29_ActivationLogSigmoidKernel_cu_9d16a0dc27log_sigmoid_backward_kernelERNS_14TensorIteratorEENKUlvE_clEvENKUlvE_clEvEUlddE_St5arrayIPcLm3EEEEviT0_T1_,@"STO_CUDA_ENTRY STV_DEFAULT"
_ZN2at6native29vectorized_elementwise_kernelILi4EZZZNS0_62_GLOBAL__N__e6aa1b1b_29_ActivationLogSigmoidKernel_cu_9d16a0dc27log_sigmoid_backward_kernelERNS_14TensorIteratorEENKUlvE_clEvENKUlvE_clEvEUlddE_St5arrayIPcLm3EEEEviT0_T1_:
.text._ZN2at6native29vectorized_elementwise_kernelILi4EZZZNS0_62_GLOBAL__N__e6aa1b1b_29_ActivationLogSigmoidKernel_cu_9d16a0dc27log_sigmoid_backward_kernelERNS_14TensorIteratorEENKUlvE_clEvENKUlvE_clEvEUlddE_St5arrayIPcLm3EEEEviT0_T1_:
        /* <DEDUP_REMOVED lines=134> */
.L_x_3701:
[----:B------:R-:W-:Y:S05]  /*0860*/  BSYNC B0 ;  /* 0x0000000000007941 */ /* 0x000fea0003800000 */
.L_x_3700:
        /* <DEDUP_REMOVED lines=17> */
.L_x_3703:
[----:B------:R-:W-:Y:S05]  /*0980*/  BSYNC B0 ;  /* 0x0000000000007941 */ /* 0x000fea0003800000 */
.L_x_3702:
        /* <DEDUP_REMOVED lines=17> */
.L_x_3705:
[----:B------:R-:W-:Y:S05]  /*0aa0*/  BSYNC B0 ;  /* 0x0000000000007941 */ /* 0x000fea0003800000 */
.L_x_3704:
        /* <DEDUP_REMOVED lines=16> */
.L_x_3707:
[----:B------:R-:W-:Y:S05]  /*0bb0*/  BSYNC B0 ;  /* 0x0000000000007941 */ /* 0x000fea0003800000 */
.L_x_3706:
        /* <DEDUP_REMOVED lines=25> */
[----:B-----5:R-:W-:Y:S05]  /*0d50*/  CALL.REL.NOINC `($__internal_5_$__cuda_sm20_div_rn_f64_full) ;  /* 0x00000058000c7944 */ /* 0x020fea0003c00000 */
.L_x_3709:
[----:B------:R-:W-:Y:S05]  /*0d60*/  BSYNC B1 ;  /* 0x0000000000017941 */ /* 0x000fea0003800000 */
.L_x_3708:
        /* <DEDUP_REMOVED lines=74> */
[----:B------:R-:W-:Y:S05]  /*1210*/  CALL.REL.NOINC `($__internal_5_$__cuda_sm20_div_rn_f64_full) ;  /* 0x0000005000dc7944 */ /* 0x000fea0003c00000 */
[----:B------:R-:W-:Y:S02]  /*1220*/  IMAD.MOV.U32 R4, RZ, RZ, R2 ;  /* 0x000000ffff047224 */ /* 0x000fe400078e0002 */
[----:B------:R-:W-:-:S07]  /*1230*/  IMAD.MOV.U32 R5, RZ, RZ, R3 ;  /* 0x000000ffff057224 */ /* 0x000fce00078e0003 */
.L_x_3711:
[----:B------:R-:W-:Y:S05]  /*1240*/  BSYNC B1 ;  /* 0x0000000000017941 */ /* 0x000fea0003800000 */
.L_x_3710:
        /* <DEDUP_REMOVED lines=30> */
[----:B------:R-:W-:Y:S05]  /*1430*/  CALL.REL.NOINC `($__internal_5_$__cuda_sm20_div_rn_f64_full) ;  /* 0x0000005000547944 */ /* 0x000fea0003c00000 */
.L_x_3713:
[----:B------:R-:W-:Y:S05]  /*1440*/  BSYNC B1 ;  /* 0x0000000000017941 */ /* 0x000fea0003800000 */
.L_x_3712:
        /* <DEDUP_REMOVED lines=31> */
.L_x_3715:
[----:B------:R-:W-:Y:S05]  /*1640*/  BSYNC B1 ;  /* 0x0000000000017941 */ /* 0x000fea0003800000 */
.L_x_3714:
        /* <DEDUP_REMOVED lines=18> */
.L_x_3717:
[----:B------:R-:W-:Y:S05]  /*1770*/  BSYNC B0 ;  /* 0x0000000000007941 */ /* 0x000fea0003800000 */
.L_x_3716:
        /* <DEDUP_REMOVED lines=29> */
[----:B------:R-:W-:Y:S05]  /*1950*/  CALL.REL.NOINC `($__internal_5_$__cuda_sm20_div_rn_f64_full) ;  /* 0x0000004c000c7944 */ /* 0x000fea0003c00000 */
.L_x_3719:
[----:B------:R-:W-:Y:S05]  /*1960*/  BSYNC B1 ;  /* 0x0000000000017941 */ /* 0x000fea0003800000 */
.L_x_3718:
        /* <DEDUP_REMOVED lines=59> */
.L_x_3721:
[----:B------:R-:W-:Y:S05]  /*1d20*/  BSYNC B0 ;  /* 0x0000000000007941 */ /* 0x000fea0003800000 */
.L_x_3720:
        /* <DEDUP_REMOVED lines=29> */
.L_x_3723:
[----:B------:R-:W-:Y:S05]  /*1f00*/  BSYNC B1 ;  /* 0x0000000000017941 */ /* 0x000fea0003800000 */
.L_x_3722:
        /* <DEDUP_REMOVED lines=59> */
.L_x_3725:
[----:B------:R-:W-:Y:S05]  /*22c0*/  BSYNC B0 ;  /* 0x0000000000007941 */ /* 0x000fea0003800000 */
.L_x_3724:
        /* <DEDUP_REMOVED lines=30> */
.L_x_3727:
[----:B------:R-:W-:Y:S05]  /*24b0*/  BSYNC B1 ;  /* 0x0000000000017941 */ /* 0x000fea0003800000 */
.L_x_3726:
        /* <DEDUP_REMOVED lines=60> */
.L_x_3729:
[----:B------:R-:W-:Y:S05]  /*2880*/  BSYNC B0 ;  /* 0x0000000000007941 */ /* 0x000fea0003800000 */
.L_x_3728:
        /* <DEDUP_REMOVED lines=32> */
[----:B------:R-:W-:Y:S05]  /*2a90*/  CALL.REL.NOINC `($__internal_5_$__cuda_sm20_div_rn_f64_full) ;  /* 0x0000003800bc7944 */ /* 0x000fea0003c00000 */
[----:B------:R-:W-:Y:S02]  /*2aa0*/  IMAD.MOV.U32 R4, RZ, RZ, R2 ;  /* 0x000000ffff047224 */ /* 0x000fe400078e0002 */
[----:B------:R-:W-:-:S07]  /*2ab0*/  IMAD.MOV.U32 R5, RZ, RZ, R3 ;  /* 0x000000ffff057224 */ /* 0x000fce00078e0003 */
.L_x_3731:
[----:B------:R-:W-:Y:S05]  /*2ac0*/  BSYNC B1 ;  /* 0x0000000000017941 */ /* 0x000fea0003800000 */
.L_x_3730:
        /* <DEDUP_REMOVED lines=15> */
.L_x_3699:
        /* <DEDUP_REMOVED lines=150> */
.L_x_3735:
[----:B------:R-:W-:Y:S05]  /*3520*/  BSYNC B0 ;  /* 0x0000000000007941 */ /* 0x000fea0003800000 */
.L_x_3734:
        /* <DEDUP_REMOVED lines=22> */
[----:B------:R-:W-:Y:S05]  /*3690*/  CALL.REL.NOINC `($__internal_5_$__cuda_sm20_div_rn_f64_full) ;  /* 0x0000002c00bc7944 */ /* 0x000fea0003c00000 */
.L_x_3737:
[----:B------:R-:W-:Y:S05]  /*36a0*/  BSYNC B2 ;  /* 0x0000000000027941 */ /* 0x000fea0003800000 */
.L_x_3736:
[----:B------:R-:W-:Y:S01]  /*36b0*/  MOV R46, 0x3ff00000 ;  /* 0x3ff00000002e7802 */ /* 0x000fe20000000f00 */
[----:B------:R-:W-:Y:S01]  /*36c0*/  IMAD.MOV.U32 R4, RZ, RZ, RZ ;  /* 0x000000ffff047224 */ /* 0x000fe200078e00ff */
[----:B------:R-:W-:Y:S02]  /*36d0*/  FSEL R5, RZ, 1.875, P0 ;  /* 0x3ff00000ff057808 */ /* 0x000fe40000000000 */
[----:B------:R-:W-:Y:S01]  /*36e0*/  FSEL R47, R46, -1.875, !P0 ;  /* 0xbff000002e2f7808 */ /* 0x000fe20004000000 */
[----:B------:R-:W-:-:S06]  /*36f0*/  IMAD.MOV.U32 R46, RZ, RZ, RZ ;  /* 0x000000ffff2e7224 */ /* 0x000fcc00078e00ff */
[----:B------:R-:W-:-:S08]  /*3700*/  DFMA R46, R2, -R46, R4 ;  /* 0x8000002e022e722b */ /* 0x000fd00000000004 */
[----:B------:R-:W-:-:S11]  /*3710*/  DMUL R46, R46, R42 ;  /* 0x0000002a2e2e7228 */ /* 0x000fd60000000000 */
.L_x_3733:
[----:B------:R-:W-:Y:S05]  /*3720*/  BSYNC B1 ;  /* 0x0000000000017941 */ /* 0x000fea0003800000 */
.L_x_3732:
        /* <DEDUP_REMOVED lines=65> */
.L_x_3741:
[----:B------:R-:W-:Y:S05]  /*3b40*/  BSYNC B0 ;  /* 0x0000000000007941 */ /* 0x000fea0003800000 */
.L_x_3740:
        /* <DEDUP_REMOVED lines=23> */
.L_x_3743:
[----:B------:R-:W-:Y:S05]  /*3cc0*/  BSYNC B2 ;  /* 0x0000000000027941 */ /* 0x000fea0003800000 */
.L_x_3742:
[----:B------:R-:W-:Y:S01]  /*3cd0*/  IMAD.MOV.U32 R4, RZ, RZ, 0x3ff00000 ;  /* 0x3ff00000ff047424 */ /* 0x000fe200078e00ff */
[----:B------:R-:W-:Y:S02]  /*3ce0*/  FSEL R7, RZ, 1.875, P0 ;  /* 0x3ff00000ff077808 */ /* 0x000fe40000000000 */
[----:B------:R-:W-:Y:S02]  /*3cf0*/  MOV R6, RZ ;  /* 0x000000ff00067202 */ /* 0x000fe40000000f00 */
[----:B------:R-:W-:Y:S01]  /*3d00*/  FSEL R5, R4, -1.875, !P0 ;  /* 0xbff0000004057808 */ /* 0x000fe20004000000 */
[----:B------:R-:W-:-:S06]  /*3d10*/  IMAD.MOV.U32 R4, RZ, RZ, RZ ;  /* 0x000000ffff047224 */ /* 0x000fcc00078e00ff */
[----:B------:R-:W-:-:S08]  /*3d20*/  DFMA R2, R2, -R4, R6 ;  /* 0x800000040202722b */ /* 0x000fd00000000006 */
[----:B------:R-:W-:-:S11]  /*3d30*/  DMUL R32, R2, R32 ;  /* 0x0000002002207228 */ /* 0x000fd60000000000 */
.L_x_3739:
[----:B------:R-:W-:Y:S05]  /*3d40*/  BSYNC B1 ;  /* 0x0000000000017941 */ /* 0x000fea0003800000 */
.L_x_3738:
        /* <DEDUP_REMOVED lines=64> */
.L_x_3747:
[----:B------:R-:W-:Y:S05]  /*4150*/  BSYNC B0 ;  /* 0x0000000000007941 */ /* 0x000fea0003800000 */
.L_x_3746:
        /* <DEDUP_REMOVED lines=23> */
.L_x_3749:
[----:B------:R-:W-:Y:S05]  /*42d0*/  BSYNC B2 ;  /* 0x0000000000027941 */ /* 0x000fea0003800000 */
.L_x_3748:
[----:B------:R-:W-:Y:S01]  /*42e0*/  IMAD.MOV.U32 R4, RZ, RZ, 0x3ff00000 ;  /* 0x3ff00000ff047424 */ /* 0x000fe200078e00ff */
[----:B------:R-:W-:Y:S01]  /*42f0*/  FSEL R7, RZ, 1.875, P0 ;  /* 0x3ff00000ff077808 */ /* 0x000fe20000000000 */
[----:B------:R-:W-:-:S03]  /*4300*/  IMAD.MOV.U32 R6, RZ, RZ, RZ ;  /* 0x000000ffff067224 */ /* 0x000fc600078e00ff */
[----:B------:R-:W-:Y:S02]  /*4310*/  FSEL R5, R4, -1.875, !P0 ;  /* 0xbff0000004057808 */ /* 0x000fe40004000000 */
[----:B------:R-:W-:-:S06]  /*4320*/  MOV R4, RZ ;  /* 0x000000ff00047202 */ /* 0x000fcc0000000f00 */
[----:B------:R-:W-:-:S08]  /*4330*/  DFMA R2, R2, -R4, R6 ;  /* 0x800000040202722b */ /* 0x000fd00000000006 */
[----:B------:R-:W-:-:S11]  /*4340*/  DMUL R10, R2, R10 ;  /* 0x0000000a020a7228 */ /* 0x000fd60000000000 */
.L_x_3745:
[----:B------:R-:W-:Y:S05]  /*4350*/  BSYNC B1 ;  /* 0x0000000000017941 */ /* 0x000fea0003800000 */
.L_x_3744:
        /* <DEDUP_REMOVED lines=64> */
.L_x_3753:
[----:B------:R-:W-:Y:S05]  /*4760*/  BSYNC B0 ;  /* 0x0000000000007941 */ /* 0x000fea0003800000 */
.L_x_3752:
        /* <DEDUP_REMOVED lines=23> */
.L_x_3755:
[----:B------:R-:W-:Y:S05]  /*48e0*/  BSYNC B2 ;  /* 0x0000000000027941 */ /* 0x000fea0003800000 */
.L_x_3754:
[----:B------:R-:W-:Y:S01]  /*48f0*/  IMAD.MOV.U32 R4, RZ, RZ, 0x3ff00000 ;  /* 0x3ff00000ff047424 */ /* 0x000fe200078e00ff */
[----:B------:R-:W-:Y:S01]  /*4900*/  FSEL R7, RZ, 1.875, P0 ;  /* 0x3ff00000ff077808 */ /* 0x000fe20000000000 */
[----:B------:R-:W-:-:S03]  /*4910*/  IMAD.MOV.U32 R6, RZ, RZ, RZ ;  /* 0x000000ffff067224 */ /* 0x000fc600078e00ff */
[----:B------:R-:W-:Y:S01]  /*4920*/  FSEL R5, R4, -1.875, !P0 ;  /* 0xbff0000004057808 */ /* 0x000fe20004000000 */
[----:B------:R-:W-:-:S06]  /*4930*/  IMAD.MOV.U32 R4, RZ, RZ, RZ ;  /* 0x000000ffff047224 */ /* 0x000fcc00078e00ff */
[----:B------:R-:W-:-:S08]  /*4940*/  DFMA R2, R2, -R4, R6 ;  /* 0x800000040202722b */ /* 0x000fd00000000006 */
[----:B------:R-:W-:-:S11]  /*4950*/  DMUL R14, R2, R14 ;  /* 0x0000000e020e7228 */ /* 0x000fd60000000000 */
.L_x_3751:
[----:B------:R-:W-:Y:S05]  /*4960*/  BSYNC B1 ;  /* 0x0000000000017941 */ /* 0x000fea0003800000 */
.L_x_3750:
        /* <DEDUP_REMOVED lines=64> */
.L_x_3759:
[----:B------:R-:W-:Y:S05]  /*4d70*/  BSYNC B0 ;  /* 0x0000000000007941 */ /* 0x000fea0003800000 */
.L_x_3758:
        /* <DEDUP_REMOVED lines=23> */
.L_x_3761:
[----:B------:R-:W-:Y:S05]  /*4ef0*/  BSYNC B2 ;  /* 0x0000000000027941 */ /* 0x000fea0003800000 */
.L_x_3760:
[----:B------:R-:W-:Y:S01]  /*4f00*/  IMAD.MOV.U32 R4, RZ, RZ, 0x3ff00000 ;  /* 0x3ff00000ff047424 */ /* 0x000fe200078e00ff */
[----:B------:R-:W-:Y:S01]  /*4f10*/  FSEL R7, RZ, 1.875, P0 ;  /* 0x3ff00000ff077808 */ /* 0x000fe20000000000 */
[----:B------:R-:W-:-:S03]  /*4f20*/  IMAD.MOV.U32 R6, RZ, RZ, RZ ;  /* 0x000000ffff067224 */ /* 0x000fc600078e00ff */
[----:B------:R-:W-:Y:S01]  /*4f30*/  FSEL R5, R4, -1.875, !P0 ;  /* 0xbff0000004057808 */ /* 0x000fe20004000000 */
[----:B------:R-:W-:-:S06]  /*4f40*/  IMAD.MOV.U32 R4, RZ, RZ, RZ ;  /* 0x000000ffff047224 */ /* 0x000fcc00078e00ff */
[----:B------:R-:W-:-:S08]  /*4f50*/  DFMA R2, R2, -R4, R6 ;  /* 0x800000040202722b */ /* 0x000fd00000000006 */
[----:B------:R-:W-:-:S11]  /*4f60*/  DMUL R18, R2, R18 ;  /* 0x0000001202127228 */ /* 0x000fd60000000000 */
.L_x_3757:
[----:B------:R-:W-:Y:S05]  /*4f70*/  BSYNC B1 ;  /* 0x0000000000017941 */ /* 0x000fea0003800000 */
.L_x_3756:
        /* <DEDUP_REMOVED lines=64> */
.L_x_3765:
[----:B------:R-:W-:Y:S05]  /*5380*/  BSYNC B0 ;  /* 0x0000000000007941 */ /* 0x000fea0003800000 */
.L_x_3764:
        /* <DEDUP_REMOVED lines=23> */
.L_x_3767:
[----:B------:R-:W-:Y:S05]  /*5500*/  BSYNC B2 ;  /* 0x0000000000027941 */ /* 0x000fea0003800000 */
.L_x_3766:
[----:B------:R-:W-:Y:S01]  /*5510*/  MOV R4, 0x3ff00000 ;  /* 0x3ff0000000047802 */ /* 0x000fe20000000f00 */
[----:B------:R-:W-:Y:S01]  /*5520*/  IMAD.MOV.U32 R6, RZ, RZ, RZ ;  /* 0x000000ffff067224 */ /* 0x000fe200078e00ff */
[----:B------:R-:W-:Y:S02]  /*5530*/  FSEL R7, RZ, 1.875, P0 ;  /* 0x3ff00000ff077808 */ /* 0x000fe40000000000 */
[----:B------:R-:W-:Y:S01]  /*5540*/  FSEL R5, R4, -1.875, !P0 ;  /* 0xbff0000004057808 */ /* 0x000fe20004000000 */
[----:B------:R-:W-:-:S06]  /*5550*/  IMAD.MOV.U32 R4, RZ, RZ, RZ ;  /* 0x000000ffff047224 */ /* 0x000fcc00078e00ff */
[----:B------:R-:W-:-:S08]  /*5560*/  DFMA R2, R2, -R4, R6 ;  /* 0x800000040202722b */ /* 0x000fd00000000006 */
[----:B------:R-:W-:-:S11]  /*5570*/  DMUL R22, R2, R22 ;  /* 0x0000001602167228 */ /* 0x000fd60000000000 */
.L_x_3763:
[----:B------:R-:W-:Y:S05]  /*5580*/  BSYNC B1 ;  /* 0x0000000000017941 */ /* 0x000fea0003800000 */
.L_x_3762:
        /* <DEDUP_REMOVED lines=64> */
.L_x_3771:
[----:B------:R-:W-:Y:S05]  /*5990*/  BSYNC B0 ;  /* 0x0000000000007941 */ /* 0x000fea0003800000 */
.L_x_3770:
        /* <DEDUP_REMOVED lines=23> */
.L_x_3773:
[----:B------:R-:W-:Y:S05]  /*5b10*/  BSYNC B2 ;  /* 0x0000000000027941 */ /* 0x000fea0003800000 */
.L_x_3772:
[----:B------:R-:W-:Y:S01]  /*5b20*/  IMAD.MOV.U32 R4, RZ, RZ, 0x3ff00000 ;  /* 0x3ff00000ff047424 */ /* 0x000fe200078e00ff */
[----:B------:R-:W-:Y:S02]  /*5b30*/  FSEL R7, RZ, 1.875, P0 ;  /* 0x3ff00000ff077808 */ /* 0x000fe40000000000 */
[----:B------:R-:W-:Y:S02]  /*5b40*/  MOV R6, RZ ;  /* 0x000000ff00067202 */ /* 0x000fe40000000f00 */
[----:B------:R-:W-:Y:S01]  /*5b50*/  FSEL R5, R4, -1.875, !P0 ;  /* 0xbff0000004057808 */ /* 0x000fe20004000000 */
[----:B------:R-:W-:-:S06]  /*5b60*/  IMAD.MOV.U32 R4, RZ, RZ, RZ ;  /* 0x000000ffff047224 */ /* 0x000fcc00078e00ff */
[----:B------:R-:W-:-:S08]  /*5b70*/  DFMA R2, R2, -R4, R6 ;  /* 0x800000040202722b */ /* 0x000fd00000000006 */
[----:B------:R-:W-:-:S11]  /*5b80*/  DMUL R26, R2, R26 ;  /* 0x0000001a021a7228 */ /* 0x000fd60000000000 */
.L_x_3769:
[----:B------:R-:W-:Y:S05]  /*5b90*/  BSYNC B1 ;  /* 0x0000000000017941 */ /* 0x000fea0003800000 */
.L_x_3768:
        /* <DEDUP_REMOVED lines=64> */
.L_x_3777:
[----:B------:R-:W-:Y:S05]  /*5fa0*/  BSYNC B0 ;  /* 0x0000000000007941 */ /* 0x000fea0003800000 */
.L_x_3776:
        /* <DEDUP_REMOVED lines=23> */
.L_x_3779:
[----:B------:R-:W-:Y:S05]  /*6120*/  BSYNC B2 ;  /* 0x0000000000027941 */ /* 0x000fea0003800000 */
.L_x_3778:
[----:B------:R-:W-:Y:S01]  /*6130*/  IMAD.MOV.U32 R4, RZ, RZ, 0x3ff00000 ;  /* 0x3ff00000ff047424 */ /* 0x000fe200078e00ff */
[----:B------:R-:W-:Y:S01]  /*6140*/  FSEL R7, RZ, 1.875, P0 ;  /* 0x3ff00000ff077808 */ /* 0x000fe20000000000 */
[----:B------:R-:W-:-:S03]  /*6150*/  IMAD.MOV.U32 R6, RZ, RZ, RZ ;  /* 0x000000ffff067224 */ /* 0x000fc600078e00ff */
[----:B------:R-:W-:Y:S02]  /*6160*/  FSEL R5, R4, -1.875, !P0 ;  /* 0xbff0000004057808 */ /* 0x000fe40004000000 */
[----:B------:R-:W-:-:S06]  /*6170*/  MOV R4, RZ ;  /* 0x000000ff00047202 */ /* 0x000fcc0000000f00 */
[----:B------:R-:W-:-:S08]  /*6180*/  DFMA R2, R2, -R4, R6 ;  /* 0x800000040202722b */ /* 0x000fd00000000006 */
[----:B------:R-:W-:-:S11]  /*6190*/  DMUL R30, R2, R30 ;  /* 0x0000001e021e7228 */ /* 0x000fd60000000000 */
.L_x_3775:
[----:B------:R-:W-:Y:S05]  /*61a0*/  BSYNC B1 ;  /* 0x0000000000017941 */ /* 0x000fea0003800000 */
.L_x_3774:
        /* <DEDUP_REMOVED lines=17> */
.L_x_3782:
[----:B------:R-:W-:-:S13]  /*62c0*/  ISETP.GE.AND P0, PT, R42, R45, PT ;  /* 0x0000002d2a00720c */ /* 0x000fda0003f06270 */
[----:B------:R-:W-:Y:S05]  /*62d0*/  @P0 BRA `(.L_x_3784) ;  /* 0x0000000000300947 */ /* 0x000fea0003800000 */
[----:B01----:R-:W0:Y:S01]  /*62e0*/  LDC.64 R2, c[0x0][0x218] ;  /* 0x00008600ff027b82 */ /* 0x003e220000000a00 */
[----:B------:R-:W-:Y:S01]  /*62f0*/  IADD3 R5, R44, R42, RZ ;  /* 0x0000002a2c057210 */ /* 0x000fe20007ffe0ff */
[----:B------:R-:W-:-:S04]  /*6300*/  VIADD R42, R42, 0x80 ;  /* 0x000000802a2a7836 */ /* 0x000fc80000000000 */
[----:B0-----:R-:W-:-:S05]  /*6310*/  IMAD.WIDE.U32 R2, R5, 0x8, R2 ;  /* 0x0000000805027825 */ /* 0x001fca00078e0002 */
[----:B------:R1:W-:Y:S02]  /*6320*/  STG.E.64 desc[UR4][R2.64], R10 ;  /* 0x0000000a02007986 */ /* 0x0003e4000c101b04 */
.L_x_3783:
[----:B------:R-:W-:-:S13]  /*6330*/  ISETP.GE.AND P0, PT, R42, R45, PT ;  /* 0x0000002d2a00720c */ /* 0x000fda0003f06270 */
[----:B------:R-:W-:Y:S05]  /*6340*/  @P0 BRA `(.L_x_3785) ;  /* 0x0000000000300947 */ /* 0x000fea0003800000 */
[----:B01----:R-:W0:Y:S01]  /*6350*/  LDC.64 R2, c[0x0][0x218] ;  /* 0x00008600ff027b82 */ /* 0x003e220000000a00 */
[----:B------:R-:W-:Y:S02]  /*6360*/  IMAD.IADD R5, R44, 0x1, R42 ;  /* 0x000000012c057824 */ /* 0x000fe400078e022a */
[----:B------:R-:W-:Y:S02]  /*6370*/  VIADD R42, R42, 0x80 ;  /* 0x000000802a2a7836 */ /* 0x000fe40000000000 */
[----:B0-----:R-:W-:-:S05]  /*6380*/  IMAD.WIDE.U32 R2, R5, 0x8, R2 ;  /* 0x0000000805027825 */ /* 0x001fca00078e0002 */
[----:B------:R2:W-:Y:S02]  /*6390*/  STG.E.64 desc[UR4][R2.64], R14 ;  /* 0x0000000e02007986 */ /* 0x0005e4000c101b04 */
.L_x_3784:
[----:B------:R-:W-:-:S13]  /*63a0*/  ISETP.GE.AND P0, PT, R42, R45, PT ;  /* 0x0000002d2a00720c */ /* 0x000fda0003f06270 */
[----:B------:R-:W-:Y:S05]  /*63b0*/  @P0 BRA `(.L_x_3786) ;  /* 0x0000000000340947 */ /* 0x000fea0003800000 */
[----:B012---:R-:W0:Y:S01]  /*63c0*/  LDC.64 R2, c[0x0][0x218] ;  /* 0x00008600ff027b82 */ /* 0x007e220000000a00 */
[----:B------:R-:W-:Y:S01]  /*63d0*/  IMAD.IADD R5, R44, 0x1, R42 ;  /* 0x000000012c057824 */ /* 0x000fe200078e022a */
[----:B------:R-:W-:-:S03]  /*63e0*/  IADD3 R42, R42, 0x80, RZ ;  /* 0x000000802a2a7810 */ /* 0x000fc60007ffe0ff */
[----:B0-----:R-:W-:-:S05]  /*63f0*/  IMAD.WIDE.U32 R2, R5, 0x8, R2 ;  /* 0x0000000805027825 */ /* 0x001fca00078e0002 */
[----:B------:R2:W-:Y:S02]  /*6400*/  STG.E.64 desc[UR4][R2.64], R18 ;  /* 0x0000001202007986 */ /* 0x0005e4000c101b04 */
.L_x_3785:
        /* <DEDUP_REMOVED lines=8> */
.L_x_3786:
[----:B------:R-:W-:Y:S05]  /*6490*/  BSYNC B1 ;  /* 0x0000000000017941 */ /* 0x000fea0003800000 */
.L_x_3781:
[----:B------:R-:W-:-:S13]  /*64a0*/  ISETP.GE.AND P0, PT, R42, R45, PT ;  /* 0x0000002d2a00720c */ /* 0x000fda0003f06270 */
[----:B0123--:R-:W0:Y:S01]  /*64b0*/  @!P0 LDC.64 R2, c[0x0][0x218] ;  /* 0x00008600ff028b82 */ /* 0x00fe220000000a00 */
[----:B------:R-:W-:Y:S02]  /*64c0*/  @!P0 IMAD.IADD R5, R44, 0x1, R42 ;  /* 0x000000012c058824 */ /* 0x000fe400078e022a */
[----:B------:R-:W-:Y:S02]  /*64d0*/  @!P0 VIADD R42, R42, 0x80 ;  /* 0x000000802a2a8836 */ /* 0x000fe40000000000 */
[----:B0-----:R-:W-:-:S05]  /*64e0*/  @!P0 IMAD.WIDE.U32 R2, R5, 0x8, R2 ;  /* 0x0000000805028825 */ /* 0x001fca00078e0002 */
[----:B------:R3:W-:Y:S02]  /*64f0*/  @!P0 STG.E.64 desc[UR4][R2.64], R26 ;  /* 0x0000001a02008986 */ /* 0x0007e4000c101b04 */
.L_x_3787:
[----:B------:R-:W-:Y:S05]  /*6500*/  BSYNC B0 ;  /* 0x0000000000007941 */ /* 0x000fea0003800000 */
.L_x_3780:
        /* <DEDUP_REMOVED lines=8> */
        .weak           $__internal_5_$__cuda_sm20_div_rn_f64_full
        .type           $__internal_5_$__cuda_sm20_div_rn_f64_full,@function
        .size           $__internal_5_$__cuda_sm20_div_rn_f64_full,(.L_x_7332 - $__internal_5_$__cuda_sm20_div_rn_f64_full)
$__internal_5_$__cuda_sm20_div_rn_f64_full:
        /* <DEDUP_REMOVED lines=73> */
.L_x_3789:
        /* <DEDUP_REMOVED lines=17> */
.L_x_3792:
[----:B------:R-:W-:-:S05]  /*6b30*/  LOP3.LUT R2, R5, 0x80000, RZ, 0xfc, !PT ;  /* 0x0008000005027812 */ /* 0x000fca00078efcff */
[----:B------:R-:W-:Y:S02]  /*6b40*/  IMAD.MOV.U32 R3, RZ, RZ, R2 ;  /* 0x000000ffff037224 */ /* 0x000fe400078e0002 */
[----:B------:R-:W-:Y:S01]  /*6b50*/  IMAD.MOV.U32 R2, RZ, RZ, R4 ;  /* 0x000000ffff027224 */ /* 0x000fe200078e0004 */
[----:B------:R-:W-:Y:S06]  /*6b60*/  BRA `(.L_x_3790) ;  /* 0x00000000000c7947 */ /* 0x000fec0003800000 */
.L_x_3791:
[----:B------:R-:W-:-:S04]  /*6b70*/  LOP3.LUT R2, R37, 0x80000, RZ, 0xfc, !PT ;  /* 0x0008000025027812 */ /* 0x000fc800078efcff */
[----:B------:R-:W-:Y:S01]  /*6b80*/  MOV R3, R2 ;  /* 0x0000000200037202 */ /* 0x000fe20000000f00 */
[----:B------:R-:W-:-:S07]  /*6b90*/  IMAD.MOV.U32 R2, RZ, RZ, R36 ;  /* 0x000000ffff027224 */ /* 0x000fce00078e0024 */
.L_x_3790:
[----:B------:R-:W-:Y:S05]  /*6ba0*/  BSYNC B0 ;  /* 0x0000000000007941 */ /* 0x000fea0003800000 */
.L_x_3788:
[----:B------:R-:W-:Y:S02]  /*6bb0*/  IMAD.MOV.U32 R4, RZ, RZ, R0 ;  /* 0x000000ffff047224 */ /* 0x000fe400078e0000 */
[----:B------:R-:W-:-:S04]  /*6bc0*/  IMAD.MOV.U32 R5, RZ, RZ, 0x0 ;  /* 0x00000000ff057424 */ /* 0x000fc800078e00ff */
[----:B------:R-:W-:Y:S05]  /*6bd0*/  RET.REL.NODEC R4 `(_ZN2at6native29vectorized_elementwise_kernelILi4EZZZNS0_62_GLOBAL__N__e6aa1b1b_29_ActivationLogSigmoidKernel_cu_9d16a0dc27log_sigmoid_backward_kernelERNS_14TensorIteratorEENKUlvE_clEvENKUlvE_clEvEUlddE_St5arrayIPcLm3EEEEviT0_T1_) ;  /* 0xffffff9404087950 */ /* 0x000fea0003c3ffff */
.L_x_3793:
        /* <DEDUP_REMOVED lines=10> */
.L_x_7332:


//--------------------- .text._ZN2at6native29vectorized_elementwise_kernelILi8EZZZNS0_62_GLOBAL__N__e6aa1b1b_29_ActivationLogSigmoidKernel_cu_9d16a0dc27log_sigmoid_backward_kernelERNS_14TensorIteratorEENKUlvE_clEvENKUlvE_clEvEUlddE_St5arrayIPcLm3EEEEviT0_T1_ --------------------------
	.section	.text._ZN2at6native29vectorized_elementwise_kernelILi8EZZZNS0_62_GLOBAL__N__e6aa1b1b_29_ActivationLogSigmoidKernel_cu_9d16a0dc27log_sigmoid_backward_kernelERNS_14TensorIteratorEENKUlvE_clEvENKUlvE_clEvEUlddE_St5arrayIPcLm3EEEEviT0_T1_,"ax",@progbits
	.align	128
        .global         _ZN2at6native29vectorized_elementwise_kernelILi8EZZZNS0_62_GLOBAL__N__e6aa1b1b_29_ActivationLogSigmoidKernel_cu_9d16a0dc27log_sigmoid_backward_kernelERNS_14TensorIteratorEENKUlvE_clEvENKUlvE_clEvEUlddE_St5arrayIPcLm3EEEEviT0_T1_
        .type           _ZN2at6native29vectorized_elementwise_kernelILi8EZZZNS0_62_GLOBAL__N__e6aa1b1b_29_ActivationLogSigmoidKernel_cu_9d16a0dc27log_sigmoid_backward_kernelERNS_14TensorIteratorEENKUlvE_clEvENKUlvE_clEvEUlddE_St5arrayIPcLm3EEEEviT0_T1_,@function
        .size           _ZN2at6native29vectorized_elementwise_kernelILi8EZZZNS0_62_GLOBAL__N__e6aa1b1b_29_ActivationLogSigmoidKernel_cu_9d16a0dc27log_sigmoid_backward_kernelERNS_14TensorIteratorEENKUlvE_clEvENKUlvE_clEvEUlddE_St5arrayIPcLm3EEEEviT0_T1_,(.L_x_7333 - _ZN2at6native29vectorized_elementwise_kernelILi8EZZZNS0_62_GLOBAL__N__e6aa1b1b_29_ActivationLogSigmoidKernel_cu_9d16a0dc27log_sigmoid_backward_kernelERNS_14TensorIteratorEENKUlvE_clEvENKUlvE_clEvEUlddE_St5arrayIPcLm3EEEEviT0_T1_)
        .other          _ZN2at6native29vectorized_elementwise_kernelILi8EZZZNS0_62_GLOBAL__N__e6aa1b1b_29_ActivationLogSigmoidKernel_cu_9d16a0dc27log_sigmoid_backward_kernelERNS_14TensorIteratorEENKUlvE_clEvENKUlvE_clEvEUlddE_St5arrayIPcLm3EEEEviT0_T1_,@"STO_CUDA_ENTRY STV_DEFAULT"
_ZN2at6native29vectorized_elementwise_kernelILi8EZZZNS0_62_GLOBAL__N__e6aa1b1b_29_ActivationLogSigmoidKernel_cu_9d16a0dc27log_sigmoid_backward_kernelERNS_14TensorIteratorEENKUlvE_clEvENKUlvE_clEvEUlddE_St5arrayIPcLm3EEEEviT0_T1_:
.text._ZN2at6native29vectorized_elementwise_kernelILi8EZZZNS0_62_GLOBAL__N__e6aa1b1b_29_ActivationLogSigmoidKernel_cu_9d16a0dc27log_sigmoid_backward_kernelERNS_14TensorIteratorEENKUlvE_clEvENKUlvE_clEvEUlddE_St5arrayIPcLm3EEEEviT0_T1_:
        /* <DEDUP_REMOVED lines=134> */
.L_x_3796:
[----:B------:R-:W-:Y:S05]  /*0860*/  BSYNC B0 ;  /* 0x0000000000007941 */ /* 0x000fea0003800000 */
.L_x_3795:
        /* <DEDUP_REMOVED lines=17> */
.L_x_3798:
[----:B------:R-:W-:Y:S05]  /*0980*/  BSYNC B0 ;  /* 0x0000000000007941 */ /* 0x000fea0003800000 */
.L_x_3797:
        /* <DEDUP_REMOVED lines=17> */
.L_x_3800:
[----:B------:R-:W-:Y:S05]  /*0aa0*/  BSYNC B0 ;  /* 0x0000000000007941 */ /* 0x000fea0003800000 */
.L_x_3799:
        /* <DEDUP_REMOVED lines=16> */
.L_x_3802:
[----:B------:R-:W-:Y:S05]  /*0bb0*/  BSYNC B0 ;  /* 0x0000000000007941 */ /* 0x000fea0003800000 */
.L_x_3801:
        /* <DEDUP_REMOVED lines=25> */
[----:B-----5:R-:W-:Y:S05]  /*0d50*/  CALL.REL.NOINC `($__internal_6_$__cuda_sm20_div_rn_f64_full) ;  /* 0x00000058000c7944 */ /* 0x020fea0003c00000 */
.L_x_3804:
[----:B------:R-:W-:Y:S05]  /*0d60*/  BSYNC B1 ;  /* 0x0000000000017941 */ /* 0x000fea0003800000 */
.L_x_3803:
        /* <DEDUP_REMOVED lines=74> */
[----:B------:R-:W-:Y:S05]  /*1210*/  CALL.REL.NOINC `($__internal_6_$__cuda_sm20_div_rn_f64_full) ;  /* 0x0000005000dc7944 */ /* 0x000fea0003c00000 */
[----:B------:R-:W-:Y:S02]  /*1220*/  IMAD.MOV.U32 R4, RZ, RZ, R2 ;  /* 0x000000ffff047224 */ /* 0x000fe400078e0002 */
[----:B------:R-:W-:-:S07]  /*1230*/  IMAD.MOV.U32 R5, RZ, RZ, R3 ;  /* 0x000000ffff057224 */ /* 0x000fce00078e0003 */
.L_x_3806:
[----:B------:R-:W-:Y:S05]  /*1240*/  BSYNC B1 ;  /* 0x0000000000017941 */ /* 0x000fea0003800000 */
.L_x_3805:
        /* <DEDUP_REMOVED lines=30> */
[----:B------:R-:W-:Y:S05]  /*1430*/  CALL.REL.NOINC `($__internal_6_$__cuda_sm20_div_rn_f64_full) ;  /* 0x0000005000547944 */ /* 0x000fea0003c00000 */
.L_x_3808:
[----:B------:R-:W-:Y:S05]  /*1440*/  BSYNC B1 ;  /* 0x0000000000017941 */ /* 0x000fea0003800000 */
.L_x_3807:
        /* <DEDUP_REMOVED lines=31> */
.L_x_3810:
[----:B------:R-:W-:Y:S05]  /*1640*/  BSYNC B1 ;  /* 0x0000000000017941 */ /* 0x000fea0003800000 */
.L_x_3809:
        /* <DEDUP_REMOVED lines=18> */
.L_x_3812:
[----:B------:R-:W-:Y:S05]  /*1770*/  BSYNC B0 ;  /* 0x0000000000007941 */ /* 0x000fea0003800000 */
.L_x_3811:
        /* <DEDUP_REMOVED lines=29> */
[----:B------:R-:W-:Y:S05]  /*1950*/  CALL.REL.NOINC `($__internal_6_$__cuda_sm20_div_rn_f64_full) ;  /* 0x0000004c000c7944 */ /* 0x000fea0003c00000 */
.L_x_3814:
[----:B------:R-:W-:Y:S05]  /*1960*/  BSYNC B1 ;  /* 0x0000000000017941 */ /* 0x000fea0003800000 */
.L_x_3813:
        /* <DEDUP_REMOVED lines=59> */
.L_x_3816:
[----:B------:R-:W-:Y:S05]  /*1d20*/  BSYNC B0 ;  /* 0x0000000000007941 */ /* 0x000fea0003800000 */
.L_x_3815:
        /* <DEDUP_REMOVED lines=29> */
.L_x_3818:
[----:B------:R-:W-:Y:S05]  /*1f00*/  BSYNC B1 ;  /* 0x0000000000017941 */ /* 0x000fea0003800000 */
.L_x_3817:
        /* <DEDUP_REMOVED lines=59> */
.L_x_3820:
[----:B------:R-:W-:Y:S05]  /*22c0*/  BSYNC B0 ;  /* 0x0000000000007941 */ /* 0x000fea0003800000 */
.L_x_3819:
        /* <DEDUP_REMOVED lines=30> */
.L_x_3822:
[----:B------:R-:W-:Y:S05]  /*24b0*/  BSYNC B1 ;  /* 0x0000000000017941 */ /* 0x000fea0003800000 */
.L_x_3821:
        /* <DEDUP_REMOVED lines=60> */
.L_x_3824:
[----:B------:R-:W-:Y:S05]  /*2880*/  BSYNC B0 ;  /* 0x0000000000007941 */ /* 0x000fea0003800000 */
.L_x_3823:
        /* <DEDUP_REMOVED lines=32> */
[----:B------:R-:W-:Y:S05]  /*2a90*/  CALL.REL.NOINC `($__internal_6_$__cuda_sm20_div_rn_f64_full) ;  /* 0x0000003800bc7944 */ /* 0x000fea0003c00000 */
[----:B------:R-:W-:Y:S02]  /*2aa0*/  IMAD.MOV.U32 R4, RZ, RZ, R2 ;  /* 0x000000ffff047224 */ /* 0x000fe400078e0002 */
[----:B------:R-:W-:-:S07]  /*2ab0*/  IMAD.MOV.U32 R5, RZ, RZ, R3 ;  /* 0x000000ffff057224 */ /* 0x000fce00078e0003 */
.L_x_3826:
[----:B------:R-:W-:Y:S05]  /*2ac0*/  BSYNC B1 ;  /* 0x0000000000017941 */ /* 0x000fea0003800000 */
.L_x_3825:
        /* <DEDUP_REMOVED lines=15> */
.L_x_3794:
        /* <DEDUP_REMOVED lines=150> */
.L_x_3830:
[----:B------:R-:W-:Y:S05]  /*3520*/  BSYNC B0 ;  /* 0x0000000000007941 */ /* 0x000fea0003800000 */
.L_x_3829:
        /* <DEDUP_REMOVED lines=22> */
[----:B------:R-:W-:Y:S05]  /*3690*/  CALL.REL.NOINC `($__internal_6_$__cuda_sm20_div_rn_f64_full) ;  /* 0x0000002c00bc7944 */ /* 0x000fea0003c00000 */
.L_x_3832:
[----:B------:R-:W-:Y:S05]  /*36a0*/  BSYNC B2 ;  /* 0x0000000000027941 */ /* 0x000fea0003800000 */
.L_x_3831:
[----:B------:R-:W-:Y:S01]  /*36b0*/  MOV R46, 0x3ff00000 ;  /* 0x3ff00000002e7802 */ /* 0x000fe20000000f00 */
[----:B------:R-:W-:Y:S01]  /*36c0*/  IMAD.MOV.U32 R4, RZ, RZ, RZ ;  /* 0x000000ffff047224 */ /* 0x000fe200078e00ff */
[----:B------:R-:W-:Y:S02]  /*36d0*/  FSEL R5, RZ, 1.875, P0 ;  /* 0x3ff00000ff057808 */ /* 0x000fe40000000000 */
[----:B------:R-:W-:Y:S01]  /*36e0*/  FSEL R47, R46, -1.875, !P0 ;  /* 0xbff000002e2f7808 */ /* 0x000fe20004000000 */
[----:B------:R-:W-:-:S06]  /*36f0*/  IMAD.MOV.U32 R46, RZ, RZ, RZ ;  /* 0x000000ffff2e7224 */ /* 0x000fcc00078e00ff */
[----:B------:R-:W-:-:S08]  /*3700*/  DFMA R46, R2, -R46, R4 ;  /* 0x8000002e022e722b */ /* 0x000fd00000000004 */
[----:B------:R-:W-:-:S11]  /*3710*/  DMUL R46, R46, R42 ;  /* 0x0000002a2e2e7228 */ /* 0x000fd60000000000 */
.L_x_3828:
[----:B------:R-:W-:Y:S05]  /*3720*/  BSYNC B1 ;  /* 0x0000000000017941 */ /* 0x000fea0003800000 */
.L_x_3827:
        /* <DEDUP_REMOVED lines=65> */
.L_x_3836:
[----:B------:R-:W-:Y:S05]  /*3b40*/  BSYNC B0 ;  /* 0x0000000000007941 */ /* 0x000fea0003800000 */
.L_x_3835:
        /* <DEDUP_REMOVED lines=23> */
.L_x_3838:
[----:B------:R-:W-:Y:S05]  /*3cc0*/  BSYNC B2 ;  /* 0x0000000000027941 */ /* 0x000fea0003800000 */
.L_x_3837:
[----:B------:R-:W-:Y:S01]  /*3cd0*/  IMAD.MOV.U32 R4, RZ, RZ, 0x3ff00000 ;  /* 0x3ff00000ff047424 */ /* 0x000fe200078e00ff */
[----:B------:R-:W-:Y:S02]  /*3ce0*/  FSEL R7, RZ, 1.875, P0 ;  /* 0x3ff00000ff077808 */ /* 0x000fe40000000000 */
[----:B------:R-:W-:Y:S02]  /*3cf0*/  MOV R6, RZ ;  /* 0x000000ff00067202 */ /* 0x000fe40000000f00 */
[----:B------:R-:W-:Y:S01]  /*3d00*/  FSEL R5, R4, -1.875, !P0 ;  /* 0xbff0000004057808 */ /* 0x000fe20004000000 */
[----:B------:R-:W-:-:S06]  /*3d10*/  IMAD.MOV.U32 R4, RZ, RZ, RZ ;  /* 0x000000ffff047224 */ /* 0x000fcc00078e00ff */
[----:B------:R-:W-:-:S08]  /*3d20*/  DFMA R2, R2, -R4, R6 ;  /* 0x800000040202722b */ /* 0x000fd00000000006 */
[----:B------:R-:W-:-:S11]  /*3d30*/  DMUL R32, R2, R32 ;  /* 0x0000002002207228 */ /* 0x000fd60000000000 */
.L_x_3834:
[----:B------:R-:W-:Y:S05]  /*3d40*/  BSYNC B1 ;  /* 0x0000000000017941 */ /* 0x000fea0003800000 */
.L_x_3833:
        /* <DEDUP_REMOVED lines=64> */
.L_x_3842:
[----:B------:R-:W-:Y:S05]  /*4150*/  BSYNC B0 ;  /* 0x0000000000007941 */ /* 0x000fea0003800000 */
.L_x_3841:
        /* <DEDUP_REMOVED lines=23> */
.L_x_3844:
[----:B------:R-:W-:Y:S05]  /*42d0*/  BSYNC B2 ;  /* 0x0000000000027941 */ /* 0x000fea0003800000 */
.L_x_3843:
[----:B------:R-:W-:Y:S01]  /*42e0*/  IMAD.MOV.U32 R4, RZ, RZ, 0x3ff00000 ;  /* 0x3ff00000ff047424 */ /* 0x000fe200078e00ff */
[----:B------:R-:W-:Y:S01]  /*42f0*/  FSEL R7, RZ, 1.875, P0 ;  /* 0x3ff00000ff077808 */ /* 0x000fe20000000000 */
[----:B------:R-:W-:-:S03]  /*4300*/  IMAD.MOV.U32 R6, RZ, RZ, RZ ;  /* 0x000000ffff067224 */ /* 0x000fc600078e00ff */
[----:B------:R-:W-:Y:S02]  /*4310*/  FSEL R5, R4, -1.875, !P0 ;  /* 0xbff0000004057808 */ /* 0x000fe40004000000 */
[----:B------:R-:W-:-:S06]  /*4320*/  MOV R4, RZ ;  /* 0x000000ff00047202 */ /* 0x000fcc0000000f00 */
[----:B------:R-:W-:-:S08]  /*4330*/  DFMA R2, R2, -R4, R6 ;  /* 0x800000040202722b */ /* 0x000fd00000000006 */
[----:B------:R-:W-:-:S11]  /*4340*/  DMUL R10, R2, R10 ;  /* 0x0000000a020a7228 */ /* 0x000fd60000000000 */
.L_x_3840:
[----:B------:R-:W-:Y:S05]  /*4350*/  BSYNC B1 ;  /* 0x0000000000017941 */ /* 0x000fea0003800000 */
.L_x_3839:
        /* <DEDUP_REMOVED lines=64> */
.L_x_3848:
[----:B------:R-:W-:Y:S05]  /*4760*/  BSYNC B0 ;  /* 0x0000000000007941 */ /* 0x000fea0003800000 */
.L_x_3847:
        /* <DEDUP_REMOVED lines=23> */
.L_x_3850:
[----:B------:R-:W-:Y:S05]  /*48e0*/  BSYNC B2 ;  /* 0x0000000000027941 */ /* 0x000fea0003800000 */
.L_x_3849:
[----:B------:R-:W-:Y:S01]  /*48f0*/  IMAD.MOV.U32 R4, RZ, RZ, 0x3ff00000 ;  /* 0x3ff00000ff047424 */ /* 0x000fe200078e00ff */
[----:B------:R-:W-:Y:S01]  /*4900*/  FSEL R7, RZ, 1.875, P0 ;  /* 0x3ff00000ff077808 */ /* 0x000fe20000000000 */
[----:B------:R-:W-:-:S03]  /*4910*/  IMAD.MOV.U32 R6, RZ, RZ, RZ ;  /* 0x000000ffff067224 */ /* 0x000fc600078e00ff */
[----:B------:R-:W-:Y:S01]  /*4920*/  FSEL R5, R4, -1.875, !P0 ;  /* 0xbff0000004057808 */ /* 0x000fe20004000000 */
[----:B------:R-:W-:-:S06]  /*4930*/  IMAD.MOV.U32 R4, RZ, RZ, RZ ;  /* 0x000000ffff047224 */ /* 0x000fcc00078e00ff */
[----:B------:R-:W-:-:S08]  /*4940*/  DFMA R2, R2, -R4, R6 ;  /* 0x800000040202722b */ /* 0x000fd00000000006 */
[----:B------:R-:W-:-:S11]  /*4950*/  DMUL R14, R2, R14 ;  /* 0x0000000e020e7228 */ /* 0x000fd60000000000 */
.L_x_3846:
[----:B------:R-:W-:Y:S05]  /*4960*/  BSYNC B1 ;  /* 0x0000000000017941 */ /* 0x000fea0003800000 */
.L_x_3845:
        /* <DEDUP_REMOVED lines=64> */
.L_x_3854:
[----:B------:R-:W-:Y:S05]  /*4d70*/  BSYNC B0 ;  /* 0x0000000000007941 */ /* 0x000fea0003800000 */
.L_x_3853:
        /* <DEDUP_REMOVED lines=23> */
.L_x_3856:
[----:B------:R-:W-:Y:S05]  /*4ef0*/  BSYNC B2 ;  /* 0x0000000000027941 */ /* 0x000fea0003800000 */
.L_x_3855:
[----:B------:R-:W-:Y:S01]  /*4f00*/  IMAD.MOV.U32 R4, RZ, RZ, 0x3ff00000 ;  /* 0x3ff00000ff047424 */ /* 0x000fe200078e00ff */
[----:B------:R-:W-:Y:S01]  /*4f10*/  FSEL R7, RZ, 1.875, P0 ;  /* 0x3ff00000ff077808 */ /* 0x000fe20000000000 */
[----:B------:R-:W-:-:S03]  /*4f20*/  IMAD.MOV.U32 R6, RZ, RZ, RZ ;  /* 0x000000ffff067224 */ /* 0x000fc600078e00ff */
[----:B------:R-:W-:Y:S01]  /*4f30*/  FSEL R5, R4, -1.875, !P0 ;  /* 0xbff0000004057808 */ /* 0x000fe20004000000 */
[----:B------:R-:W-:-:S06]  /*4f40*/  IMAD.MOV.U32 R4, RZ, RZ, RZ ;  /* 0x000000ffff047224 */ /* 0x000fcc00078e00ff */
[----:B------:R-:W-:-:S08]  /*4f50*/  DFMA R2, R2, -R4, R6 ;  /* 0x800000040202722b */ /* 0x000fd00000000006 */
[----:B------:R-:W-:-:S11]  /*4f60*/  DMUL R18, R2, R18 ;  /* 0x0000001202127228 */ /* 0x000fd60000000000 */
.L_x_3852:
[----:B------:R-:W-:Y:S05]  /*4f70*/  BSYNC B1 ;  /* 0x0000000000017941 */ /* 0x000fea0003800000 */
.L_x_3851:
        /* <DEDUP_REMOVED lines=64> */
.L_x_3860:
[----:B------:R-:W-:Y:S05]  /*5380*/  BSYNC B0 ;  /* 0x0000000000007941 */ /* 0x000fea0003800000 */
.L_x_3859:
        /* <DEDUP_REMOVED lines=23> */
.L_x_3862:
[----:B------:R-:W-:Y:S05]  /*5500*/  BSYNC B2 ;  /* 0x0000000000027941 */ /* 0x000fea0003800000 */
.L_x_3861:
[----:B------:R-:W-:Y:S01]  /*5510*/  MOV R4, 0x3ff00000 ;  /* 0x3ff0000000047802 */ /* 0x000fe20000000f00 */
[----:B------:R-:W-:Y:S01]  /*5520*/  IMAD.MOV.U32 R6, RZ, RZ, RZ ;  /* 0x000000ffff067224 */ /* 0x000fe200078e00ff */
[----:B------:R-:W-:Y:S02]  /*5530*/  FSEL R7, RZ, 1.875, P0 ;  /* 0x3ff00000ff077808 */ /* 0x000fe40000000000 */
[----:B------:R-:W-:Y:S01]  /*5540*/  FSEL R5, R4, -1.875, !P0 ;  /* 0xbff0000004057808 */ /* 0x000fe20004000000 */
[----:B------:R-:W-:-:S06]  /*5550*/  IMAD.MOV.U32 R4, RZ, RZ, RZ ;  /* 0x000000ffff047224 */ /* 0x000fcc00078e00ff */
[----:B------:R-:W-:-:S08]  /*5560*/  DFMA R2, R2, -R4, R6 ;  /* 0x800000040202722b */ /* 0x000fd00000000006 */
[----:B------:R-:W-:-:S11]  /*5570*/  DMUL R22, R2, R22 ;  /* 0x0000001602167228 */ /* 0x000fd60000000000 */
.L_x_3858:
[----:B------:R-:W-:Y:S05]  /*5580*/  BSYNC B1 ;  /* 0x0000000000017941 */ /* 0x000fea0003800000 */
.L_x_3857:
        /* <DEDUP_REMOVED lines=64> */
.L_x_3866:
[----:B------:R-:W-:Y:S05]  /*5990*/  BSYNC B0 ;  /* 0x0000000000007941 */ /* 0x000fea0003800000 */
.L_x_3865:
        /* <DEDUP_REMOVED lines=23> */
.L_x_3868:
[----:B------:R-:W-:Y:S05]  /*5b10*/  BSYNC B2 ;  /* 0x0000000000027941 */ /* 0x000fea0003800000 */
.L_x_3867:
[----:B------:R-:W-:Y:S01]  /*5b20*/  IMAD.MOV.U32 R4, RZ, RZ, 0x3ff00000 ;  /* 0x3ff00000ff047424 */ /* 0x000fe200078e00ff */
[----:B------:R-:W-:Y:S02]  /*5b30*/  FSEL R7, RZ, 1.875, P0 ;  /* 0x3ff00000ff077808 */ /* 0x000fe40000000000 */
[----:B------:R-:W-:Y:S02]  /*5b40*/  MOV R6, RZ ;  /* 0x000000ff00067202 */ /* 0x000fe40000000f00 */
[----:B------:R-:W-:Y:S01]  /*5b50*/  FSEL R5, R4, -1.875, !P0 ;  /* 0xbff0000004057808 */ /* 0x000fe20004000000 */
[----:B------:R-:W-:-:S06]  /*5b60*/  IMAD.MOV.U32 R4, RZ, RZ, RZ ;  /* 0x000000ffff047224 */ /* 0x000fcc00078e00ff */
[----:B------:R-:W-:-:S08]  /*5b70*/  DFMA R2, R2, -R4, R6 ;  /* 0x800000040202722b */ /* 0x000fd00000000006 */
[----:B------:R-:W-:-:S11]  /*5b80*/  DMUL R26, R2, R26 ;  /* 0x0000001a021a7228 */ /* 0x000fd60000000000 */
.L_x_3864:
[----:B------:R-:W-:Y:S05]  /*5b90*/  BSYNC B1 ;  /* 0x0000000000017941 */ /* 0x000fea0003800000 */
.L_x_3863:
        /* <DEDUP_REMOVED lines=64> */
.L_x_3872:
[----:B------:R-:W-:Y:S05]  /*5fa0*/  BSYNC B0 ;  /* 0x0000000000007941 */ /* 0x000fea0003800000 */
.L_x_3871:
        /* <DEDUP_REMOVED lines=23> */
.L_x_3874:
[----:B------:R-:W-:Y:S05]  /*6120*/  BSYNC B2 ;  /* 0x0000000000027941 */ /* 0x000fea0003800000 */
.L_x_3873:
[----:B------:R-:W-:Y:S01]  /*6130*/  IMAD.MOV.U32 R4, RZ, RZ, 0x3ff00000 ;  /* 0x3ff00000ff047424 */ /* 0x000fe200078e00ff */
[----:B------:R-:W-:Y:S01]  /*6140*/  FSEL R7, RZ, 1.875, P0 ;  /* 0x3ff00000ff077808 */ /* 0x000fe20000000000 */
[----:B------:R-:W-:-:S03]  /*6150*/  IMAD.MOV.U32 R6, RZ, RZ, RZ ;  /* 0x000000ffff067224 */ /* 0x000fc600078e00ff */
[----:B------:R-:W-:Y:S02]  /*6160*/  FSEL R5, R4, -1.875, !P0 ;  /* 0xbff0000004057808 */ /* 0x000fe40004000000 */
[----:B------:R-:W-:-:S06]  /*6170*/  MOV R4, RZ ;  /* 0x000000ff00047202 */ /* 0x000fcc0000000f00 */
[----:B------:R-:W-:-:S08]  /*6180*/  DFMA R2, R2, -R4, R6 ;  /* 0x800000040202722b */ /* 0x000fd00000000006 */
[----:B------:R-:W-:-:S11]  /*6190*/  DMUL R30, R2, R30 ;  /* 0x0000001e021e7228 */ /* 0x000fd60000000000 */
.L_x_3870:
[----:B------:R-:W-:Y:S05]  /*61a0*/  BSYNC B1 ;  /* 0x0000000000017941 */ /* 0x000fea0003800000 */
.L_x_3869:
        /* <DEDUP_REMOVED lines=17> */
.L_x_3877:
[----:B------:R-:W-:-:S13]  /*62c0*/  ISETP.GE.AND P0, PT, R42, R45, PT ;  /* 0x0000002d2a00720c */ /* 0x000fda0003f06270 */
[----:B------:R-:W-:Y:S05]  /*62d0*/  @P0 BRA `(.L_x_3879) ;  /* 0x0000000000300947 */ /* 0x000fea0003800000 */
[----:B01----:R-:W0:Y:S01]  /*62e0*/  LDC.64 R2, c[0x0][0x218] ;  /* 0x00008600ff027b82 */ /* 0x003e220000000a00 */
[----:B------:R-:W-:Y:S01]  /*62f0*/  IADD3 R5, R44, R42, RZ ;  /* 0x0000002a2c057210 */ /* 0x000fe20007ffe0ff */
[----:B------:R-:W-:-:S04]  /*6300*/  VIADD R42, R42, 0x80 ;  /* 0x000000802a2a7836 */ /* 0x000fc80000000000 */
[----:B0-----:R-:W-:-:S05]  /*6310*/  IMAD.WIDE.U32 R2, R5, 0x8, R2 ;  /* 0x0000000805027825 */ /* 0x001fca00078e0002 */
[----:B------:R1:W-:Y:S02]  /*6320*/  STG.E.64 desc[UR4][R2.64], R10 ;  /* 0x0000000a02007986 */ /* 0x0003e4000c101b04 */
.L_x_3878:
[----:B------:R-:W-:-:S13]  /*6330*/  ISETP.GE.AND P0, PT, R42, R45, PT ;  /* 0x0000002d2a00720c */ /* 0x000fda0003f06270 */
[----:B------:R-:W-:Y:S05]  /*6340*/  @P0 BRA `(.L_x_3880) ;  /* 0x0000000000300947 */ /* 0x000fea0003800000 */
[----:B01----:R-:W0:Y:S01]  /*6350*/  LDC.64 R2, c[0x0][0x218] ;  /* 0x00008600ff027b82 */ /* 0x003e220000000a00 */
[----:B------:R-:W-:Y:S02]  /*6360*/  IMAD.IADD R5, R44, 0x1, R42 ;  /* 0x000000012c057824 */ /* 0x000fe400078e022a */
[----:B------:R-:W-:Y:S02]  /*6370*/  VIADD R42, R42, 0x80 ;  /* 0x000000802a2a7836 */ /* 0x000fe40000000000 */
[----:B0-----:R-:W-:-:S05]  /*6380*/  IMAD.WIDE.U32 R2, R5, 0x8, R2 ;  /* 0x0000000805027825 */ /* 0x001fca00078e0002 */
[----:B------:R2:W-:Y:S02]  /*6390*/  STG.E.64 desc[UR4][R2.64], R14 ;  /* 0x0000000e02007986 */ /* 0x0005e4000c101b04 */
.L_x_3879:
[----:B------:R-:W-:-:S13]  /*63a0*/  ISETP.GE.AND P0, PT, R42, R45, PT ;  /* 0x0000002d2a00720c */ /* 0x000fda0003f06270 */
[----:B------:R-:W-:Y:S05]  /*63b0*/  @P0 BRA `(.L_x_3881) ;  /* 0x0000000000340947 */ /* 0x000fea0003800000 */
[----:B012---:R-:W0:Y:S01]  /*63c0*/  LDC.64 R2, c[0x0][0x218] ;  /* 0x00008600ff027b82 */ /* 0x007e220000000a00 */
[----:B------:R-:W-:Y:S01]  /*63d0*/  IMAD.IADD R5, R44, 0x1, R42 ;  /* 0x000000012c057824 */ /* 0x000fe200078e022a */
[----:B------:R-:W-:-:S03]  /*63e0*/  IADD3 R42, R42, 0x80, RZ ;  /* 0x000000802a2a7810 */ /* 0x000fc60007ffe0ff */
[----:B0-----:R-:W-:-:S05]  /*63f0*/  IMAD.WIDE.U32 R2, R5, 0x8, R2 ;  /* 0x0000000805027825 */ /* 0x001fca00078e0002 */
[----:B------:R2:W-:Y:S02]  /*6400*/  STG.E.64 desc[UR4][R2.64], R18 ;  /* 0x0000001202007986 */ /* 0x0005e4000c101b04 */
.L_x_3880:
        /* <DEDUP_REMOVED lines=8> */
.L_x_3881:
[----:B------:R-:W-:Y:S05]  /*6490*/  BSYNC B1 ;  /* 0x0000000000017941 */ /* 0x000fea0003800000 */
.L_x_3876:
[----:B------:R-:W-:-:S13]  /*64a0*/  ISETP.GE.AND P0, PT, R42, R45, PT ;  /* 0x0000002d2a00720c */ /* 0x000fda0003f06270 */
[----:B0123--:R-:W0:Y:S01]  /*64b0*/  @!P0 LDC.64 R2, c[0x0][0x218] ;  /* 0x00008600ff028b82 */ /* 0x00fe220000000a00 */
[----:B------:R-:W-:Y:S02]  /*64c0*/  @!P0 IMAD.IADD R5, R44, 0x1, R42 ;  /* 0x000000012c058824 */ /* 0x000fe400078e022a */
[----:B------:R-:W-:Y:S02]  /*64d0*/  @!P0 VIADD R42, R42, 0x80 ;  /* 0x000000802a2a8836 */ /* 0x000fe40000000000 */
[----:B0-----:R-:W-:-:S05]  /*64e0*/  @!P0 IMAD.WIDE.U32 R2, R5, 0x8, R2 ;  /* 0x0000000805028825 */ /* 0x001fca00078e0002 */
[----:B------:R3:W-:Y:S02]  /*64f0*/  @!P0 STG.E.64 desc[UR4][R2.64], R26 ;  /* 0x0000001a02008986 */ /* 0x0007e4000c101b04 */
.L_x_3882:
[----:B------:R-:W-:Y:S05]  /*6500*/  BSYNC B0 ;  /* 0x0000000000007941 */ /* 0x000fea0003800000 */
.L_x_3875:
        /* <DEDUP_REMOVED lines=8> */
        .weak           $__internal_6_$__cuda_sm20_div_rn_f64_full
        .type           $__internal_6_$__cuda_sm20_div_rn_f64_full,@function
        .size           $__internal_6_$__cuda_sm20_div_rn_f64_full,(.L_x_7333 - $__internal_6_$__cuda_sm20_div_rn_f64_full)
$__internal_6_$__cuda_sm20_div_rn_f64_full:
        /* <DEDUP_REMOVED lines=73> */
.L_x_3884:
        /* <DEDUP_REMOVED lines=17> */
.L_x_3887:
[----:B------:R-:W-:-:S05]  /*6b30*/  LOP3.LUT R2, R5, 0x80000, RZ, 0xfc, !PT ;  /* 0x0008000005027812 */ /* 0x000fca00078efcff */
[----:B------:R-:W-:Y:S02]  /*6b40*/  IMAD.MOV.U32 R3, RZ, RZ, R2 ;  /* 0x000000ffff037224 */ /* 0x000fe400078e0002 */
[----:B------:R-:W-:Y:S01]  /*6b50*/  IMAD.MOV.U32 R2, RZ, RZ, R4 ;  /* 0x000000ffff027224 */ /* 0x000fe200078e0004 */
[----:B------:R-:W-:Y:S06]  /*6b60*/  BRA `(.L_x_3885) ;  /* 0x00000000000c7947 */ /* 0x000fec0003800000 */
.L_x_3886:
[----:B------:R-:W-:-:S04]  /*6b70*/  LOP3.LUT R2, R37, 0x80000, RZ, 0xfc, !PT ;  /* 0x0008000025027812 */ /* 0x000fc800078efcff */
[----:B------:R-:W-:Y:S01]  /*6b80*/  MOV R3, R2 ;  /* 0x0000000200037202 */ /* 0x000fe20000000f00 */
[----:B------:R-:W-:-:S07]  /*6b90*/  IMAD.MOV.U32 R2, RZ, RZ, R36 ;  /* 0x000000ffff027224 */ /* 0x000fce00078e0024 */
.L_x_3885:
[----:B------:R-:W-:Y:S05]  /*6ba0*/  BSYNC B0 ;  /* 0x0000000000007941 */ /* 0x000fea0003800000 */
.L_x_3883:
[----:B------:R-:W-:Y:S02]  /*6bb0*/  IMAD.MOV.U32 R4, RZ, RZ, R0 ;  /* 0x000000ffff047224 */ /* 0x000fe400078e0000 */
[----:B------:R-:W-:-:S04]  /*6bc0*/  IMAD.MOV.U32 R5, RZ, RZ, 0x0 ;  /* 0x00000000ff057424 */ /* 0x000fc800078e00ff */
[----:B------:R-:W-:Y:S05]  /*6bd0*/  RET.REL.NODEC R4 `(_ZN2at6native29vectorized_elementwise_kernelILi8EZZZNS0_62_GLOBAL__N__e6aa1b1b_29_ActivationLogSigmoidKernel_cu_9d16a0dc27log_sigmoid_backward_kernelERNS_14TensorIteratorEENKUlvE_clEvENKUlvE_clEvEUlddE_St5arrayIPcLm3EEEEviT0_T1_) ;  /* 0xffffff9404087950 */ /* 0x000fea0003c3ffff */
.L_x_3888:
        /* <DEDUP_REMOVED lines=10> */
.L_x_7333:


//--------------------- .text._ZN2at6native18elementwise_kernelILi128ELi4EZNS0_15gpu_kernel_implIZZZNS0_33launch_log_sigmoid_forward_kernelERNS_18TensorIteratorBaseEENKUlvE_clEvENKUlvE2_clEvEUlN3c108BFloat16EE_EEvS4_RKT_EUliE_EEviT1_ --------------------------
	.section	.text._ZN2at6native18elementwise_kernelILi128ELi4EZNS0_15gpu_kernel_implIZZZNS0_33launch_log_sigmoid_forward_kernelERNS_18TensorIteratorBaseEENKUlvE_clEvENKUlvE2_clEvEUlN3c108BFloat16EE_EEvS4_RKT_EUliE_EEviT1_,"ax",@progbits
	.align	128
        .global         _ZN2at6native18elementwise_kernelILi128ELi4EZNS0_15gpu_kernel_implIZZZNS0_33launch_log_sigmoid_forward_kernelERNS_18TensorIteratorBaseEENKUlvE_clEvENKUlvE2_clEvEUlN3c108BFloat16EE_EEvS4_RKT_EUliE_EEviT1_
        .type           _ZN2at6native18elementwise_kernelILi128ELi4EZNS0_15gpu_kernel_implIZZZNS0_33launch_log_sigmoid_forward_kernelERNS_18TensorIteratorBaseEENKUlvE_clEvENKUlvE2_clEvEUlN3c108BFloat16EE_EEvS4_RKT_EUliE_EEviT1_,@function
        .size           _ZN2at6native18elementwise_kernelILi128ELi4EZNS0_15gpu_kernel_implIZZZNS0_33launch_log_sigmoid_forward_kernelERNS_18TensorIteratorBaseEENKUlvE_clEvENKUlvE2_clEvEUlN3c108BFloat16EE_EEvS4_RKT_EUliE_EEviT1_,(.L_x_7369 - _ZN2at6native18elementwise_kernelILi128ELi4EZNS0_15gpu_kernel_implIZZZNS0_33launch_log_sigmoid_forward_kernelERNS_18TensorIteratorBaseEENKUlvE_clEvENKUlvE2_clEvEUlN3c108BFloat16EE_EEvS4_RKT_EUliE_EEviT1_)
        .other          _ZN2at6native18elementwise_kernelILi128ELi4EZNS0_15gpu_kernel_implIZZZNS0_33launch_log_sigmoid_forward_kernelERNS_18TensorIteratorBaseEENKUlvE_clEvENKUlvE2_clEvEUlN3c108BFloat16EE_EEvS4_RKT_EUliE_EEviT1_,@"STO_CUDA_ENTRY STV_DEFAULT"
_ZN2at6native18elementwise_kernelILi128ELi4EZNS0_15gpu_kernel_implIZZZNS0_33launch_log_sigmoid_forward_kernelERNS_18TensorIteratorBaseEENKUlvE_clEvENKUlvE2_clEvEUlN3c108BFloat16EE_EEvS4_RKT_EUliE_EEviT1_:
.text._ZN2at6native18elementwise_kernelILi128ELi4EZNS0_15gpu_kernel_implIZZZNS0_33launch_log_sigmoid_forward_kernelERNS_18TensorIteratorBaseEENKUlvE_clEvENKUlvE2_clEvEUlN3c108BFloat16EE_EEvS4_RKT_EUliE_EEviT1_:
        /* <DEDUP_REMOVED lines=18> */
[----:B------:R-:W-:Y:S01]  /*0120*/  IMAD.HI.U32 R4, R19, UR4, R2 ;  /* 0x0000000413047c27 */ /* 0x000fe2000f8e0002 */
[----:B------:R-:W-:-:S04]  /*0130*/  ULDC UR4, c[0x0][0x21c] ;  /* 0x0000870000047ab9 */ /* 0x000fc80000000800 */
[----:B------:R-:W-:-:S05]  /*0140*/  SHF.R.U32.HI R5, RZ, UR5, R4 ;  /* 0x00000005ff057c19 */ /* 0x000fca0008011604 */
[----:B------:R-:W-:-:S04]  /*0150*/  IMAD.MOV R0, RZ, RZ, -R5 ;  /* 0x000000ffff007224 */ /* 0x000fc800078e0a05 */
[----:B------:R-:W-:Y:S01]  /*0160*/  IMAD R19, R0, UR4, R19 ;  /* 0x0000000400137c24 */ /* 0x000fe2000f8e0213 */
[----:B------:R-:W-:-:S03]  /*0170*/  ULDC.64 UR4, c[0x0][0x348] ;  /* 0x0000d20000047ab9 */ /* 0x000fc60000000a00 */
        /* <DEDUP_REMOVED lines=9> */
[----:B------:R-:W-:-:S04]  /*0210*/  ULDC.64 UR6, c[0x0][0x350] ;  /* 0x0000d40000067ab9 */ /* 0x000fc80000000a00 */
[----:B------:R-:W-:-:S04]  /*0220*/  IMAD.MOV R4, RZ, RZ, -R3 ;  /* 0x000000ffff047224 */ /* 0x000fc800078e0a03 */
[----:B------:R-:W-:-:S04]  /*0230*/  IMAD R4, R4, UR8, R5 ;  /* 0x0000000804047c24 */ /* 0x000fc8000f8e0205 */
[C---:B------:R-:W-:Y:S02]  /*0240*/  IMAD R16, R4.reuse, UR6, RZ ;  /* 0x0000000604107c24 */ /* 0x040fe4000f8e02ff */
[----:B------:R-:W-:Y:S02]  /*0250*/  IMAD R0, R4, UR7, RZ ;  /* 0x0000000704007c24 */ /* 0x000fe4000f8e02ff */
[C---:B------:R-:W-:Y:S02]  /*0260*/  IMAD R16, R19.reuse, UR4, R16 ;  /* 0x0000000413107c24 */ /* 0x040fe4000f8e0210 */
[----:B------:R-:W-:Y:S01]  /*0270*/  IMAD R0, R19, UR5, R0 ;  /* 0x0000000513007c24 */ /* 0x000fe2000f8e0200 */
[----:B------:R-:W-:Y:S06]  /*0280*/  @!P0 BRA `(.L_x_3891) ;  /* 0x0000001000488947 */ /* 0x000fec0003800000 */
[----:B------:R-:W-:Y:S01]  /*0290*/  IMAD.MOV.U32 R2, RZ, RZ, RZ ;  /* 0x000000ffff027224 */ /* 0x000fe200078e00ff */
[----:B------:R-:W-:Y:S01]  /*02a0*/  ULDC.64 UR4, c[0x0][0x238] ;  /* 0x00008e0000047ab9 */ /* 0x000fe20000000a00 */
[----:B------:R-:W-:Y:S02]  /*02b0*/  ISETP.NE.AND P0, PT, R6, 0x3, PT ;  /* 0x000000030600780c */ /* 0x000fe40003f05270 */
[----:B------:R-:W-:Y:S01]  /*02c0*/  IMAD.HI.U32 R4, R3, UR4, R2 ;  /* 0x0000000403047c27 */ /* 0x000fe2000f8e0002 */
[----:B------:R-:W-:-:S04]  /*02d0*/  ULDC UR4, c[0x0][0x234] ;  /* 0x00008d0000047ab9 */ /* 0x000fc80000000800 */
[----:B------:R-:W-:-:S05]  /*02e0*/  SHF.R.U32.HI R5, RZ, UR5, R4 ;  /* 0x00000005ff057c19 */ /* 0x000fca0008011604 */
[----:B------:R-:W-:-:S04]  /*02f0*/  IMAD.MOV R2, RZ, RZ, -R5 ;  /* 0x000000ffff027224 */ /* 0x000fc800078e0a05 */
[----:B------:R-:W-:Y:S01]  /*0300*/  IMAD R3, R2, UR4, R3 ;  /* 0x0000000402037c24 */ /* 0x000fe2000f8e0203 */
[----:B------:R-:W-:-:S03]  /*0310*/  ULDC.64 UR4, c[0x0][0x358] ;  /* 0x0000d60000047ab9 */ /* 0x000fc60000000a00 */
        /* <DEDUP_REMOVED lines=188> */
[----:B------:R-:W-:-:S04]  /*0ee0*/  SHF.R.U32.HI R5, RZ, UR5, R4 ;  /* 0x00000005ff057c19 */ /* 0x000fc80008011604 */
[----:B------:R-:W-:-:S05]  /*0ef0*/  IADD3 R2, -R5, RZ, RZ ;  /* 0x000000ff05027210 */ /* 0x000fca0007ffe1ff */
        /* <DEDUP_REMOVED lines=66> */
[----:B------:R-:W-:-:S03]  /*1320*/  ULDC.64 UR4, c[0x0][0x340] ;  /* 0x0000d00000047ab9 */ /* 0x000fc60000000a00 */
[----:B------:R-:W-:Y:S01]  /*1330*/  IMAD.HI.U32 R2, R3, UR4, R2 ;  /* 0x0000000403027c27 */ /* 0x000fe2000f8e0002 */
[----:B------:R-:W-:-:S04]  /*1340*/  ULDC UR4, c[0x0][0x33c] ;  /* 0x0000cf0000047ab9 */ /* 0x000fc80000000800 */
[----:B------:R-:W-:-:S05]  /*1350*/  SHF.R.U32.HI R2, RZ, UR5, R2 ;  /* 0x00000005ff027c19 */ /* 0x000fca0008011602 */
[----:B------:R-:W-:-:S04]  /*1360*/  IMAD.MOV R2, RZ, RZ, -R2 ;  /* 0x000000ffff027224 */ /* 0x000fc800078e0a02 */
[----:B------:R-:W-:Y:S01]  /*1370*/  IMAD R3, R2, UR4, R3 ;  /* 0x0000000402037c24 */ /* 0x000fe2000f8e0203 */
[----:B------:R-:W-:-:S03]  /*1380*/  ULDC.64 UR4, c[0x0][0x408] ;  /* 0x0001020000047ab9 */ /* 0x000fc60000000a00 */
[C---:B------:R-:W-:Y:S02]  /*1390*/  IMAD R16, R3.reuse, UR4, R16 ;  /* 0x0000000403107c24 */ /* 0x040fe4000f8e0210 */
[----:B------:R-:W-:-:S07]  /*13a0*/  IMAD R0, R3, UR5, R0 ;  /* 0x0000000503007c24 */ /* 0x000fce000f8e0200 */
.L_x_3891:
        /* <DEDUP_REMOVED lines=22> */
.L_x_3895:
[----:B------:R-:W2:Y:S02]  /*1510*/  LDG.E.U8 R2, desc[UR36][R2.64] ;  /* 0x0000002402027981 */ /* 0x000ea4000c1e1100 */
[----:B--2---:R-:W-:-:S04]  /*1520*/  I2FP.F32.U32 R0, R2 ;  /* 0x0000000200007245 */ /* 0x004fc80000201000 */
[----:B------:R-:W-:Y:S01]  /*1530*/  F2FP.BF16.F32.PACK_AB R0, RZ, R0 ;  /* 0x00000000ff00723e */ /* 0x000fe200000010ff */
[----:B------:R-:W-:Y:S06]  /*1540*/  BRA `(.L_x_3897) ;  /* 0x0000000c00907947 */ /* 0x000fec0003800000 */
.L_x_3894:
        /* <DEDUP_REMOVED lines=10> */
.L_x_3899:
[----:B------:R-:W2:Y:S02]  /*15f0*/  LDG.E R2, desc[UR36][R2.64] ;  /* 0x0000002402027981 */ /* 0x000ea4000c1e1900 */
[----:B--2---:R-:W-:-:S04]  /*1600*/  I2FP.F32.S32 R0, R2 ;  /* 0x0000000200007245 */ /* 0x004fc80000201400 */
[----:B------:R-:W-:Y:S01]  /*1610*/  F2FP.BF16.F32.PACK_AB R0, RZ, R0 ;  /* 0x00000000ff00723e */ /* 0x000fe200000010ff */
[----:B------:R-:W-:Y:S06]  /*1620*/  BRA `(.L_x_3897) ;  /* 0x0000000c00587947 */ /* 0x000fec0003800000 */
.L_x_3898:
[----:B------:R-:W2:Y:S02]  /*1630*/  LDG.E.U16 R2, desc[UR36][R2.64] ;  /* 0x0000002402027981 */ /* 0x000ea4000c1e1500 */
[----:B--2---:R-:W0:Y:S02]  /*1640*/  I2F.S16 R0, R2 ;  /* 0x0000000200007306 */ /* 0x004e240000101400 */
[----:B0-----:R-:W-:Y:S01]  /*1650*/  F2FP.BF16.F32.PACK_AB R0, RZ, R0 ;  /* 0x00000000ff00723e */ /* 0x001fe200000010ff */
[----:B------:R-:W-:Y:S06]  /*1660*/  BRA `(.L_x_3897) ;  /* 0x0000000c00487947 */ /* 0x000fec0003800000 */
.L_x_3893:
        /* <DEDUP_REMOVED lines=9> */
.L_x_3901:
[----:B------:R-:W2:Y:S02]  /*1700*/  LDG.E.U16 R0, desc[UR36][R2.64] ;  /* 0x0000002402007981 */ /* 0x000ea4000c1e1500 */
[----:B--2---:R-:W-:-:S05]  /*1710*/  HADD2.F32 R0, -RZ, R0.H0_H0 ;  /* 0x20000000ff007230 */ /* 0x004fca0000004100 */
[----:B------:R-:W-:Y:S01]  /*1720*/  F2FP.BF16.F32.PACK_AB R0, RZ, R0 ;  /* 0x00000000ff00723e */ /* 0x000fe200000010ff */
[----:B------:R-:W-:Y:S06]  /*1730*/  BRA `(.L_x_3897) ;  /* 0x0000000c00147947 */ /* 0x000fec0003800000 */
.L_x_3900:
        /* <DEDUP_REMOVED lines=9> */
.L_x_3903:
[----:B------:R-:W2:Y:S02]  /*17d0*/  LDG.E.U16 R2, desc[UR36][R2.64] ;  /* 0x0000002402027981 */ /* 0x000ea4000c1e1500 */
[----:B--2---:R-:W-:-:S05]  /*17e0*/  HADD2.F32 R0, -RZ, R2.H0_H0 ;  /* 0x20000002ff007230 */ /* 0x004fca0000004100 */
[----:B------:R-:W-:Y:S01]  /*17f0*/  F2FP.BF16.F32.PACK_AB R0, RZ, R0 ;  /* 0x00000000ff00723e */ /* 0x000fe200000010ff */
[----:B------:R-:W-:Y:S06]  /*1800*/  BRA `(.L_x_3897) ;  /* 0x0000000800e07947 */ /* 0x000fec0003800000 */
.L_x_3902:
        /* <DEDUP_REMOVED lines=8> */
.L_x_3892:
        /* <DEDUP_REMOVED lines=13> */
.L_x_3906:
        /* <DEDUP_REMOVED lines=8> */
.L_x_3905:
        /* <DEDUP_REMOVED lines=28> */
.L_x_3908:
        /* <DEDUP_REMOVED lines=15> */
.L_x_3907:
[----:B------:R0:W5:Y:S01]  /*1c90*/  LDG.E.U16 R0, desc[UR36][R2.64] ;  /* 0x0000002402007981 */ /* 0x000162000c1e1500 */
[----:B------:R-:W-:Y:S05]  /*1ca0*/  BRA `(.L_x_3897) ;  /* 0x0000000400b87947 */ /* 0x000fea0003800000 */
.L_x_3904:
        /* <DEDUP_REMOVED lines=12> */
.L_x_3911:
        /* <DEDUP_REMOVED lines=21> */
.L_x_3915:
[----:B------:R-:W-:Y:S05]  /*1ec0*/  BSYNC B1 ;  /* 0x0000000000017941 */ /* 0x000fea0003800000 */
.L_x_3914:
[----:B------:R-:W-:Y:S01]  /*1ed0*/  LEA R3, R0, 0x3b800000, 0x17 ;  /* 0x3b80000000037811 */ /* 0x000fe200078eb8ff */
[----:B------:R-:W-:-:S05]  /*1ee0*/  IMAD.SHL.U32 R0, R2, 0x100000, RZ ;  /* 0x0010000002007824 */ /* 0x000fca00078e00ff */
[----:B------:R-:W-:-:S07]  /*1ef0*/  LOP3.LUT R0, R3, R0, R4, 0xfe, !PT ;  /* 0x0000000003007212 */ /* 0x000fce00078efe04 */
.L_x_3913:
[----:B------:R-:W-:Y:S05]  /*1f00*/  BSYNC B0 ;  /* 0x0000000000007941 */ /* 0x000fea0003800000 */
.L_x_3912:
[----:B------:R-:W-:Y:S01]  /*1f10*/  F2FP.BF16.F32.PACK_AB R0, RZ, R0 ;  /* 0x00000000ff00723e */ /* 0x000fe200000010ff */
[----:B------:R-:W-:Y:S06]  /*1f20*/  BRA `(.L_x_3897) ;  /* 0x0000000400187947 */ /* 0x000fec0003800000 */
.L_x_3910:
        /* <DEDUP_REMOVED lines=21> */
.L_x_3919:
[----:B------:R-:W-:Y:S05]  /*2080*/  BSYNC B1 ;  /* 0x0000000000017941 */ /* 0x000fea0003800000 */
.L_x_3918:
[----:B------:R-:W-:Y:S01]  /*2090*/  LEA R3, R0, 0x37800000, 0x17 ;  /* 0x3780000000037811 */ /* 0x000fe200078eb8ff */
[----:B------:R-:W-:-:S05]  /*20a0*/  IMAD.SHL.U32 R0, R2, 0x200000, RZ ;  /* 0x0020000002007824 */ /* 0x000fca00078e00ff */
[----:B------:R-:W-:-:S07]  /*20b0*/  LOP3.LUT R0, R3, R0, R4, 0xfe, !PT ;  /* 0x0000000003007212 */ /* 0x000fce00078efe04 */
.L_x_3917:
[----:B------:R-:W-:Y:S05]  /*20c0*/  BSYNC B0 ;  /* 0x0000000000007941 */ /* 0x000fea0003800000 */
.L_x_3916:
[----:B------:R-:W-:Y:S01]  /*20d0*/  F2FP.BF16.F32.PACK_AB R0, RZ, R0 ;  /* 0x00000000ff00723e */ /* 0x000fe200000010ff */
[----:B------:R-:W-:Y:S06]  /*20e0*/  BRA `(.L_x_3897) ;  /* 0x0000000000a87947 */ /* 0x000fec0003800000 */
.L_x_3909:
        /* <DEDUP_REMOVED lines=14> */
.L_x_3923:
[----:B------:R-:W-:Y:S05]  /*21d0*/  BSYNC B0 ;  /* 0x0000000000007941 */ /* 0x000fea0003800000 */
.L_x_3922:
[----:B------:R-:W-:Y:S01]  /*21e0*/  F2FP.BF16.F32.PACK_AB R0, RZ, R0 ;  /* 0x00000000ff00723e */ /* 0x000fe200000010ff */
[----:B------:R-:W-:Y:S06]  /*21f0*/  BRA `(.L_x_3897) ;  /* 0x0000000000647947 */ /* 0x000fec0003800000 */
.L_x_3896:
[----:B------:R-:W-:Y:S01]  /*2200*/  MOV R2, 0x0 ;  /* 0x0000000000027802 */ /* 0x000fe20000000f00 */
[----:B------:R-:W-:Y:S01]  /*2210*/  ULDC.64 UR4, c[0x4][0x128] ;  /* 0x01004a0000047ab9 */ /* 0x000fe20000000a00 */
[----:B------:R-:W-:Y:S01]  /*2220*/  ULDC.64 UR6, c[0x4][0x38] ;  /* 0x01000e0000067ab9 */ /* 0x000fe20000000a00 */
[----:B------:R-:W-:Y:S01]  /*2230*/  IMAD.U32 R4, RZ, RZ, UR4 ;  /* 0x00000004ff047e24 */ /* 0x000fe2000f8e00ff */
[----:B------:R-:W-:Y:S01]  /*2240*/  MOV R5, UR5 ;  /* 0x0000000500057c02 */ /* 0x000fe20008000f00 */
[----:B------:R-:W-:Y:S01]  /*2250*/  ULDC.64 UR4, c[0x4][0x130] ;  /* 0x01004c0000047ab9 */ /* 0x000fe20000000a00 */
[----:B------:R-:W0:Y:S01]  /*2260*/  LDC.64 R2, c[0x4][R2] ;  /* 0x0100000002027b82 */ /* 0x000e220000000a00 */
[----:B------:R-:W-:Y:S02]  /*2270*/  IMAD.U32 R6, RZ, RZ, UR4 ;  /* 0x00000004ff067e24 */ /* 0x000fe4000f8e00ff */
        /* <DEDUP_REMOVED lines=8> */
.L_x_3924:
[----:B------:R-:W-:Y:S01]  /*2300*/  PRMT R0, RZ, 0x7610, R0 ;  /* 0x00007610ff007816 */ /* 0x000fe20000000000 */
[----:B------:R-:W-:Y:S06]  /*2310*/  BRA `(.L_x_3897) ;  /* 0x00000000001c7947 */ /* 0x000fec0003800000 */
.L_x_3921:
[----:B------:R-:W2:Y:S02]  /*2320*/  LDG.E.64 R2, desc[UR36][R2.64] ;  /* 0x0000002402027981 */ /* 0x000ea4000c1e1b00 */
[----:B--2---:R-:W0:Y:S02]  /*2330*/  I2F.U64 R0, R2 ;  /* 0x0000000200007312 */ /* 0x004e240000301000 */
[----:B0-----:R-:W-:Y:S01]  /*2340*/  F2FP.BF16.F32.PACK_AB R0, RZ, R0 ;  /* 0x00000000ff00723e */ /* 0x001fe200000010ff */
[----:B------:R-:W-:Y:S06]  /*2350*/  BRA `(.L_x_3897) ;  /* 0x00000000000c7947 */ /* 0x000fec0003800000 */
.L_x_3920:
[----:B------:R-:W2:Y:S02]  /*2360*/  LDG.E R2, desc[UR36][R2.64] ;  /* 0x0000002402027981 */ /* 0x000ea4000c1e1900 */
[----:B--2---:R-:W-:-:S04]  /*2370*/  I2FP.F32.U32 R0, R2 ;  /* 0x0000000200007245 */ /* 0x004fc80000201000 */
[----:B------:R-:W-:-:S07]  /*2380*/  F2FP.BF16.F32.PACK_AB R0, RZ, R0 ;  /* 0x00000000ff00723e */ /* 0x000fce00000010ff */
.L_x_3897:
[----:B-----5:R-:W-:Y:S01]  /*2390*/  IMAD.U32 R6, R0, 0x10000, RZ ;  /* 0x0001000000067824 */ /* 0x020fe200078e00ff */
[----:B------:R-:W-:Y:S01]  /*23a0*/  BSSY B0, `(.L_x_3925) ;  /* 0x0000023000007945 */ /* 0x000fe20003800000 */
[----:B------:R-:W-:Y:S02]  /*23b0*/  IMAD.MOV.U32 R5, RZ, RZ, 0x3e800000 ;  /* 0x3e800000ff057424 */ /* 0x000fe400078e00ff */
[----:B------:R-:W-:Y:S01]  /*23c0*/  FMUL.FTZ R0, |R6|, -1.4426950216293334961 ;  /* 0xbfb8aa3b06007820 */ /* 0x000fe20000410200 */
[----:B------:R-:W-:-:S05]  /*23d0*/  IMAD.MOV.U32 R7, RZ, RZ, 0x3d39bf78 ;  /* 0x3d39bf78ff077424 */ /* 0x000fca00078e00ff */
[----:B------:R-:W0:Y:S02]  /*23e0*/  MUFU.EX2 R0, R0 ;  /* 0x0000000000007308 */ /* 0x000e240000000800 */
[C---:B0-----:R-:W-:Y:S01]  /*23f0*/  FADD.FTZ.RZ R2, R0.reuse, 1 ;  /* 0x3f80000000027421 */ /* 0x041fe2000001c000 */
[----:B------:R-:W-:-:S03]  /*2400*/  ISETP.GE.U32.AND P0, PT, R0, 0x7f800000, PT ;  /* 0x7f8000000000780c */ /* 0x000fc60003f06070 */
[----:B------:R-:W-:-:S05]  /*2410*/  VIADD R2, R2, 0xc0c00000 ;  /* 0xc0c0000002027836 */ /* 0x000fca0000000000 */
[----:B------:R-:W-:-:S04]  /*2420*/  LOP3.LUT R3, R2, 0xff800000, RZ, 0xc0, !PT ;  /* 0xff80000002037812 */ /* 0x000fc800078ec0ff */
[----:B------:R-:W-:Y:S01]  /*2430*/  IADD3 R4, -R3, 0x40800000, RZ ;  /* 0x4080000003047810 */ /* 0x000fe20007ffe1ff */
[----:B------:R-:W-:Y:S01]  /*2440*/  IMAD.IADD R2, R0, 0x1, -R3 ;  /* 0x0000000100027824 */ /* 0x000fe200078e0a03 */
[----:B------:R-:W-:-:S03]  /*2450*/  I2FP.F32.S32 R3, R3 ;  /* 0x0000000300037245 */ /* 0x000fc60000201400 */
[----:B------:R-:W-:Y:S02]  /*2460*/  FFMA.FTZ R5, R4, R5, -1 ;  /* 0xbf80000004057423 */ /* 0x000fe40000010005 */
[----:B------:R-:W-:Y:S02]  /*2470*/  FMUL.FTZ R3, R3, 1.1920928955078125e-07 ;  /* 0x3400000003037820 */ /* 0x000fe40000410000 */
[----:B------:R-:W-:-:S04]  /*2480*/  FADD.FTZ R2, R2, R5 ;  /* 0x0000000502027221 */ /* 0x000fc80000010000 */
[C---:B------:R-:W-:Y:S02]  /*2490*/  FFMA.FTZ R5, R2.reuse, -R7, 0.10546888411045074463 ;  /* 0x3dd8001202057423 */ /* 0x040fe40000010807 */
[----:B------:R-:W0:Y:S02]  /*24a0*/  LDC.U8 R7, c[0x0][0x421] ;  /* 0x00010840ff077b82 */ /* 0x000e240000000000 */
[----:B------:R-:W-:-:S04]  /*24b0*/  FFMA.FTZ R5, R2, R5, -0.13229703903198242188 ;  /* 0xbe0778e002057423 */ /* 0x000fc80000010005 */
[----:B------:R-:W-:-:S04]  /*24c0*/  FFMA.FTZ R5, R2, R5, 0.14491446316242218018 ;  /* 0x3e14647502057423 */ /* 0x000fc80000010005 */
[----:B------:R-:W-:-:S04]  /*24d0*/  FFMA.FTZ R5, R2, R5, -0.16641564667224884033 ;  /* 0xbe2a68dd02057423 */ /* 0x000fc80000010005 */
[----:B------:R-:W-:-:S04]  /*24e0*/  FFMA.FTZ R5, R2, R5, 0.19988867640495300293 ;  /* 0x3e4caf9e02057423 */ /* 0x000fc80000010005 */
[----:B------:R-:W-:-:S04]  /*24f0*/  FFMA.FTZ R5, R2, R5, -0.25000196695327758789 ;  /* 0xbe80004202057423 */ /* 0x000fc80000010005 */
[----:B------:R-:W-:Y:S01]  /*2500*/  FFMA.FTZ R5, R2, R5, 0.33333510160446166992 ;  /* 0x3eaaaae602057423 */ /* 0x000fe20000010005 */
[----:B0-----:R-:W-:-:S03]  /*2510*/  PRMT R4, R7, 0x9910, RZ ;  /* 0x0000991007047816 */ /* 0x001fc600000000ff */
[----:B------:R-:W-:-:S04]  /*2520*/  FFMA.FTZ R5, R2, R5, -0.5 ;  /* 0xbf00000002057423 */ /* 0x000fc80000010005 */
[----:B------:R-:W-:-:S04]  /*2530*/  FMUL.FTZ R5, R2, R5 ;  /* 0x0000000502057220 */ /* 0x000fc80000410000 */
[----:B------:R-:W-:Y:S01]  /*2540*/  FFMA.FTZ R2, R2, R5, R2 ;  /* 0x0000000502027223 */ /* 0x000fe20000010002 */
[----:B------:R-:W-:-:S03]  /*2550*/  FMNMX.FTZ R5, RZ, R6, PT ;  /* 0x00000006ff057209 */ /* 0x000fc60003810000 */
[----:B------:R-:W-:Y:S01]  /*2560*/  FFMA.FTZ R2, R3, 0.69314718246459960938, R2 ;  /* 0x3f31721803027823 */ /* 0x000fe20000010002 */
[----:B------:R-:W-:Y:S06]  /*2570*/  @!P0 BRA `(.L_x_3926) ;  /* 0x0000000000148947 */ /* 0x000fec0003800000 */
[C---:B------:R-:W-:Y:S02]  /*2580*/  ISETP.GE.AND P0, PT, R0.reuse, -0x407fffff, PT ;  /* 0xbf8000010000780c */ /* 0x040fe40003f06270 */
[----:B------:R-:W-:-:S11]  /*2590*/  FSETP.NEU.FTZ.AND P1, PT, R0, RZ, PT ;  /* 0x000000ff0000720b */ /* 0x000fd60003f3d000 */
[----:B------:R-:W-:-:S04]  /*25a0*/  @P0 IMAD.MOV.U32 R3, RZ, RZ, 0x7f800000 ;  /* 0x7f800000ff030424 */ /* 0x000fc800078e00ff */
[----:B------:R-:W-:-:S05]  /*25b0*/  @P0 FFMA.FTZ R2, R0, R3, +INF ;  /* 0x7f80000000020423 */ /* 0x000fca0000010003 */
[----:B------:R-:W-:-:S07]  /*25c0*/  FSEL R2, R2, -RZ, P1 ;  /* 0x800000ff02027208 */ /* 0x000fce0000800000 */
.L_x_3926:
[----:B------:R-:W-:Y:S05]  /*25d0*/  BSYNC B0 ;  /* 0x0000000000007941 */ /* 0x000fea0003800000 */
.L_x_3925:
[----:B------:R-:W-:Y:S02]  /*25e0*/  IMAD.MOV.U32 R0, RZ, RZ, R4 ;  /* 0x000000ffff007224 */ /* 0x000fe400078e0004 */
[----:B------:R-:W-:-:S03]  /*25f0*/  FADD.FTZ R5, R5, -R2 ;  /* 0x8000000205057221 */ /* 0x000fc60000010000 */
[----:B------:R-:W-:-:S03]  /*2600*/  ISETP.GT.AND P0, PT, R0, 0x9, PT ;  /* 0x000000090000780c */ /* 0x000fc60003f04270 */
[----:B------:R-:W0:Y:S10]  /*2610*/  F2F.BF16.F32 R5, R5 ;  /* 0x0000000500057304 */ /* 0x000e340000202000 */
        /* <DEDUP_REMOVED lines=9> */
[----:B0-----:R-:W-:-:S04]  /*26b0*/  IMAD.U32 R0, R5, 0x10000, RZ ;  /* 0x0001000005007824 */ /* 0x001fc800078e00ff */
[----:B------:R-:W0:Y:S02]  /*26c0*/  F2I.FTZ.TRUNC.NTZ R3, R0 ;  /* 0x0000000000037305 */ /* 0x000e24000021f100 */
[----:B0-----:R0:W-:Y:S01]  /*26d0*/  STG.E.U8 desc[UR36][R16.64], R3 ;  /* 0x0000000310007986 */ /* 0x0011e2000c101124 */
[----:B------:R-:W-:Y:S05]  /*26e0*/  BRA `(.L_x_3932) ;  /* 0x0000000c00947947 */ /* 0x000fea0003800000 */
.L_x_3930:
[----:B0-----:R-:W-:-:S06]  /*26f0*/  IMAD.U32 R3, R5, 0x10000, RZ ;  /* 0x0001000005037824 */ /* 0x001fcc00078e00ff */
[----:B------:R-:W0:Y:S02]  /*2700*/  F2I.S64.TRUNC R2, R3 ;  /* 0x0000000300027311 */ /* 0x000e24000020d900 */
[----:B0-----:R0:W-:Y:S01]  /*2710*/  STG.E.U8 desc[UR36][R16.64], R2 ;  /* 0x0000000210007986 */ /* 0x0011e2000c101124 */
[----:B------:R-:W-:Y:S05]  /*2720*/  BRA `(.L_x_3932) ;  /* 0x0000000c00847947 */ /* 0x000fea0003800000 */
.L_x_3929:
[----:B------:R-:W-:-:S13]  /*2730*/  ISETP.NE.AND P0, PT, R0, 0x2, PT ;  /* 0x000000020000780c */ /* 0x000fda0003f05270 */
[----:B------:R-:W-:Y:S05]  /*2740*/  @!P0 BRA `(.L_x_3933) ;  /* 0x0000000000308947 */ /* 0x000fea0003800000 */
[----:B------:R-:W-:-:S13]  /*2750*/  ISETP.NE.AND P0, PT, R0, 0x3, PT ;  /* 0x000000030000780c */ /* 0x000fda0003f05270 */
[----:B------:R-:W-:Y:S05]  /*2760*/  @!P0 BRA `(.L_x_3934) ;  /* 0x0000000000188947 */ /* 0x000fea0003800000 */
[----:B------:R-:W-:-:S13]  /*2770*/  ISETP.NE.AND P0, PT, R0, 0x4, PT ;  /* 0x000000040000780c */ /* 0x000fda0003f05270 */
[----:B------:R-:W-:Y:S05]  /*2780*/  @P0 BRA `(.L_x_3931) ;  /* 0x0000000c000c0947 */ /* 0x000fea0003800000 */
[----:B0-----:R-:W-:-:S06]  /*2790*/  IMAD.U32 R2, R5, 0x10000, RZ ;  /* 0x0001000005027824 */ /* 0x001fcc00078e00ff */
[----:B------:R-:W0:Y:S02]  /*27a0*/  F2I.S64.TRUNC R2, R2 ;  /* 0x0000000200027311 */ /* 0x000e24000020d900 */
[----:B0-----:R0:W-:Y:S01]  /*27b0*/  STG.E.64 desc[UR36][R16.64], R2 ;  /* 0x0000000210007986 */ /* 0x0011e2000c101b24 */
[----:B------:R-:W-:Y:S05]  /*27c0*/  BRA `(.L_x_3932) ;  /* 0x0000000c005c7947 */ /* 0x000fea0003800000 */
.L_x_3934:
[----:B0-----:R-:W-:-:S06]  /*27d0*/  IMAD.U32 R5, R5, 0x10000, RZ ;  /* 0x0001000005057824 */ /* 0x001fcc00078e00ff */
[----:B------:R-:W0:Y:S02]  /*27e0*/  F2I.FTZ.TRUNC.NTZ R5, R5 ;  /* 0x0000000500057305 */ /* 0x000e24000021f100 */
[----:B0-----:R0:W-:Y:S01]  /*27f0*/  STG.E desc[UR36][R16.64], R5 ;  /* 0x0000000510007986 */ /* 0x0011e2000c101924 */
[----:B------:R-:W-:Y:S05]  /*2800*/  BRA `(.L_x_3932) ;  /* 0x0000000c004c7947 */ /* 0x000fea0003800000 */
.L_x_3933:
[----:B0-----:R-:W-:-:S06]  /*2810*/  IMAD.U32 R5, R5, 0x10000, RZ ;  /* 0x0001000005057824 */ /* 0x001fcc00078e00ff */
[----:B------:R-:W0:Y:S02]  /*2820*/  F2I.FTZ.TRUNC.NTZ R5, R5 ;  /* 0x0000000500057305 */ /* 0x000e24000021f100 */
[----:B0-----:R0:W-:Y:S01]  /*2830*/  STG.E.U16 desc[UR36][R16.64], R5 ;  /* 0x0000000510007986 */ /* 0x0011e2000c101524 */
[----:B------:R-:W-:Y:S05]  /*2840*/  BRA `(.L_x_3932) ;  /* 0x0000000c003c7947 */ /* 0x000fea0003800000 */
.L_x_3928:
[----:B------:R-:W-:-:S13]  /*2850*/  ISETP.GT.AND P0, PT, R0, 0x6, PT ;  /* 0x000000060000780c */ /* 0x000fda0003f04270 */
[----:B------:R-:W-:Y:S05]  /*2860*/  @P0 BRA `(.L_x_3935) ;  /* 0x00000000002c0947 */ /* 0x000fea0003800000 */
[----:B------:R-:W-:-:S13]  /*2870*/  ISETP.NE.AND P0, PT, R0, 0x5, PT ;  /* 0x000000050000780c */ /* 0x000fda0003f05270 */
[----:B------:R-:W-:Y:S05]  /*2880*/  @!P0 BRA `(.L_x_3936) ;  /* 0x0000000000148947 */ /* 0x000fea0003800000 */
[----:B------:R-:W-:-:S13]  /*2890*/  ISETP.NE.AND P0, PT, R0, 0x6, PT ;  /* 0x000000060000780c */ /* 0x000fda0003f05270 */
[----:B------:R-:W-:Y:S05]  /*28a0*/  @P0 BRA `(.L_x_3931) ;  /* 0x0000000800c40947 */ /* 0x000fea0003800000 */
[----:B0-----:R-:W-:-:S05]  /*28b0*/  IMAD.U32 R5, R5, 0x10000, RZ ;  /* 0x0001000005057824 */ /* 0x001fca00078e00ff */
[----:B------:R0:W-:Y:S01]  /*28c0*/  STG.E desc[UR36][R16.64], R5 ;  /* 0x0000000510007986 */ /* 0x0001e2000c101924 */
[----:B------:R-:W-:Y:S05]  /*28d0*/  BRA `(.L_x_3932) ;  /* 0x0000000c00187947 */ /* 0x000fea0003800000 */
.L_x_3936:
[----:B0-----:R-:W-:-:S05]  /*28e0*/  IMAD.U32 R0, R5, 0x10000, RZ ;  /* 0x0001000005007824 */ /* 0x001fca00078e00ff */
[----:B------:R-:W-:-:S05]  /*28f0*/  F2FP.F16.F32.PACK_AB R0, RZ, R0 ;  /* 0x00000000ff00723e */ /* 0x000fca00000000ff */
[----:B------:R0:W-:Y:S01]  /*2900*/  STG.E.U16 desc[UR36][R16.64], R0 ;  /* 0x0000000010007986 */ /* 0x0001e2000c101524 */
[----:B------:R-:W-:Y:S05]  /*2910*/  BRA `(.L_x_3932) ;  /* 0x0000000c00087947 */ /* 0x000fea0003800000 */
.L_x_3935:
[----:B------:R-:W-:-:S13]  /*2920*/  ISETP.NE.AND P0, PT, R0, 0x7, PT ;  /* 0x000000070000780c */ /* 0x000fda0003f05270 */
[----:B------:R-:W-:Y:S05]  /*2930*/  @!P0 BRA `(.L_x_3937) ;  /* 0x0000000000348947 */ /* 0x000fea0003800000 */
[----:B------:R-:W-:-:S13]  /*2940*/  ISETP.NE.AND P0, PT, R0, 0x8, PT ;  /* 0x000000080000780c */ /* 0x000fda0003f05270 */
[----:B------:R-:W-:Y:S05]  /*2950*/  @!P0 BRA `(.L_x_3938) ;  /* 0x0000000000188947 */ /* 0x000fea0003800000 */
[----:B------:R-:W-:-:S13]  /*2960*/  ISETP.NE.AND P0, PT, R0, 0x9, PT ;  /* 0x000000090000780c */ /* 0x000fda0003f05270 */
[----:B------:R-:W-:Y:S05]  /*2970*/  @P0 BRA `(.L_x_3931) ;  /* 0x0000000800900947 */ /* 0x000fea0003800000 */
[----:B0-----:R-:W-:Y:S02]  /*2980*/  IMAD.U32 R2, R5, 0x10000, RZ ;  /* 0x0001000005027824 */ /* 0x001fe400078e00ff */
[----:B------:R-:W-:-:S05]  /*2990*/  IMAD.MOV.U32 R3, RZ, RZ, RZ ;  /* 0x000000ffff037224 */ /* 0x000fca00078e00ff */
[----:B------:R0:W-:Y:S01]  /*29a0*/  STG.E.64 desc[UR36][R16.64], R2 ;  /* 0x0000000210007986 */ /* 0x0001e2000c101b24 */
[----:B------:R-:W-:Y:S05]  /*29b0*/  BRA `(.L_x_3932) ;  /* 0x0000000800e07947 */ /* 0x000fea0003800000 */
.L_x_3938:
[----:B0-----:R-:W-:-:S05]  /*29c0*/  IMAD.U32 R5, R5, 0x10000, RZ ;  /* 0x0001000005057824 */ /* 0x001fca00078e00ff */
[----:B------:R-:W-:-:S04]  /*29d0*/  F2FP.F16.F32.PACK_AB R3, RZ, R5 ;  /* 0x00000005ff03723e */ /* 0x000fc800000000ff */
[----:B------:R-:W-:-:S05]  /*29e0*/  PRMT R3, R3, 0x5410, RZ ;  /* 0x0000541003037816 */ /* 0x000fca00000000ff */
[----:B------:R0:W-:Y:S01]  /*29f0*/  STG.E desc[UR36][R16.64], R3 ;  /* 0x0000000310007986 */ /* 0x0001e2000c101924 */
[----:B------:R-:W-:Y:S05]  /*2a00*/  BRA `(.L_x_3932) ;  /* 0x0000000800cc7947 */ /* 0x000fea0003800000 */
.L_x_3937:
[----:B0-----:R-:W-:-:S04]  /*2a10*/  IMAD.U32 R2, R5, 0x10000, RZ ;  /* 0x0001000005027824 */ /* 0x001fc800078e00ff */
[----:B------:R-:W-:-:S06]  /*2a20*/  FMUL.FTZ R2, R2, 1 ;  /* 0x3f80000002027820 */ /* 0x000fcc0000410000 */
[----:B------:R-:W0:Y:S02]  /*2a30*/  F2F.F64.F32 R2, R2 ;  /* 0x0000000200027310 */ /* 0x000e240000201800 */
[----:B0-----:R0:W-:Y:S01]  /*2a40*/  STG.E.64 desc[UR36][R16.64], R2 ;  /* 0x0000000210007986 */ /* 0x0011e2000c101b24 */
[----:B------:R-:W-:Y:S05]  /*2a50*/  BRA `(.L_x_3932) ;  /* 0x0000000800b87947 */ /* 0x000fea0003800000 */
.L_x_3927:
        /* <DEDUP_REMOVED lines=8> */
[----:B0-----:R-:W-:-:S05]  /*2ae0*/  IMAD.U32 R5, R5, 0x10000, RZ ;  /* 0x0001000005057824 */ /* 0x001fca00078e00ff */
[----:B------:R-:W-:-:S04]  /*2af0*/  FSETP.NEU.FTZ.AND P0, PT, R5, RZ, PT ;  /* 0x000000ff0500720b */ /* 0x000fc80003f1d000 */
[----:B------:R-:W-:-:S05]  /*2b00*/  SEL R3, RZ, 0x1, !P0 ;  /* 0x00000001ff037807 */ /* 0x000fca0004000000 */
[----:B------:R0:W-:Y:S01]  /*2b10*/  STG.E.U8 desc[UR36][R16.64], R3 ;  /* 0x0000000310007986 */ /* 0x0001e2000c101124 */
[----:B------:R-:W-:Y:S05]  /*2b20*/  BRA `(.L_x_3932) ;  /* 0x0000000800847947 */ /* 0x000fea0003800000 */
.L_x_3941:
[----:B0-----:R-:W-:Y:S01]  /*2b30*/  IMAD.U32 R5, R5, 0x10000, RZ ;  /* 0x0001000005057824 */ /* 0x001fe200078e00ff */
[----:B------:R-:W-:-:S03]  /*2b40*/  CS2R R6, SRZ ;  /* 0x0000000000067805 */ /* 0x000fc6000001ff00 */
[----:B------:R-:W-:-:S06]  /*2b50*/  FMUL.FTZ R5, R5, 1 ;  /* 0x3f80000005057820 */ /* 0x000fcc0000410000 */
[----:B------:R-:W0:Y:S02]  /*2b60*/  F2F.F64.F32 R4, R5 ;  /* 0x0000000500047310 */ /* 0x000e240000201800 */
[----:B0-----:R0:W-:Y:S01]  /*2b70*/  STG.E.128 desc[UR36][R16.64], R4 ;  /* 0x0000000410007986 */ /* 0x0011e2000c101d24 */
[----:B------:R-:W-:Y:S05]  /*2b80*/  BRA `(.L_x_3932) ;  /* 0x00000008006c7947 */ /* 0x000fea0003800000 */
.L_x_3940:
[----:B------:R-:W-:-:S13]  /*2b90*/  ISETP.NE.AND P0, PT, R0, 0xf, PT ;  /* 0x0000000f0000780c */ /* 0x000fda0003f05270 */
[----:B------:R-:W-:Y:S05]  /*2ba0*/  @!P0 BRA `(.L_x_3942) ;  /* 0x0000000000b48947 */ /* 0x000fea0003800000 */
[----:B------:R-:W-:-:S13]  /*2bb0*/  ISETP.NE.AND P0, PT, R0, 0x17, PT ;  /* 0x000000170000780c */ /* 0x000fda0003f05270 */
[----:B------:R-:W-:Y:S05]  /*2bc0*/  @!P0 BRA `(.L_x_3943) ;  /* 0x0000000000548947 */ /* 0x000fea0003800000 */
[----:B------:R-:W-:-:S13]  /*2bd0*/  ISETP.NE.AND P0, PT, R0, 0x18, PT ;  /* 0x000000180000780c */ /* 0x000fda0003f05270 */
[----:B------:R-:W-:Y:S05]  /*2be0*/  @P0 BRA `(.L_x_3931) ;  /* 0x0000000400f40947 */ /* 0x000fea0003800000 */
[----:B0-----:R-:W-:Y:S01]  /*2bf0*/  IMAD.U32 R5, R5, 0x10000, RZ ;  /* 0x0001000005057824 */ /* 0x001fe200078e00ff */
        /* <DEDUP_REMOVED lines=14> */
.L_x_3945:
[----:B------:R-:W-:Y:S05]  /*2ce0*/  BSYNC B0 ;  /* 0x0000000000007941 */ /* 0x000fea0003800000 */
.L_x_3944:
[----:B------:R-:W-:-:S05]  /*2cf0*/  LOP3.LUT R3, R0, R3, RZ, 0xfc, !PT ;  /* 0x0000000300037212 */ /* 0x000fca00078efcff */
[----:B------:R0:W-:Y:S01]  /*2d00*/  STG.E.U8 desc[UR36][R16.64], R3 ;  /* 0x0000000310007986 */ /* 0x0001e2000c101124 */
[----:B------:R-:W-:Y:S05]  /*2d10*/  BRA `(.L_x_3932) ;  /* 0x0000000800087947 */ /* 0x000fea0003800000 */
.L_x_3943:
[----:B0-----:R-:W-:Y:S01]  /*2d20*/  IMAD.U32 R5, R5, 0x10000, RZ ;  /* 0x0001000005057824 */ /* 0x001fe200078e00ff */
        /* <DEDUP_REMOVED lines=12> */
.L_x_3947:
[----:B------:R-:W-:Y:S01]  /*2df0*/  IMAD.MOV.U32 R0, RZ, RZ, 0x7f ;  /* 0x0000007fff007424 */ /* 0x000fe200078e00ff */
[----:B------:R-:W-:-:S04]  /*2e00*/  ISETP.GT.U32.AND P0, PT, R2, 0x7f800000, PT ;  /* 0x7f8000000200780c */ /* 0x000fc80003f04070 */
[----:B------:R-:W-:-:S09]  /*2e10*/  SEL R0, R0, 0x7c, P0 ;  /* 0x0000007c00007807 */ /* 0x000fd20000000000 */
.L_x_3948:
[----:B------:R-:W-:Y:S05]  /*2e20*/  BSYNC B0 ;  /* 0x0000000000007941 */ /* 0x000fea0003800000 */
.L_x_3946:
[----:B------:R-:W-:-:S04]  /*2e30*/  LOP3.LUT R2, R5, 0x80000000, RZ, 0xc0, !PT ;  /* 0x8000000005027812 */ /* 0x000fc800078ec0ff */
[----:B------:R-:W-:-:S04]  /*2e40*/  SHF.R.U32.HI R3, RZ, 0x18, R2 ;  /* 0x00000018ff037819 */ /* 0x000fc80000011602 */
[----:B------:R-:W-:-:S05]  /*2e50*/  LOP3.LUT R3, R0, R3, RZ, 0xfc, !PT ;  /* 0x0000000300037212 */ /* 0x000fca00078efcff */
[----:B------:R0:W-:Y:S01]  /*2e60*/  STG.E.U8 desc[UR36][R16.64], R3 ;  /* 0x0000000310007986 */ /* 0x0001e2000c101124 */
[----:B------:R-:W-:Y:S05]  /*2e70*/  BRA `(.L_x_3932) ;  /* 0x0000000400b07947 */ /* 0x000fea0003800000 */
.L_x_3942:
[----:B0-----:R0:W-:Y:S01]  /*2e80*/  STG.E.U16 desc[UR36][R16.64], R5 ;  /* 0x0000000510007986 */ /* 0x0011e2000c101524 */
[----:B------:R-:W-:Y:S05]  /*2e90*/  BRA `(.L_x_3932) ;  /* 0x0000000400a87947 */ /* 0x000fea0003800000 */
.L_x_3939:
        /* <DEDUP_REMOVED lines=8> */
[----:B0-----:R-:W-:-:S06]  /*2f20*/  IMAD.U32 R3, R5, 0x10000, RZ ;  /* 0x0001000005037824 */ /* 0x001fcc00078e00ff */
[----:B------:R-:W0:Y:S02]  /*2f30*/  F2I.FTZ.U32.TRUNC.NTZ R3, R3 ;  /* 0x0000000300037305 */ /* 0x000e24000021f000 */
[----:B0-----:R4:W-:Y:S01]  /*2f40*/  STG.E.U16 desc[UR36][R16.64], R3 ;  /* 0x0000000310007986 */ /* 0x0019e2000c101524 */
[----:B------:R-:W-:Y:S05]  /*2f50*/  BRA `(.L_x_3932) ;  /* 0x0000000400787947 */ /* 0x000fea0003800000 */
.L_x_3951:
[----:B0-----:R-:W-:Y:S01]  /*2f60*/  IMAD.U32 R5, R5, 0x10000, RZ ;  /* 0x0001000005057824 */ /* 0x001fe200078e00ff */
        /* <DEDUP_REMOVED lines=16> */
.L_x_3954:
[----:B------:R-:W-:-:S04]  /*3070*/  LOP3.LUT R2, R5, 0x80000000, RZ, 0xc0, !PT ;  /* 0x8000000005027812 */ /* 0x000fc800078ec0ff */
[----:B------:R-:W-:-:S04]  /*3080*/  SHF.R.U32.HI R3, RZ, 0x18, R2 ;  /* 0x00000018ff037819 */ /* 0x000fc80000011602 */
[----:B------:R-:W-:-:S04]  /*3090*/  LOP3.LUT R0, R0, R3, RZ, 0xfc, !PT ;  /* 0x0000000300007212 */ /* 0x000fc800078efcff */
[----:B------:R-:W-:-:S07]  /*30a0*/  PRMT R8, R0, 0x7610, R8 ;  /* 0x0000761000087816 */ /* 0x000fce0000000008 */
.L_x_3953:
[----:B------:R-:W-:Y:S05]  /*30b0*/  BSYNC B0 ;  /* 0x0000000000007941 */ /* 0x000fea0003800000 */
.L_x_3952:
[----:B------:R0:W-:Y:S01]  /*30c0*/  STG.E.U8 desc[UR36][R16.64], R8 ;  /* 0x0000000810007986 */ /* 0x0001e2000c101124 */
[----:B------:R-:W-:Y:S05]  /*30d0*/  BRA `(.L_x_3932) ;  /* 0x0000000400187947 */ /* 0x000fea0003800000 */
.L_x_3950:
[----:B0-----:R-:W-:Y:S01]  /*30e0*/  IMAD.U32 R5, R5, 0x10000, RZ ;  /* 0x0001000005057824 */ /* 0x001fe200078e00ff */
[----:B------:R-:W-:Y:S01]  /*30f0*/  BSSY B0, `(.L_x_3955) ;  /* 0x0000014000007945 */ /* 0x000fe20003800000 */
[----:B------:R-:W-:-:S03]  /*3100*/  HFMA2.MMA R8, -RZ, RZ, 0, 7.62939453125e-06 ;  /* 0x00000080ff087435 */ /* 0x000fc600000001ff */
        /* <DEDUP_REMOVED lines=14> */
.L_x_3957:
[----:B------:R-:W-:-:S04]  /*31f0*/  LOP3.LUT R2, R5, 0x80000000, RZ, 0xc0, !PT ;  /* 0x8000000005027812 */ /* 0x000fc800078ec0ff */
[----:B------:R-:W-:-:S04]  /*3200*/  SHF.R.U32.HI R3, RZ, 0x18, R2 ;  /* 0x00000018ff037819 */ /* 0x000fc80000011602 */
[----:B------:R-:W-:-:S04]  /*3210*/  LOP3.LUT R0, R0, R3, RZ, 0xfc, !PT ;  /* 0x0000000300007212 */ /* 0x000fc800078efcff */
[----:B------:R-:W-:-:S07]  /*3220*/  PRMT R8, R0, 0x7610, R8 ;  /* 0x0000761000087816 */ /* 0x000fce0000000008 */
.L_x_3956:
[----:B------:R-:W-:Y:S05]  /*3230*/  BSYNC B0 ;  /* 0x0000000000007941 */ /* 0x000fea0003800000 */
.L_x_3955:
[----:B------:R3:W-:Y:S01]  /*3240*/  STG.E.U8 desc[UR36][R16.64], R8 ;  /* 0x0000000810007986 */ /* 0x0007e2000c101124 */
[----:B------:R-:W-:Y:S05]  /*3250*/  BRA `(.L_x_3932) ;  /* 0x0000000000b87947 */ /* 0x000fea0003800000 */
.L_x_3949:
[----:B------:R-:W-:-:S13]  /*3260*/  ISETP.NE.AND P0, PT, R0, 0x1c, PT ;  /* 0x0000001c0000780c */ /* 0x000fda0003f05270 */
[----:B------:R-:W-:Y:S05]  /*3270*/  @!P0 BRA `(.L_x_3958) ;  /* 0x0000000000a48947 */ /* 0x000fea0003800000 */
[----:B------:R-:W-:-:S13]  /*3280*/  ISETP.NE.AND P0, PT, R0, 0x1d, PT ;  /* 0x0000001d0000780c */ /* 0x000fda0003f05270 */
[----:B------:R-:W-:Y:S05]  /*3290*/  @!P0 BRA `(.L_x_3959) ;  /* 0x00000000008c8947 */ /* 0x000fea0003800000 */
[----:B------:R-:W-:-:S13]  /*32a0*/  ISETP.NE.AND P0, PT, R0, 0x2c, PT ;  /* 0x0000002c0000780c */ /* 0x000fda0003f05270 */
[----:B------:R-:W-:Y:S05]  /*32b0*/  @P0 BRA `(.L_x_3931) ;  /* 0x0000000000400947 */ /* 0x000fea0003800000 */
[----:B0-----:R-:W-:Y:S02]  /*32c0*/  IMAD.U32 R5, R5, 0x10000, RZ ;  /* 0x0001000005057824 */ /* 0x001fe400078e00ff */
        /* <DEDUP_REMOVED lines=15> */
.L_x_3931:
[----:B------:R-:W-:Y:S01]  /*33c0*/  MOV R2, 0x0 ;  /* 0x0000000000027802 */ /* 0x000fe20000000f00 */
[----:B------:R-:W-:Y:S01]  /*33d0*/  ULDC.64 UR4, c[0x4][0x128] ;  /* 0x01004a0000047ab9 */ /* 0x000fe20000000a00 */
[----:B------:R-:W-:Y:S01]  /*33e0*/  ULDC.64 UR6, c[0x4][0x130] ;  /* 0x01004c0000067ab9 */ /* 0x000fe20000000a00 */
[----:B------:R-:W-:Y:S02]  /*33f0*/  IMAD.U32 R4, RZ, RZ, UR4 ;  /* 0x00000004ff047e24 */ /* 0x000fe4000f8e00ff */
[----:B0-----:R-:W-:Y:S01]  /*3400*/  IMAD.U32 R5, RZ, RZ, UR5 ;  /* 0x00000005ff057e24 */ /* 0x001fe2000f8e00ff */
        /* <DEDUP_REMOVED lines=11> */
.L_x_3960:
[----:B------:R-:W-:Y:S05]  /*34c0*/  BRA `(.L_x_3932) ;  /* 0x00000000001c7947 */ /* 0x000fea0003800000 */
.L_x_3959:
[----:B0-----:R-:W-:-:S06]  /*34d0*/  IMAD.U32 R2, R5, 0x10000, RZ ;  /* 0x0001000005027824 */ /* 0x001fcc00078e00ff */
[----:B------:R-:W0:Y:S02]  /*34e0*/  F2I.U64.TRUNC R2, R2 ;  /* 0x0000000200027311 */ /* 0x000e24000020d800 */
[----:B0-----:R2:W-:Y:S01]  /*34f0*/  STG.E.64 desc[UR36][R16.64], R2 ;  /* 0x0000000210007986 */ /* 0x0015e2000c101b24 */
[----:B------:R-:W-:Y:S05]  /*3500*/  BRA `(.L_x_3932) ;  /* 0x00000000000c7947 */ /* 0x000fea0003800000 */
.L_x_3958:
[----:B0-----:R-:W-:-:S06]  /*3510*/  IMAD.U32 R5, R5, 0x10000, RZ ;  /* 0x0001000005057824 */ /* 0x001fcc00078e00ff */
[----:B------:R-:W0:Y:S02]  /*3520*/  F2I.FTZ.U32.TRUNC.NTZ R5, R5 ;  /* 0x0000000500057305 */ /* 0x000e24000021f000 */
[----:B0-----:R0:W-:Y:S02]  /*3530*/  STG.E desc[UR36][R16.64], R5 ;  /* 0x0000000510007986 */ /* 0x0011e4000c101924 */
.L_x_3932:
[----:B------:R-:W-:-:S04]  /*3540*/  IMAD R18, R23, 0x200, R18 ;  /* 0x0000020017127824 */ /* 0x000fc800078e0212 */
[----:B------:R-:W-:-:S07]  /*3550*/  VIADD R19, R18, 0x80 ;  /* 0x0000008012137836 */ /* 0x000fce0000000000 */
.L_x_3890:
[----:B------:R-:W-:Y:S05]  /*3560*/  BSYNC B6 ;  /* 0x0000000000067941 */ /* 0x000fea0003800000 */
.L_x_3889:
[----:B------:R-:W-:Y:S01]  /*3570*/  ULDC UR4, c[0x0][0x210] ;  /* 0x0000840000047ab9 */ /* 0x000fe20000000800 */
[----:B------:R-:W-:Y:S01]  /*3580*/  BSSY B6, `(.L_x_3961) ;  /* 0x000034c000067945 */ /* 0x000fe20003800000 */
[----:B------:R-:W-:-:S13]  /*3590*/  ISETP.GE.AND P0, PT, R19, UR4, PT ;  /* 0x0000000413007c0c */ /* 0x000fda000bf06270 */
[----:B------:R-:W-:Y:S05]  /*35a0*/  @P0 BRA `(.L_x_3962) ;  /* 0x0000003400240947 */ /* 0x000fea0003800000 */
[----:B0-----:R-:W0:Y:S01]  /*35b0*/  LDC R6, c[0x0][0x218] ;  /* 0x00008600ff067b82 */ /* 0x001e220000000800 */
[----:B------:R-:W-:Y:S02]  /*35c0*/  IMAD.MOV.U32 R0, RZ, RZ, RZ ;  /* 0x000000ffff007224 */ /* 0x000fe400078e00ff */
[----:B-1234-:R-:W-:Y:S01]  /*35d0*/  IMAD.MOV.U32 R16, RZ, RZ, RZ ;  /* 0x000000ffff107224 */ /* 0x01efe200078e00ff */
[----:B0-----:R-:W-:-:S13]  /*35e0*/  ISETP.NE.AND P0, PT, R6, RZ, PT ;  /* 0x000000ff0600720c */ /* 0x001fda0003f05270 */
[----:B------:R-:W-:Y:S05]  /*35f0*/  @!P0 BRA `(.L_x_3963) ;  /* 0x0000001000a88947 */ /* 0x000fea0003800000 */
        /* <DEDUP_REMOVED lines=298> */
.L_x_3963:
        /* <DEDUP_REMOVED lines=22> */
.L_x_3967:
[----:B------:R-:W2:Y:S02]  /*4a00*/  LDG.E.U8 R2, desc[UR36][R2.64] ;  /* 0x0000002402027981 */ /* 0x000ea4000c1e1100 */
[----:B--2---:R-:W-:-:S04]  /*4a10*/  I2FP.F32.U32 R0, R2 ;  /* 0x0000000200007245 */ /* 0x004fc80000201000 */
[----:B------:R-:W-:Y:S01]  /*4a20*/  F2FP.BF16.F32.PACK_AB R0, RZ, R0 ;  /* 0x00000000ff00723e */ /* 0x000fe200000010ff */
[----:B------:R-:W-:Y:S06]  /*4a30*/  BRA `(.L_x_3969) ;  /* 0x0000000c00907947 */ /* 0x000fec0003800000 */
.L_x_3966:
        /* <DEDUP_REMOVED lines=10> */
.L_x_3971:
[----:B------:R-:W2:Y:S02]  /*4ae0*/  LDG.E R2, desc[UR36][R2.64] ;  /* 0x0000002402027981 */ /* 0x000ea4000c1e1900 */
[----:B--2---:R-:W-:-:S04]  /*4af0*/  I2FP.F32.S32 R0, R2 ;  /* 0x0000000200007245 */ /* 0x004fc80000201400 */
[----:B------:R-:W-:Y:S01]  /*4b00*/  F2FP.BF16.F32.PACK_AB R0, RZ, R0 ;  /* 0x00000000ff00723e */ /* 0x000fe200000010ff */
[----:B------:R-:W-:Y:S06]  /*4b10*/  BRA `(.L_x_3969) ;  /* 0x0000000c00587947 */ /* 0x000fec0003800000 */
.L_x_3970:
[----:B------:R-:W2:Y:S02]  /*4b20*/  LDG.E.U16 R2, desc[UR36][R2.64] ;  /* 0x0000002402027981 */ /* 0x000ea4000c1e1500 */
[----:B--2---:R-:W0:Y:S02]  /*4b30*/  I2F.S16 R0, R2 ;  /* 0x0000000200007306 */ /* 0x004e240000101400 */
[----:B0-----:R-:W-:Y:S01]  /*4b40*/  F2FP.BF16.F32.PACK_AB R0, RZ, R0 ;  /* 0x00000000ff00723e */ /* 0x001fe200000010ff */
[----:B------:R-:W-:Y:S06]  /*4b50*/  BRA `(.L_x_3969) ;  /* 0x0000000c00487947 */ /* 0x000fec0003800000 */
.L_x_3965:
        /* <DEDUP_REMOVED lines=9> */
.L_x_3973:
[----:B------:R-:W2:Y:S02]  /*4bf0*/  LDG.E.U16 R0, desc[UR36][R2.64] ;  /* 0x0000002402007981 */ /* 0x000ea4000c1e1500 */
[----:B--2---:R-:W-:-:S05]  /*4c00*/  HADD2.F32 R0, -RZ, R0.H0_H0 ;  /* 0x20000000ff007230 */ /* 0x004fca0000004100 */
[----:B------:R-:W-:Y:S01]  /*4c10*/  F2FP.BF16.F32.PACK_AB R0, RZ, R0 ;  /* 0x00000000ff00723e */ /* 0x000fe200000010ff */
[----:B------:R-:W-:Y:S06]  /*4c20*/  BRA `(.L_x_3969) ;  /* 0x0000000c00147947 */ /* 0x000fec0003800000 */
.L_x_3972:
        /* <DEDUP_REMOVED lines=9> */
.L_x_3975:
[----:B------:R-:W2:Y:S02]  /*4cc0*/  LDG.E.U16 R2, desc[UR36][R2.64] ;  /* 0x0000002402027981 */ /* 0x000ea4000c1e1500 */
[----:B--2---:R-:W-:-:S05]  /*4cd0*/  HADD2.F32 R0, -RZ, R2.H0_H0 ;  /* 0x20000002ff007230 */ /* 0x004fca0000004100 */
[----:B------:R-:W-:Y:S01]  /*4ce0*/  F2FP.BF16.F32.PACK_AB R0, RZ, R0 ;  /* 0x00000000ff00723e */ /* 0x000fe200000010ff */
[----:B------:R-:W-:Y:S06]  /*4cf0*/  BRA `(.L_x_3969) ;  /* 0x0000000800e07947 */ /* 0x000fec0003800000 */
.L_x_3974:
        /* <DEDUP_REMOVED lines=8> */
.L_x_3964:
        /* <DEDUP_REMOVED lines=13> */
.L_x_3978:
        /* <DEDUP_REMOVED lines=8> */
.L_x_3977:
        /* <DEDUP_REMOVED lines=11> */
[C---:B------:R-:W-:Y:S01]  /*4f80*/  IADD3 R6, R4.reuse, 0x1000000, RZ ;  /* 0x0100000004067810 */ /* 0x040fe20007ffe0ff */
        /* <DEDUP_REMOVED lines=16> */
.L_x_3980:
        /* <DEDUP_REMOVED lines=15> */
.L_x_3979:
[----:B------:R0:W5:Y:S01]  /*5180*/  LDG.E.U16 R0, desc[UR36][R2.64] ;  /* 0x0000002402007981 */ /* 0x000162000c1e1500 */
[----:B------:R-:W-:Y:S05]  /*5190*/  BRA `(.L_x_3969) ;  /* 0x0000000400b87947 */ /* 0x000fea0003800000 */
.L_x_3976:
        /* <DEDUP_REMOVED lines=12> */
.L_x_3983:
        /* <DEDUP_REMOVED lines=21> */
.L_x_3987:
[----:B------:R-:W-:Y:S05]  /*53b0*/  BSYNC B1 ;  /* 0x0000000000017941 */ /* 0x000fea0003800000 */
.L_x_3986:
[----:B------:R-:W-:Y:S01]  /*53c0*/  LEA R3, R0, 0x3b800000, 0x17 ;  /* 0x3b80000000037811 */ /* 0x000fe200078eb8ff */
[----:B------:R-:W-:-:S05]  /*53d0*/  IMAD.SHL.U32 R0, R2, 0x100000, RZ ;  /* 0x0010000002007824 */ /* 0x000fca00078e00ff */
[----:B------:R-:W-:-:S07]  /*53e0*/  LOP3.LUT R0, R3, R0, R4, 0xfe, !PT ;  /* 0x0000000003007212 */ /* 0x000fce00078efe04 */
.L_x_3985:
[----:B------:R-:W-:Y:S05]  /*53f0*/  BSYNC B0 ;  /* 0x0000000000007941 */ /* 0x000fea0003800000 */
.L_x_3984:
[----:B------:R-:W-:Y:S01]  /*5400*/  F2FP.BF16.F32.PACK_AB R0, RZ, R0 ;  /* 0x00000000ff00723e */ /* 0x000fe200000010ff */
[----:B------:R-:W-:Y:S06]  /*5410*/  BRA `(.L_x_3969) ;  /* 0x0000000400187947 */ /* 0x000fec0003800000 */
.L_x_3982:
        /* <DEDUP_REMOVED lines=21> */
.L_x_3991:
[----:B------:R-:W-:Y:S05]  /*5570*/  BSYNC B1 ;  /* 0x0000000000017941 */ /* 0x000fea0003800000 */
.L_x_3990:
[----:B------:R-:W-:Y:S01]  /*5580*/  LEA R3, R0, 0x37800000, 0x17 ;  /* 0x3780000000037811 */ /* 0x000fe200078eb8ff */
[----:B------:R-:W-:-:S05]  /*5590*/  IMAD.SHL.U32 R0, R2, 0x200000, RZ ;  /* 0x0020000002007824 */ /* 0x000fca00078e00ff */
[----:B------:R-:W-:-:S07]  /*55a0*/  LOP3.LUT R0, R3, R0, R4, 0xfe, !PT ;  /* 0x0000000003007212 */ /* 0x000fce00078efe04 */
.L_x_3989:
[----:B------:R-:W-:Y:S05]  /*55b0*/  BSYNC B0 ;  /* 0x0000000000007941 */ /* 0x000fea0003800000 */
.L_x_3988:
[----:B------:R-:W-:Y:S01]  /*55c0*/  F2FP.BF16.F32.PACK_AB R0, RZ, R0 ;  /* 0x00000000ff00723e */ /* 0x000fe200000010ff */
[----:B------:R-:W-:Y:S06]  /*55d0*/  BRA `(.L_x_3969) ;  /* 0x0000000000a87947 */ /* 0x000fec0003800000 */
.L_x_3981:
        /* <DEDUP_REMOVED lines=14> */
.L_x_3995:
[----:B------:R-:W-:Y:S05]  /*56c0*/  BSYNC B0 ;  /* 0x0000000000007941 */ /* 0x000fea0003800000 */
.L_x_3994:
[----:B------:R-:W-:Y:S01]  /*56d0*/  F2FP.BF16.F32.PACK_AB R0, RZ, R0 ;  /* 0x00000000ff00723e */ /* 0x000fe200000010ff */
[----:B------:R-:W-:Y:S06]  /*56e0*/  BRA `(.L_x_3969) ;  /* 0x0000000000647947 */ /* 0x000fec0003800000 */
.L_x_3968:
        /* <DEDUP_REMOVED lines=16> */
.L_x_3996:
[----:B------:R-:W-:Y:S01]  /*57f0*/  PRMT R0, RZ, 0x7610, R0 ;  /* 0x00007610ff007816 */ /* 0x000fe20000000000 */
[----:B------:R-:W-:Y:S06]  /*5800*/  BRA `(.L_x_3969) ;  /* 0x00000000001c7947 */ /* 0x000fec0003800000 */
.L_x_3993:
[----:B------:R-:W2:Y:S02]  /*5810*/  LDG.E.64 R2, desc[UR36][R2.64] ;  /* 0x0000002402027981 */ /* 0x000ea4000c1e1b00 */
[----:B--2---:R-:W0:Y:S02]  /*5820*/  I2F.U64 R0, R2 ;  /* 0x0000000200007312 */ /* 0x004e240000301000 */
[----:B0-----:R-:W-:Y:S01]  /*5830*/  F2FP.BF16.F32.PACK_AB R0, RZ, R0 ;  /* 0x00000000ff00723e */ /* 0x001fe200000010ff */
[----:B------:R-:W-:Y:S06]  /*5840*/  BRA `(.L_x_3969) ;  /* 0x00000000000c7947 */ /* 0x000fec0003800000 */
.L_x_3992:
[----:B------:R-:W2:Y:S02]  /*5850*/  LDG.E R2, desc[UR36][R2.64] ;  /* 0x0000002402027981 */ /* 0x000ea4000c1e1900 */
[----:B--2---:R-:W-:-:S04]  /*5860*/  I2FP.F32.U32 R0, R2 ;  /* 0x0000000200007245 */ /* 0x004fc80000201000 */
[----:B------:R-:W-:-:S07]  /*5870*/  F2FP.BF16.F32.PACK_AB R0, RZ, R0 ;  /* 0x00000000ff00723e */ /* 0x000fce00000010ff */
.L_x_3969:
        /* <DEDUP_REMOVED lines=36> */
.L_x_3998:
[----:B------:R-:W-:Y:S05]  /*5ac0*/  BSYNC B0 ;  /* 0x0000000000007941 */ /* 0x000fea0003800000 */
.L_x_3997:
        /* <DEDUP_REMOVED lines=17> */
.L_x_4002:
[----:B0-----:R-:W-:-:S06]  /*5be0*/  IMAD.U32 R3, R5, 0x10000, RZ ;  /* 0x0001000005037824 */ /* 0x001fcc00078e00ff */
[----:B------:R-:W0:Y:S02]  /*5bf0*/  F2I.S64.TRUNC R2, R3 ;  /* 0x0000000300027311 */ /* 0x000e24000020d900 */
[----:B0-----:R4:W-:Y:S01]  /*5c00*/  STG.E.U8 desc[UR36][R16.64], R2 ;  /* 0x0000000210007986 */ /* 0x0019e2000c101124 */
[----:B------:R-:W-:Y:S05]  /*5c10*/  BRA `(.L_x_4004) ;  /* 0x0000000c00847947 */ /* 0x000fea0003800000 */
.L_x_4001:
        /* <DEDUP_REMOVED lines=10> */
.L_x_4006:
[----:B0-----:R-:W-:-:S06]  /*5cc0*/  SHF.L.U32 R5, R5, 0x10, RZ ;  /* 0x0000001005057819 */ /* 0x001fcc00000006ff */
[----:B------:R-:W0:Y:S02]  /*5cd0*/  F2I.FTZ.TRUNC.NTZ R5, R5 ;  /* 0x0000000500057305 */ /* 0x000e24000021f100 */
[----:B0-----:R2:W-:Y:S01]  /*5ce0*/  STG.E desc[UR36][R16.64], R5 ;  /* 0x0000000510007986 */ /* 0x0015e2000c101924 */
[----:B------:R-:W-:Y:S05]  /*5cf0*/  BRA `(.L_x_4004) ;  /* 0x0000000c004c7947 */ /* 0x000fea0003800000 */
.L_x_4005:
[----:B0-----:R-:W-:-:S06]  /*5d00*/  IMAD.U32 R5, R5, 0x10000, RZ ;  /* 0x0001000005057824 */ /* 0x001fcc00078e00ff */
[----:B------:R-:W0:Y:S02]  /*5d10*/  F2I.FTZ.TRUNC.NTZ R5, R5 ;  /* 0x0000000500057305 */ /* 0x000e24000021f100 */
[----:B0-----:R0:W-:Y:S01]  /*5d20*/  STG.E.U16 desc[UR36][R16.64], R5 ;  /* 0x0000000510007986 */ /* 0x0011e2000c101524 */
[----:B------:R-:W-:Y:S05]  /*5d30*/  BRA `(.L_x_4004) ;  /* 0x0000000c003c7947 */ /* 0x000fea0003800000 */
.L_x_4000:
        /* <DEDUP_REMOVED lines=9> */
.L_x_4008:
[----:B0-----:R-:W-:-:S05]  /*5dd0*/  IMAD.U32 R0, R5, 0x10000, RZ ;  /* 0x0001000005007824 */ /* 0x001fca00078e00ff */
[----:B------:R-:W-:-:S05]  /*5de0*/  F2FP.F16.F32.PACK_AB R0, RZ, R0 ;  /* 0x00000000ff00723e */ /* 0x000fca00000000ff */
[----:B------:R0:W-:Y:S01]  /*5df0*/  STG.E.U16 desc[UR36][R16.64], R0 ;  /* 0x0000000010007986 */ /* 0x0001e2000c101524 */
[----:B------:R-:W-:Y:S05]  /*5e00*/  BRA `(.L_x_4004) ;  /* 0x0000000c00087947 */ /* 0x000fea0003800000 */
.L_x_4007:
        /* <DEDUP_REMOVED lines=10> */
.L_x_4010:
[----:B0-----:R-:W-:-:S05]  /*5eb0*/  IMAD.U32 R5, R5, 0x10000, RZ ;  /* 0x0001000005057824 */ /* 0x001fca00078e00ff */
[----:B------:R-:W-:-:S04]  /*5ec0*/  F2FP.F16.F32.PACK_AB R3, RZ, R5 ;  /* 0x00000005ff03723e */ /* 0x000fc800000000ff */
[----:B------:R-:W-:-:S05]  /*5ed0*/  PRMT R3, R3, 0x5410, RZ ;  /* 0x0000541003037816 */ /* 0x000fca00000000ff */
[----:B------:R0:W-:Y:S01]  /*5ee0*/  STG.E desc[UR36][R16.64], R3 ;  /* 0x0000000310007986 */ /* 0x0001e2000c101924 */
[----:B------:R-:W-:Y:S05]  /*5ef0*/  BRA `(.L_x_4004) ;  /* 0x0000000800cc7947 */ /* 0x000fea0003800000 */
.L_x_4009:
[----:B0-----:R-:W-:-:S04]  /*5f00*/  IMAD.U32 R2, R5, 0x10000, RZ ;  /* 0x0001000005027824 */ /* 0x001fc800078e00ff */
[----:B------:R-:W-:-:S06]  /*5f10*/  FMUL.FTZ R2, R2, 1 ;  /* 0x3f80000002027820 */ /* 0x000fcc0000410000 */
[----:B------:R-:W0:Y:S02]  /*5f20*/  F2F.F64.F32 R2, R2 ;  /* 0x0000000200027310 */ /* 0x000e240000201800 */
[----:B0-----:R0:W-:Y:S01]  /*5f30*/  STG.E.64 desc[UR36][R16.64], R2 ;  /* 0x0000000210007986 */ /* 0x0011e2000c101b24 */
[----:B------:R-:W-:Y:S05]  /*5f40*/  BRA `(.L_x_4004) ;  /* 0x0000000800b87947 */ /* 0x000fea0003800000 */
.L_x_3999:
        /* <DEDUP_REMOVED lines=13> */
.L_x_4013:
[----:B0-----:R-:W-:Y:S01]  /*6020*/  IMAD.U32 R5, R5, 0x10000, RZ ;  /* 0x0001000005057824 */ /* 0x001fe200078e00ff */
[----:B------:R-:W-:-:S03]  /*6030*/  CS2R R6, SRZ ;  /* 0x0000000000067805 */ /* 0x000fc6000001ff00 */
[----:B------:R-:W-:-:S06]  /*6040*/  FMUL.FTZ R5, R5, 1 ;  /* 0x3f80000005057820 */ /* 0x000fcc0000410000 */
[----:B------:R-:W0:Y:S02]  /*6050*/  F2F.F64.F32 R4, R5 ;  /* 0x0000000500047310 */ /* 0x000e240000201800 */
[----:B0-----:R0:W-:Y:S01]  /*6060*/  STG.E.128 desc[UR36][R16.64], R4 ;  /* 0x0000000410007986 */ /* 0x0011e2000c101d24 */
[----:B------:R-:W-:Y:S05]  /*6070*/  BRA `(.L_x_4004) ;  /* 0x00000008006c7947 */ /* 0x000fea0003800000 */
.L_x_4012:
        /* <DEDUP_REMOVED lines=21> */
.L_x_4017:
[----:B------:R-:W-:Y:S05]  /*61d0*/  BSYNC B0 ;  /* 0x0000000000007941 */ /* 0x000fea0003800000 */
.L_x_4016:
[----:B------:R-:W-:-:S05]  /*61e0*/  LOP3.LUT R3, R0, R3, RZ, 0xfc, !PT ;  /* 0x0000000300037212 */ /* 0x000fca00078efcff */
[----:B------:R0:W-:Y:S01]  /*61f0*/  STG.E.U8 desc[UR36][R16.64], R3 ;  /* 0x0000000310007986 */ /* 0x0001e2000c101124 */
[----:B------:R-:W-:Y:S05]  /*6200*/  BRA `(.L_x_4004) ;  /* 0x0000000800087947 */ /* 0x000fea0003800000 */
.L_x_4015:
        /* <DEDUP_REMOVED lines=13> */
.L_x_4019:
[----:B------:R-:W-:Y:S01]  /*62e0*/  IMAD.MOV.U32 R0, RZ, RZ, 0x7f ;  /* 0x0000007fff007424 */ /* 0x000fe200078e00ff */
[----:B------:R-:W-:-:S04]  /*62f0*/  ISETP.GT.U32.AND P0, PT, R2, 0x7f800000, PT ;  /* 0x7f8000000200780c */ /* 0x000fc80003f04070 */
[----:B------:R-:W-:-:S09]  /*6300*/  SEL R0, R0, 0x7c, P0 ;  /* 0x0000007c00007807 */ /* 0x000fd20000000000 */
.L_x_4020:
[----:B------:R-:W-:Y:S05]  /*6310*/  BSYNC B0 ;  /* 0x0000000000007941 */ /* 0x000fea0003800000 */
.L_x_4018:
[----:B------:R-:W-:-:S04]  /*6320*/  LOP3.LUT R2, R5, 0x80000000, RZ, 0xc0, !PT ;  /* 0x8000000005027812 */ /* 0x000fc800078ec0ff */
[----:B------:R-:W-:-:S04]  /*6330*/  SHF.R.U32.HI R3, RZ, 0x18, R2 ;  /* 0x00000018ff037819 */ /* 0x000fc80000011602 */
[----:B------:R-:W-:-:S05]  /*6340*/  LOP3.LUT R3, R0, R3, RZ, 0xfc, !PT ;  /* 0x0000000300037212 */ /* 0x000fca00078efcff */
[----:B------:R0:W-:Y:S01]  /*6350*/  STG.E.U8 desc[UR36][R16.64], R3 ;  /* 0x0000000310007986 */ /* 0x0001e2000c101124 */
[----:B------:R-:W-:Y:S05]  /*6360*/  BRA `(.L_x_4004) ;  /* 0x0000000400b07947 */ /* 0x000fea0003800000 */
.L_x_4014:
[----:B0-----:R0:W-:Y:S01]  /*6370*/  STG.E.U16 desc[UR36][R16.64], R5 ;  /* 0x0000000510007986 */ /* 0x0011e2000c101524 */
[----:B------:R-:W-:Y:S05]  /*6380*/  BRA `(.L_x_4004) ;  /* 0x0000000400a87947 */ /* 0x000fea0003800000 */
.L_x_4011:
        /* <DEDUP_REMOVED lines=12> */
.L_x_4023:
        /* <DEDUP_REMOVED lines=17> */
.L_x_4026:
[----:B------:R-:W-:-:S04]  /*6560*/  LOP3.LUT R2, R5, 0x80000000, RZ, 0xc0, !PT ;  /* 0x8000000005027812 */ /* 0x000fc800078ec0ff */
[----:B------:R-:W-:-:S04]  /*6570*/  SHF.R.U32.HI R3, RZ, 0x18, R2 ;  /* 0x00000018ff037819 */ /* 0x000fc80000011602 */
[----:B------:R-:W-:-:S04]  /*6580*/  LOP3.LUT R0, R0, R3, RZ, 0xfc, !PT ;  /* 0x0000000300007212 */ /* 0x000fc800078efcff */
[----:B------:R-:W-:-:S07]  /*6590*/  PRMT R8, R0, 0x7610, R8 ;  /* 0x0000761000087816 */ /* 0x000fce0000000008 */
.L_x_4025:
[----:B------:R-:W-:Y:S05]  /*65a0*/  BSYNC B0 ;  /* 0x0000000000007941 */ /* 0x000fea0003800000 */
.L_x_4024:
[----:B------:R0:W-:Y:S01]  /*65b0*/  STG.E.U8 desc[UR36][R16.64], R8 ;  /* 0x0000000810007986 */ /* 0x0001e2000c101124 */
[----:B------:R-:W-:Y:S05]  /*65c0*/  BRA `(.L_x_4004) ;  /* 0x0000000400187947 */ /* 0x000fea0003800000 */
.L_x_4022:
        /* <DEDUP_REMOVED lines=17> */
.L_x_4029:
[----:B------:R-:W-:-:S04]  /*66e0*/  LOP3.LUT R2, R5, 0x80000000, RZ, 0xc0, !PT ;  /* 0x8000000005027812 */ /* 0x000fc800078ec0ff */
[----:B------:R-:W-:-:S04]  /*66f0*/  SHF.R.U32.HI R3, RZ, 0x18, R2 ;  /* 0x00000018ff037819 */ /* 0x000fc80000011602 */
[----:B------:R-:W-:-:S04]  /*6700*/  LOP3.LUT R0, R0, R3, RZ, 0xfc, !PT ;  /* 0x0000000300007212 */ /* 0x000fc800078efcff */
[----:B------:R-:W-:-:S07]  /*6710*/  PRMT R8, R0, 0x7610, R8 ;  /* 0x0000761000087816 */ /* 0x000fce0000000008 */
.L_x_4028:
[----:B------:R-:W-:Y:S05]  /*6720*/  BSYNC B0 ;  /* 0x0000000000007941 */ /* 0x000fea0003800000 */
.L_x_4027:
[----:B------:R0:W-:Y:S01]  /*6730*/  STG.E.U8 desc[UR36][R16.64], R8 ;  /* 0x0000000810007986 */ /* 0x0001e2000c101124 */
[----:B------:R-:W-:Y:S05]  /*6740*/  BRA `(.L_x_4004) ;  /* 0x0000000000b87947 */ /* 0x000fea0003800000 */
.L_x_4021:
        /* <DEDUP_REMOVED lines=22> */
.L_x_4003:
[----:B------:R-:W-:Y:S01]  /*68b0*/  MOV R0, 0x0 ;  /* 0x0000000000007802 */ /* 0x000fe20000000f00 */
[----:B------:R-:W-:Y:S01]  /*68c0*/  ULDC.64 UR4, c[0x4][0x128] ;  /* 0x01004a0000047ab9 */ /* 0x000fe20000000a00 */
[----:B------:R-:W-:Y:S01]  /*68d0*/  ULDC.64 UR6, c[0x4][0x40] ;  /* 0x0100100000067ab9 */ /* 0x000fe20000000a00 */
[----:B------:R-:W-:Y:S01]  /*68e0*/  IMAD.U32 R4, RZ, RZ, UR4 ;  /* 0x00000004ff047e24 */ /* 0x000fe2000f8e00ff */
[----:B------:R1:W2:Y:S01]  /*68f0*/  LDC.64 R2, c[0x4][R0] ;  /* 0x0100000000027b82 */ /* 0x0002a20000000a00 */
[----:B0-----:R-:W-:Y:S01]  /*6900*/  IMAD.U32 R5, RZ, RZ, UR5 ;  /* 0x00000005ff057e24 */ /* 0x001fe2000f8e00ff */
[----:B------:R-:W-:Y:S01]  /*6910*/  ULDC.64 UR4, c[0x4][0x130] ;  /* 0x01004c0000047ab9 */ /* 0x000fe20000000a00 */
[----:B------:R-:W-:Y:S02]  /*6920*/  IMAD.U32 R10, RZ, RZ, UR6 ;  /* 0x00000006ff0a7e24 */ /* 0x000fe4000f8e00ff */
[----:B------:R-:W-:Y:S02]  /*6930*/  IMAD.U32 R6, RZ, RZ, UR4 ;  /* 0x00000004ff067e24 */ /* 0x000fe4000f8e00ff */
[----:B------:R-:W-:-:S02]  /*6940*/  IMAD.U32 R7, RZ, RZ, UR5 ;  /* 0x00000005ff077e24 */ /* 0x000fc4000f8e00ff */
[----:B------:R-:W-:Y:S02]  /*6950*/  IMAD.U32 R11, RZ, RZ, UR7 ;  /* 0x00000007ff0b7e24 */ /* 0x000fe4000f8e00ff */
[----:B------:R-:W-:Y:S02]  /*6960*/  IMAD.MOV.U32 R8, RZ, RZ, 0x65 ;  /* 0x00000065ff087424 */ /* 0x000fe400078e00ff */
[----:B------:R-:W-:Y:S02]  /*6970*/  IMAD.MOV.U32 R12, RZ, RZ, 0x1 ;  /* 0x00000001ff0c7424 */ /* 0x000fe400078e00ff */
[----:B-1----:R-:W-:-:S07]  /*6980*/  IMAD.MOV.U32 R13, RZ, RZ, RZ ;  /* 0x000000ffff0d7224 */ /* 0x002fce00078e00ff */
[----:B------:R-:W-:-:S07]  /*6990*/  LEPC R20, `(.L_x_4032) ;  /* 0x000000001014794e */ /* 0x000fce0000000000 */
[----:B--2---:R-:W-:Y:S05]  /*69a0*/  CALL.ABS.NOINC R2 ;  /* 0x0000000002007343 */ /* 0x004fea0003c00000 */
.L_x_4032:
[----:B------:R-:W-:Y:S05]  /*69b0*/  BRA `(.L_x_4004) ;  /* 0x00000000001c7947 */ /* 0x000fea0003800000 */
.L_x_4031:
[----:B0-----:R-:W-:-:S06]  /*69c0*/  IMAD.U32 R2, R5, 0x10000, RZ ;  /* 0x0001000005027824 */ /* 0x001fcc00078e00ff */
[----:B------:R-:W0:Y:S02]  /*69d0*/  F2I.U64.TRUNC R2, R2 ;  /* 0x0000000200027311 */ /* 0x000e24000020d800 */
[----:B0-----:R0:W-:Y:S01]  /*69e0*/  STG.E.64 desc[UR36][R16.64], R2 ;  /* 0x0000000210007986 */ /* 0x0011e2000c101b24 */
[----:B------:R-:W-:Y:S05]  /*69f0*/  BRA `(.L_x_4004) ;  /* 0x00000000000c7947 */ /* 0x000fea0003800000 */
.L_x_4030:
[----:B0-----:R-:W-:-:S06]  /*6a00*/  IMAD.U32 R5, R5, 0x10000, RZ ;  /* 0x0001000005057824 */ /* 0x001fcc00078e00ff */
[----:B------:R-:W0:Y:S02]  /*6a10*/  F2I.FTZ.U32.TRUNC.NTZ R5, R5 ;  /* 0x0000000500057305 */ /* 0x000e24000021f000 */
[----:B0-----:R0:W-:Y:S02]  /*6a20*/  STG.E desc[UR36][R16.64], R5 ;  /* 0x0000000510007986 */ /* 0x0011e4000c101924 */
.L_x_4004:
[----:B------:R-:W-:-:S07]  /*6a30*/  VIADD R19, R19, 0x80 ;  /* 0x0000008013137836 */ /* 0x000fce0000000000 */
.L_x_3962:
[----:B------:R-:W-:Y:S05]  /*6a40*/  BSYNC B6 ;  /* 0x0000000000067941 */ /* 0x000fea0003800000 */
.L_x_3961:
[----:B------:R-:W-:Y:S01]  /*6a50*/  ULDC UR4, c[0x0][0x210] ;  /* 0x0000840000047ab9 */ /* 0x000fe20000000800 */
[----:B------:R-:W-:Y:S01]  /*6a60*/  BSSY B6, `(.L_x_4033) ;  /* 0x000034c000067945 */ /* 0x000fe20003800000 */
[----:B------:R-:W-:-:S13]  /*6a70*/  ISETP.GE.AND P0, PT, R19, UR4, PT ;  /* 0x0000000413007c0c */ /* 0x000fda000bf06270 */
[----:B------:R-:W-:Y:S05]  /*6a80*/  @P0 BRA `(.L_x_4034) ;  /* 0x0000003400240947 */ /* 0x000fea0003800000 */
[----:B0-----:R-:W0:Y:S01]  /*6a90*/  LDC R6, c[0x0][0x218] ;  /* 0x00008600ff067b82 */ /* 0x001e220000000800 */
[----:B------:R-:W-:Y:S01]  /*6aa0*/  HFMA2.MMA R0, -RZ, RZ, 0, 0 ;  /* 0x00000000ff007435 */ /* 0x000fe200000001ff */
        /* <DEDUP_REMOVED lines=219> */
[----:B------:R-:W-:Y:S01]  /*7860*/  MOV R4, RZ ;  /* 0x000000ff00047202 */ /* 0x000fe20000000f00 */
[----:B------:R-:W-:Y:S01]  /*7870*/  ULDC.64 UR4, c[0x0][0x2f8] ;  /* 0x0000be0000047ab9 */ /* 0x000fe20000000a00 */
[----:B------:R-:W-:-:S03]  /*7880*/  ISETP.NE.AND P0, PT, R6, 0x13, PT ;  /* 0x000000130600780c */ /* 0x000fc60003f05270 */
        /* <DEDUP_REMOVED lines=79> */
.L_x_4035:
        /* <DEDUP_REMOVED lines=22> */
.L_x_4039:
[----:B------:R-:W2:Y:S02]  /*7ee0*/  LDG.E.U8 R2, desc[UR36][R2.64] ;  /* 0x0000002402027981 */ /* 0x000ea4000c1e1100 */
[----:B--2---:R-:W-:-:S04]  /*7ef0*/  I2FP.F32.U32 R0, R2 ;  /* 0x0000000200007245 */ /* 0x004fc80000201000 */
[----:B------:R-:W-:Y:S01]  /*7f00*/  F2FP.BF16.F32.PACK_AB R0, RZ, R0 ;  /* 0x00000000ff00723e */ /* 0x000fe200000010ff */
[----:B------:R-:W-:Y:S06]  /*7f10*/  BRA `(.L_x_4041) ;  /* 0x0000000c00907947 */ /* 0x000fec0003800000 */
.L_x_4038:
        /* <DEDUP_REMOVED lines=10> */
.L_x_4043:
[----:B------:R-:W2:Y:S02]  /*7fc0*/  LDG.E R2, desc[UR36][R2.64] ;  /* 0x0000002402027981 */ /* 0x000ea4000c1e1900 */
[----:B--2---:R-:W-:-:S04]  /*7fd0*/  I2FP.F32.S32 R0, R2 ;  /* 0x0000000200007245 */ /* 0x004fc80000201400 */
[----:B------:R-:W-:Y:S01]  /*7fe0*/  F2FP.BF16.F32.PACK_AB R0, RZ, R0 ;  /* 0x00000000ff00723e */ /* 0x000fe200000010ff */
[----:B------:R-:W-:Y:S06]  /*7ff0*/  BRA `(.L_x_4041) ;  /* 0x0000000c00587947 */ /* 0x000fec0003800000 */
.L_x_4042:
[----:B------:R-:W2:Y:S02]  /*8000*/  LDG.E.U16 R2, desc[UR36][R2.64] ;  /* 0x0000002402027981 */ /* 0x000ea4000c1e1500 */
[----:B--2---:R-:W0:Y:S02]  /*8010*/  I2F.S16 R0, R2 ;  /* 0x0000000200007306 */ /* 0x004e240000101400 */
[----:B0-----:R-:W-:Y:S01]  /*8020*/  F2FP.BF16.F32.PACK_AB R0, RZ, R0 ;  /* 0x00000000ff00723e */ /* 0x001fe200000010ff */
[----:B------:R-:W-:Y:S06]  /*8030*/  BRA `(.L_x_4041) ;  /* 0x0000000c00487947 */ /* 0x000fec0003800000 */
.L_x_4037:
        /* <DEDUP_REMOVED lines=9> */
.L_x_4045:
[----:B------:R-:W2:Y:S02]  /*80d0*/  LDG.E.U16 R0, desc[UR36][R2.64] ;  /* 0x0000002402007981 */ /* 0x000ea4000c1e1500 */
[----:B--2---:R-:W-:-:S05]  /*80e0*/  HADD2.F32 R0, -RZ, R0.H0_H0 ;  /* 0x20000000ff007230 */ /* 0x004fca0000004100 */
[----:B------:R-:W-:Y:S01]  /*80f0*/  F2FP.BF16.F32.PACK_AB R0, RZ, R0 ;  /* 0x00000000ff00723e */ /* 0x000fe200000010ff */
[----:B------:R-:W-:Y:S06]  /*8100*/  BRA `(.L_x_4041) ;  /* 0x0000000c00147947 */ /* 0x000fec0003800000 */
.L_x_4044:
        /* <DEDUP_REMOVED lines=9> */
.L_x_4047:
[----:B------:R-:W2:Y:S02]  /*81a0*/  LDG.E.U16 R2, desc[UR36][R2.64] ;  /* 0x0000002402027981 */ /* 0x000ea4000c1e1500 */
[----:B--2---:R-:W-:-:S05]  /*81b0*/  HADD2.F32 R0, -RZ, R2.H0_H0 ;  /* 0x20000002ff007230 */ /* 0x004fca0000004100 */
[----:B------:R-:W-:Y:S01]  /*81c0*/  F2FP.BF16.F32.PACK_AB R0, RZ, R0 ;  /* 0x00000000ff00723e */ /* 0x000fe200000010ff */
[----:B------:R-:W-:Y:S06]  /*81d0*/  BRA `(.L_x_4041) ;  /* 0x0000000800e07947 */ /* 0x000fec0003800000 */
.L_x_4046:
        /* <DEDUP_REMOVED lines=8> */
.L_x_4036:
        /* <DEDUP_REMOVED lines=13> */
.L_x_4050:
        /* <DEDUP_REMOVED lines=8> */
.L_x_4049:
        /* <DEDUP_REMOVED lines=28> */
.L_x_4052:
        /* <DEDUP_REMOVED lines=15> */
.L_x_4051:
[----:B------:R0:W5:Y:S01]  /*8660*/  LDG.E.U16 R0, desc[UR36][R2.64] ;  /* 0x0000002402007981 */ /* 0x000162000c1e1500 */
[----:B------:R-:W-:Y:S05]  /*8670*/  BRA `(.L_x_4041) ;  /* 0x0000000400b87947 */ /* 0x000fea0003800000 */
.L_x_4048:
        /* <DEDUP_REMOVED lines=12> */
.L_x_4055:
        /* <DEDUP_REMOVED lines=21> */
.L_x_4059:
[----:B------:R-:W-:Y:S05]  /*8890*/  BSYNC B1 ;  /* 0x0000000000017941 */ /* 0x000fea0003800000 */
.L_x_4058:
[----:B------:R-:W-:Y:S01]  /*88a0*/  LEA R3, R0, 0x3b800000, 0x17 ;  /* 0x3b80000000037811 */ /* 0x000fe200078eb8ff */
[----:B------:R-:W-:-:S05]  /*88b0*/  IMAD.SHL.U32 R0, R2, 0x100000, RZ ;  /* 0x0010000002007824 */ /* 0x000fca00078e00ff */
[----:B------:R-:W-:-:S07]  /*88c0*/  LOP3.LUT R0, R3, R0, R4, 0xfe, !PT ;  /* 0x0000000003007212 */ /* 0x000fce00078efe04 */
.L_x_4057:
[----:B------:R-:W-:Y:S05]  /*88d0*/  BSYNC B0 ;  /* 0x0000000000007941 */ /* 0x000fea0003800000 */
.L_x_4056:
[----:B------:R-:W-:Y:S01]  /*88e0*/  F2FP.BF16.F32.PACK_AB R0, RZ, R0 ;  /* 0x00000000ff00723e */ /* 0x000fe200000010ff */
[----:B------:R-:W-:Y:S06]  /*88f0*/  BRA `(.L_x_4041) ;  /* 0x0000000400187947 */ /* 0x000fec0003800000 */
.L_x_4054:
        /* <DEDUP_REMOVED lines=21> */
.L_x_4063:
[----:B------:R-:W-:Y:S05]  /*8a50*/  BSYNC B1 ;  /* 0x0000000000017941 */ /* 0x000fea0003800000 */
.L_x_4062:
[----:B------:R-:W-:Y:S01]  /*8a60*/  LEA R3, R0, 0x37800000, 0x17 ;  /* 0x3780000000037811 */ /* 0x000fe200078eb8ff */
[----:B------:R-:W-:-:S05]  /*8a70*/  IMAD.SHL.U32 R0, R2, 0x200000, RZ ;  /* 0x0020000002007824 */ /* 0x000fca00078e00ff */
[----:B------:R-:W-:-:S07]  /*8a80*/  LOP3.LUT R0, R3, R0, R4, 0xfe, !PT ;  /* 0x0000000003007212 */ /* 0x000fce00078efe04 */
.L_x_4061:
[----:B------:R-:W-:Y:S05]  /*8a90*/  BSYNC B0 ;  /* 0x0000000000007941 */ /* 0x000fea0003800000 */
.L_x_4060:
[----:B------:R-:W-:Y:S01]  /*8aa0*/  F2FP.BF16.F32.PACK_AB R0, RZ, R0 ;  /* 0x00000000ff00723e */ /* 0x000fe200000010ff */
[----:B------:R-:W-:Y:S06]  /*8ab0*/  BRA `(.L_x_4041) ;  /* 0x0000000000a87947 */ /* 0x000fec0003800000 */
.L_x_4053:
        /* <DEDUP_REMOVED lines=14> */
.L_x_4067:
[----:B------:R-:W-:Y:S05]  /*8ba0*/  BSYNC B0 ;  /* 0x0000000000007941 */ /* 0x000fea0003800000 */
.L_x_4066:
[----:B------:R-:W-:Y:S01]  /*8bb0*/  F2FP.BF16.F32.PACK_AB R0, RZ, R0 ;  /* 0x00000000ff00723e */ /* 0x000fe200000010ff */
[----:B------:R-:W-:Y:S06]  /*8bc0*/  BRA `(.L_x_4041) ;  /* 0x0000000000647947 */ /* 0x000fec0003800000 */
.L_x_4040:
[----:B------:R-:W-:Y:S01]  /*8bd0*/  MOV R2, 0x0 ;  /* 0x0000000000027802 */ /* 0x000fe20000000f00 */
[----:B------:R-:W-:Y:S01]  /*8be0*/  ULDC.64 UR4, c[0x4][0x128] ;  /* 0x01004a0000047ab9 */ /* 0x000fe20000000a00 */
[----:B------:R-:W-:Y:S01]  /*8bf0*/  ULDC.64 UR6, c[0x4][0x38] ;  /* 0x01000e0000067ab9 */ /* 0x000fe20000000a00 */
[----:B------:R-:W-:Y:S01]  /*8c00*/  MOV R4, UR4 ;  /* 0x0000000400047c02 */ /* 0x000fe20008000f00 */
[----:B------:R-:W-:Y:S01]  /*8c10*/  IMAD.U32 R5, RZ, RZ, UR5 ;  /* 0x00000005ff057e24 */ /* 0x000fe2000f8e00ff */
        /* <DEDUP_REMOVED lines=11> */
.L_x_4068:
[----:B------:R-:W-:Y:S01]  /*8cd0*/  PRMT R0, RZ, 0x7610, R0 ;  /* 0x00007610ff007816 */ /* 0x000fe20000000000 */
[----:B------:R-:W-:Y:S06]  /*8ce0*/  BRA `(.L_x_4041) ;  /* 0x00000000001c7947 */ /* 0x000fec0003800000 */
.L_x_4065:
[----:B------:R-:W2:Y:S02]  /*8cf0*/  LDG.E.64 R2, desc[UR36][R2.64] ;  /* 0x0000002402027981 */ /* 0x000ea4000c1e1b00 */
[----:B--2---:R-:W0:Y:S02]  /*8d00*/  I2F.U64 R0, R2 ;  /* 0x0000000200007312 */ /* 0x004e240000301000 */
[----:B0-----:R-:W-:Y:S01]  /*8d10*/  F2FP.BF16.F32.PACK_AB R0, RZ, R0 ;  /* 0x00000000ff00723e */ /* 0x001fe200000010ff */
[----:B------:R-:W-:Y:S06]  /*8d20*/  BRA `(.L_x_4041) ;  /* 0x00000000000c7947 */ /* 0x000fec0003800000 */
.L_x_4064:
[----:B------:R-:W2:Y:S02]  /*8d30*/  LDG.E R2, desc[UR36][R2.64] ;  /* 0x0000002402027981 */ /* 0x000ea4000c1e1900 */
[----:B--2---:R-:W-:-:S04]  /*8d40*/  I2FP.F32.U32 R0, R2 ;  /* 0x0000000200007245 */ /* 0x004fc80000201000 */
[----:B------:R-:W-:-:S07]  /*8d50*/  F2FP.BF16.F32.PACK_AB R0, RZ, R0 ;  /* 0x00000000ff00723e */ /* 0x000fce00000010ff */
.L_x_4041:
        /* <DEDUP_REMOVED lines=36> */
.L_x_4070:
[----:B------:R-:W-:Y:S05]  /*8fa0*/  BSYNC B0 ;  /* 0x0000000000007941 */ /* 0x000fea0003800000 */
.L_x_4069:
        /* <DEDUP_REMOVED lines=17> */
.L_x_4074:
[----:B0-----:R-:W-:-:S06]  /*90c0*/  IMAD.U32 R3, R5, 0x10000, RZ ;  /* 0x0001000005037824 */ /* 0x001fcc00078e00ff */
[----:B------:R-:W0:Y:S02]  /*90d0*/  F2I.S64.TRUNC R2, R3 ;  /* 0x0000000300027311 */ /* 0x000e24000020d900 */
[----:B0-----:R0:W-:Y:S01]  /*90e0*/  STG.E.U8 desc[UR36][R16.64], R2 ;  /* 0x0000000210007986 */ /* 0x0011e2000c101124 */
[----:B------:R-:W-:Y:S05]  /*90f0*/  BRA `(.L_x_4076) ;  /* 0x0000000c00847947 */ /* 0x000fea0003800000 */
.L_x_4073:
        /* <DEDUP_REMOVED lines=10> */
.L_x_4078:
[----:B0-----:R-:W-:-:S06]  /*91a0*/  IMAD.U32 R5, R5, 0x10000, RZ ;  /* 0x0001000005057824 */ /* 0x001fcc00078e00ff */
[----:B------:R-:W0:Y:S02]  /*91b0*/  F2I.FTZ.TRUNC.NTZ R5, R5 ;  /* 0x0000000500057305 */ /* 0x000e24000021f100 */
[----:B0-----:R0:W-:Y:S01]  /*91c0*/  STG.E desc[UR36][R16.64], R5 ;  /* 0x0000000510007986 */ /* 0x0011e2000c101924 */
[----:B------:R-:W-:Y:S05]  /*91d0*/  BRA `(.L_x_4076) ;  /* 0x0000000c004c7947 */ /* 0x000fea0003800000 */
.L_x_4077:
[----:B0-----:R-:W-:-:S06]  /*91e0*/  IMAD.U32 R5, R5, 0x10000, RZ ;  /* 0x0001000005057824 */ /* 0x001fcc00078e00ff */
[----:B------:R-:W0:Y:S02]  /*91f0*/  F2I.FTZ.TRUNC.NTZ R5, R5 ;  /* 0x0000000500057305 */ /* 0x000e24000021f100 */
[----:B0-----:R0:W-:Y:S01]  /*9200*/  STG.E.U16 desc[UR36][R16.64], R5 ;  /* 0x0000000510007986 */ /* 0x0011e2000c101524 */
[----:B------:R-:W-:Y:S05]  /*9210*/  BRA `(.L_x_4076) ;  /* 0x0000000c003c7947 */ /* 0x000fea0003800000 */
.L_x_4072:
        /* <DEDUP_REMOVED lines=9> */
.L_x_4080:
[----:B0-----:R-:W-:-:S05]  /*92b0*/  IMAD.U32 R0, R5, 0x10000, RZ ;  /* 0x0001000005007824 */ /* 0x001fca00078e00ff */
[----:B------:R-:W-:-:S05]  /*92c0*/  F2FP.F16.F32.PACK_AB R0, RZ, R0 ;  /* 0x00000000ff00723e */ /* 0x000fca00000000ff */
[----:B------:R0:W-:Y:S01]  /*92d0*/  STG.E.U16 desc[UR36][R16.64], R0 ;  /* 0x0000000010007986 */ /* 0x0001e2000c101524 */
[----:B------:R-:W-:Y:S05]  /*92e0*/  BRA `(.L_x_4076) ;  /* 0x0000000c00087947 */ /* 0x000fea0003800000 */
.L_x_4079:
        /* <DEDUP_REMOVED lines=10> */
.L_x_4082:
[----:B0-----:R-:W-:-:S05]  /*9390*/  IMAD.U32 R5, R5, 0x10000, RZ ;  /* 0x0001000005057824 */ /* 0x001fca00078e00ff */
[----:B------:R-:W-:-:S04]  /*93a0*/  F2FP.F16.F32.PACK_AB R3, RZ, R5 ;  /* 0x00000005ff03723e */ /* 0x000fc800000000ff */
[----:B------:R-:W-:-:S05]  /*93b0*/  PRMT R3, R3, 0x5410, RZ ;  /* 0x0000541003037816 */ /* 0x000fca00000000ff */
[----:B------:R0:W-:Y:S01]  /*93c0*/  STG.E desc[UR36][R16.64], R3 ;  /* 0x0000000310007986 */ /* 0x0001e2000c101924 */
[----:B------:R-:W-:Y:S05]  /*93d0*/  BRA `(.L_x_4076) ;  /* 0x0000000800cc7947 */ /* 0x000fea0003800000 */
.L_x_4081:
[----:B0-----:R-:W-:-:S04]  /*93e0*/  IMAD.U32 R2, R5, 0x10000, RZ ;  /* 0x0001000005027824 */ /* 0x001fc800078e00ff */
[----:B------:R-:W-:-:S06]  /*93f0*/  FMUL.FTZ R2, R2, 1 ;  /* 0x3f80000002027820 */ /* 0x000fcc0000410000 */
[----:B------:R-:W0:Y:S02]  /*9400*/  F2F.F64.F32 R2, R2 ;  /* 0x0000000200027310 */ /* 0x000e240000201800 */
[----:B0-----:R0:W-:Y:S01]  /*9410*/  STG.E.64 desc[UR36][R16.64], R2 ;  /* 0x0000000210007986 */ /* 0x0011e2000c101b24 */
[----:B------:R-:W-:Y:S05]  /*9420*/  BRA `(.L_x_4076) ;  /* 0x0000000800b87947 */ /* 0x000fea0003800000 */
.L_x_4071:
        /* <DEDUP_REMOVED lines=13> */
.L_x_4085:
[----:B0-----:R-:W-:Y:S01]  /*9500*/  IMAD.U32 R5, R5, 0x10000, RZ ;  /* 0x0001000005057824 */ /* 0x001fe200078e00ff */
[----:B------:R-:W-:-:S03]  /*9510*/  CS2R R6, SRZ ;  /* 0x0000000000067805 */ /* 0x000fc6000001ff00 */
[----:B------:R-:W-:-:S06]  /*9520*/  FMUL.FTZ R5, R5, 1 ;  /* 0x3f80000005057820 */ /* 0x000fcc0000410000 */
[----:B------:R-:W0:Y:S02]  /*9530*/  F2F.F64.F32 R4, R5 ;  /* 0x0000000500047310 */ /* 0x000e240000201800 */
[----:B0-----:R0:W-:Y:S01]  /*9540*/  STG.E.128 desc[UR36][R16.64], R4 ;  /* 0x0000000410007986 */ /* 0x0011e2000c101d24 */
[----:B------:R-:W-:Y:S05]  /*9550*/  BRA `(.L_x_4076) ;  /* 0x00000008006c7947 */ /* 0x000fea0003800000 */
.L_x_4084:
        /* <DEDUP_REMOVED lines=21> */
.L_x_4089:
[----:B------:R-:W-:Y:S05]  /*96b0*/  BSYNC B0 ;  /* 0x0000000000007941 */ /* 0x000fea0003800000 */
.L_x_4088:
[----:B------:R-:W-:-:S05]  /*96c0*/  LOP3.LUT R3, R0, R3, RZ, 0xfc, !PT ;  /* 0x0000000300037212 */ /* 0x000fca00078efcff */
[----:B------:R0:W-:Y:S01]  /*96d0*/  STG.E.U8 desc[UR36][R16.64], R3 ;  /* 0x0000000310007986 */ /* 0x0001e2000c101124 */
[----:B------:R-:W-:Y:S05]  /*96e0*/  BRA `(.L_x_4076) ;  /* 0x0000000800087947 */ /* 0x000fea0003800000 */
.L_x_4087:
        /* <DEDUP_REMOVED lines=13> */
.L_x_4091:
[----:B------:R-:W-:Y:S01]  /*97c0*/  IMAD.MOV.U32 R0, RZ, RZ, 0x7f ;  /* 0x0000007fff007424 */ /* 0x000fe200078e00ff */
[----:B------:R-:W-:-:S04]  /*97d0*/  ISETP.GT.U32.AND P0, PT, R2, 0x7f800000, PT ;  /* 0x7f8000000200780c */ /* 0x000fc80003f04070 */
[----:B------:R-:W-:-:S09]  /*97e0*/  SEL R0, R0, 0x7c, P0 ;  /* 0x0000007c00007807 */ /* 0x000fd20000000000 */
.L_x_4092:
[----:B------:R-:W-:Y:S05]  /*97f0*/  BSYNC B0 ;  /* 0x0000000000007941 */ /* 0x000fea0003800000 */
.L_x_4090:
[----:B------:R-:W-:-:S04]  /*9800*/  LOP3.LUT R2, R5, 0x80000000, RZ, 0xc0, !PT ;  /* 0x8000000005027812 */ /* 0x000fc800078ec0ff */
[----:B------:R-:W-:-:S04]  /*9810*/  SHF.R.U32.HI R3, RZ, 0x18, R2 ;  /* 0x00000018ff037819 */ /* 0x000fc80000011602 */
[----:B------:R-:W-:-:S05]  /*9820*/  LOP3.LUT R3, R0, R3, RZ, 0xfc, !PT ;  /* 0x0000000300037212 */ /* 0x000fca00078efcff */
[----:B------:R0:W-:Y:S01]  /*9830*/  STG.E.U8 desc[UR36][R16.64], R3 ;  /* 0x0000000310007986 */ /* 0x0001e2000c101124 */
[----:B------:R-:W-:Y:S05]  /*9840*/  BRA `(.L_x_4076) ;  /* 0x0000000400b07947 */ /* 0x000fea0003800000 */
.L_x_4086:
[----:B0-----:R0:W-:Y:S01]  /*9850*/  STG.E.U16 desc[UR36][R16.64], R5 ;  /* 0x0000000510007986 */ /* 0x0011e2000c101524 */
[----:B------:R-:W-:Y:S05]  /*9860*/  BRA `(.L_x_4076) ;  /* 0x0000000400a87947 */ /* 0x000fea0003800000 */
.L_x_4083:
        /* <DEDUP_REMOVED lines=12> */
.L_x_4095:
        /* <DEDUP_REMOVED lines=17> */
.L_x_4098:
[----:B------:R-:W-:-:S04]  /*9a40*/  LOP3.LUT R2, R5, 0x80000000, RZ, 0xc0, !PT ;  /* 0x8000000005027812 */ /* 0x000fc800078ec0ff */
[----:B------:R-:W-:-:S04]  /*9a50*/  SHF.R.U32.HI R3, RZ, 0x18, R2 ;  /* 0x00000018ff037819 */ /* 0x000fc80000011602 */
[----:B------:R-:W-:-:S04]  /*9a60*/  LOP3.LUT R0, R0, R3, RZ, 0xfc, !PT ;  /* 0x0000000300007212 */ /* 0x000fc800078efcff */
[----:B------:R-:W-:-:S07]  /*9a70*/  PRMT R8, R0, 0x7610, R8 ;  /* 0x0000761000087816 */ /* 0x000fce0000000008 */
.L_x_4097:
[----:B------:R-:W-:Y:S05]  /*9a80*/  BSYNC B0 ;  /* 0x0000000000007941 */ /* 0x000fea0003800000 */
.L_x_4096:
[----:B------:R3:W-:Y:S01]  /*9a90*/  STG.E.U8 desc[UR36][R16.64], R8 ;  /* 0x0000000810007986 */ /* 0x0007e2000c101124 */
[----:B------:R-:W-:Y:S05]  /*9aa0*/  BRA `(.L_x_4076) ;  /* 0x0000000400187947 */ /* 0x000fea0003800000 */
.L_x_4094:
[----:B0-----:R-:W-:Y:S01]  /*9ab0*/  SHF.L.U32 R5, R5, 0x10, RZ ;  /* 0x0000001005057819 */ /* 0x001fe200000006ff */
[----:B------:R-:W-:Y:S01]  /*9ac0*/  BSSY B0, `(.L_x_4099) ;  /* 0x0000014000007945 */ /* 0x000fe20003800000 */
[----:B------:R-:W-:Y:S02]  /*9ad0*/  IMAD.MOV.U32 R8, RZ, RZ, 0x80 ;  /* 0x00000080ff087424 */ /* 0x000fe400078e00ff */
        /* <DEDUP_REMOVED lines=14> */
.L_x_4101:
[----:B------:R-:W-:-:S04]  /*9bc0*/  LOP3.LUT R2, R5, 0x80000000, RZ, 0xc0, !PT ;  /* 0x8000000005027812 */ /* 0x000fc800078ec0ff */
[----:B------:R-:W-:-:S04]  /*9bd0*/  SHF.R.U32.HI R3, RZ, 0x18, R2 ;  /* 0x00000018ff037819 */ /* 0x000fc80000011602 */
[----:B------:R-:W-:-:S04]  /*9be0*/  LOP3.LUT R0, R0, R3, RZ, 0xfc, !PT ;  /* 0x0000000300007212 */ /* 0x000fc800078efcff */
[----:B------:R-:W-:-:S07]  /*9bf0*/  PRMT R8, R0, 0x7610, R8 ;  /* 0x0000761000087816 */ /* 0x000fce0000000008 */
.L_x_4100:
[----:B------:R-:W-:Y:S05]  /*9c00*/  BSYNC B0 ;  /* 0x0000000000007941 */ /* 0x000fea0003800000 */
.L_x_4099:
[----:B------:R0:W-:Y:S01]  /*9c10*/  STG.E.U8 desc[UR36][R16.64], R8 ;  /* 0x0000000810007986 */ /* 0x0001e2000c101124 */
[----:B------:R-:W-:Y:S05]  /*9c20*/  BRA `(.L_x_4076) ;  /* 0x0000000000b87947 */ /* 0x000fea0003800000 */
.L_x_4093:
        /* <DEDUP_REMOVED lines=22> */
.L_x_4075:
        /* <DEDUP_REMOVED lines=16> */
.L_x_4104:
[----:B------:R-:W-:Y:S05]  /*9e90*/  BRA `(.L_x_4076) ;  /* 0x00000000001c7947 */ /* 0x000fea0003800000 */
.L_x_4103:
[----:B0-----:R-:W-:-:S06]  /*9ea0*/  IMAD.U32 R2, R5, 0x10000, RZ ;  /* 0x0001000005027824 */ /* 0x001fcc00078e00ff */
[----:B------:R-:W0:Y:S02]  /*9eb0*/  F2I.U64.TRUNC R2, R2 ;  /* 0x0000000200027311 */ /* 0x000e24000020d800 */
[----:B0-----:R0:W-:Y:S01]  /*9ec0*/  STG.E.64 desc[UR36][R16.64], R2 ;  /* 0x0000000210007986 */ /* 0x0011e2000c101b24 */
[----:B------:R-:W-:Y:S05]  /*9ed0*/  BRA `(.L_x_4076) ;  /* 0x00000000000c7947 */ /* 0x000fea0003800000 */
.L_x_4102:
[----:B0-----:R-:W-:-:S06]  /*9ee0*/  IMAD.U32 R5, R5, 0x10000, RZ ;  /* 0x0001000005057824 */ /* 0x001fcc00078e00ff */
[----:B------:R-:W0:Y:S02]  /*9ef0*/  F2I.FTZ.U32.TRUNC.NTZ R5, R5 ;  /* 0x0000000500057305 */ /* 0x000e24000021f000 */
[----:B0-----:R2:W-:Y:S02]  /*9f00*/  STG.E desc[UR36][R16.64], R5 ;  /* 0x0000000510007986 */ /* 0x0015e4000c101924 */
.L_x_4076:
[----:B------:R-:W-:-:S07]  /*9f10*/  VIADD R19, R19, 0x80 ;  /* 0x0000008013137836 */ /* 0x000fce0000000000 */
.L_x_4034:
[----:B------:R-:W-:Y:S05]  /*9f20*/  BSYNC B6 ;  /* 0x0000000000067941 */ /* 0x000fea0003800000 */
.L_x_4033:
[----:B------:R-:W-:Y:S02]  /*9f30*/  ULDC UR4, c[0x0][0x210] ;  /* 0x0000840000047ab9 */ /* 0x000fe40000000800 */
[----:B------:R-:W-:-:S13]  /*9f40*/  ISETP.GE.AND P0, PT, R19, UR4, PT ;  /* 0x0000000413007c0c */ /* 0x000fda000bf06270 */
[----:B------:R-:W-:Y:S05]  /*9f50*/  @P0 EXIT ;  /* 0x000000000000094d */ /* 0x000fea0003800000 */
        /* <DEDUP_REMOVED lines=303> */
.L_x_4105:
        /* <DEDUP_REMOVED lines=22> */
.L_x_4109:
[----:B------:R-:W2:Y:S02]  /*b3b0*/  LDG.E.U8 R2, desc[UR36][R2.64] ;  /* 0x0000002402027981 */ /* 0x000ea4000c1e1100 */
[----:B--2---:R-:W-:-:S04]  /*b3c0*/  I2FP.F32.U32 R0, R2 ;  /* 0x0000000200007245 */ /* 0x004fc80000201000 */
[----:B------:R-:W-:Y:S01]  /*b3d0*/  F2FP.BF16.F32.PACK_AB R0, RZ, R0 ;  /* 0x00000000ff00723e */ /* 0x000fe200000010ff */
[----:B------:R-:W-:Y:S06]  /*b3e0*/  BRA `(.L_x_4111) ;  /* 0x0000000c00907947 */ /* 0x000fec0003800000 */
.L_x_4108:
        /* <DEDUP_REMOVED lines=10> */
.L_x_4113:
[----:B------:R-:W2:Y:S02]  /*b490*/  LDG.E R2, desc[UR36][R2.64] ;  /* 0x0000002402027981 */ /* 0x000ea4000c1e1900 */
[----:B--2---:R-:W-:-:S04]  /*b4a0*/  I2FP.F32.S32 R0, R2 ;  /* 0x0000000200007245 */ /* 0x004fc80000201400 */
[----:B------:R-:W-:Y:S01]  /*b4b0*/  F2FP.BF16.F32.PACK_AB R0, RZ, R0 ;  /* 0x00000000ff00723e */ /* 0x000fe200000010ff */
[----:B------:R-:W-:Y:S06]  /*b4c0*/  BRA `(.L_x_4111) ;  /* 0x0000000c00587947 */ /* 0x000fec0003800000 */
.L_x_4112:
[----:B------:R-:W2:Y:S02]  /*b4d0*/  LDG.E.U16 R2, desc[UR36][R2.64] ;  /* 0x0000002402027981 */ /* 0x000ea4000c1e1500 */
[----:B--2---:R-:W0:Y:S02]  /*b4e0*/  I2F.S16 R0, R2 ;  /* 0x0000000200007306 */ /* 0x004e240000101400 */
[----:B0-----:R-:W-:Y:S01]  /*b4f0*/  F2FP.BF16.F32.PACK_AB R0, RZ, R0 ;  /* 0x00000000ff00723e */ /* 0x001fe200000010ff */
[----:B------:R-:W-:Y:S06]  /*b500*/  BRA `(.L_x_4111) ;  /* 0x0000000c00487947 */ /* 0x000fec0003800000 */
.L_x_4107:
        /* <DEDUP_REMOVED lines=9> */
.L_x_4115:
[----:B------:R-:W2:Y:S02]  /*b5a0*/  LDG.E.U16 R0, desc[UR36][R2.64] ;  /* 0x0000002402007981 */ /* 0x000ea4000c1e1500 */
[----:B--2---:R-:W-:-:S05]  /*b5b0*/  HADD2.F32 R0, -RZ, R0.H0_H0 ;  /* 0x20000000ff007230 */ /* 0x004fca0000004100 */
[----:B------:R-:W-:Y:S01]  /*b5c0*/  F2FP.BF16.F32.PACK_AB R0, RZ, R0 ;  /* 0x00000000ff00723e */ /* 0x000fe200000010ff */
[----:B------:R-:W-:Y:S06]  /*b5d0*/  BRA `(.L_x_4111) ;  /* 0x0000000c00147947 */ /* 0x000fec0003800000 */
.L_x_4114:
        /* <DEDUP_REMOVED lines=9> */
.L_x_4117:
[----:B------:R-:W2:Y:S02]  /*b670*/  LDG.E.U16 R2, desc[UR36][R2.64] ;  /* 0x0000002402027981 */ /* 0x000ea4000c1e1500 */
[----:B--2---:R-:W-:-:S05]  /*b680*/  HADD2.F32 R0, -RZ, R2.H0_H0 ;  /* 0x20000002ff007230 */ /* 0x004fca0000004100 */
[----:B------:R-:W-:Y:S01]  /*b690*/  F2FP.BF16.F32.PACK_AB R0, RZ, R0 ;  /* 0x00000000ff00723e */ /* 0x000fe200000010ff */
[----:B------:R-:W-:Y:S06]  /*b6a0*/  BRA `(.L_x_4111) ;  /* 0x0000000800e07947 */ /* 0x000fec0003800000 */
.L_x_4116:
        /* <DEDUP_REMOVED lines=8> */
.L_x_4106:
        /* <DEDUP_REMOVED lines=13> */
.L_x_4120:
        /* <DEDUP_REMOVED lines=8> */
.L_x_4119:
        /* <DEDUP_REMOVED lines=28> */
.L_x_4122:
        /* <DEDUP_REMOVED lines=15> */
.L_x_4121:
[----:B------:R0:W5:Y:S01]  /*bb30*/  LDG.E.U16 R0, desc[UR36][R2.64] ;  /* 0x0000002402007981 */ /* 0x000162000c1e1500 */
[----:B------:R-:W-:Y:S05]  /*bb40*/  BRA `(.L_x_4111) ;  /* 0x0000000400b87947 */ /* 0x000fea0003800000 */
.L_x_4118:
        /* <DEDUP_REMOVED lines=12> */
.L_x_4125:
        /* <DEDUP_REMOVED lines=21> */
.L_x_4129:
[----:B------:R-:W-:Y:S05]  /*bd60*/  BSYNC B1 ;  /* 0x0000000000017941 */ /* 0x000fea0003800000 */
.L_x_4128:
[----:B------:R-:W-:Y:S01]  /*bd70*/  LEA R3, R0, 0x3b800000, 0x17 ;  /* 0x3b80000000037811 */ /* 0x000fe200078eb8ff */
[----:B------:R-:W-:-:S05]  /*bd80*/  IMAD.SHL.U32 R0, R2, 0x100000, RZ ;  /* 0x0010000002007824 */ /* 0x000fca00078e00ff */
[----:B------:R-:W-:-:S07]  /*bd90*/  LOP3.LUT R0, R3, R0, R4, 0xfe, !PT ;  /* 0x0000000003007212 */ /* 0x000fce00078efe04 */
.L_x_4127:
[----:B------:R-:W-:Y:S05]  /*bda0*/  BSYNC B0 ;  /* 0x0000000000007941 */ /* 0x000fea0003800000 */
.L_x_4126:
[----:B------:R-:W-:Y:S01]  /*bdb0*/  F2FP.BF16.F32.PACK_AB R0, RZ, R0 ;  /* 0x00000000ff00723e */ /* 0x000fe200000010ff */
[----:B------:R-:W-:Y:S06]  /*bdc0*/  BRA `(.L_x_4111) ;  /* 0x0000000400187947 */ /* 0x000fec0003800000 */
.L_x_4124:
        /* <DEDUP_REMOVED lines=21> */
.L_x_4133:
[----:B------:R-:W-:Y:S05]  /*bf20*/  BSYNC B1 ;  /* 0x0000000000017941 */ /* 0x000fea0003800000 */
.L_x_4132:
[----:B------:R-:W-:Y:S01]  /*bf30*/  LEA R3, R0, 0x37800000, 0x17 ;  /* 0x3780000000037811 */ /* 0x000fe200078eb8ff */
[----:B------:R-:W-:-:S05]  /*bf40*/  IMAD.SHL.U32 R0, R2, 0x200000, RZ ;  /* 0x0020000002007824 */ /* 0x000fca00078e00ff */
[----:B------:R-:W-:-:S07]  /*bf50*/  LOP3.LUT R0, R3, R0, R4, 0xfe, !PT ;  /* 0x0000000003007212 */ /* 0x000fce00078efe04 */
.L_x_4131:
[----:B------:R-:W-:Y:S05]  /*bf60*/  BSYNC B0 ;  /* 0x0000000000007941 */ /* 0x000fea0003800000 */
.L_x_4130:
[----:B------:R-:W-:Y:S01]  /*bf70*/  F2FP.BF16.F32.PACK_AB R0, RZ, R0 ;  /* 0x00000000ff00723e */ /* 0x000fe200000010ff */
[----:B------:R-:W-:Y:S06]  /*bf80*/  BRA `(.L_x_4111) ;  /* 0x0000000000a87947 */ /* 0x000fec0003800000 */
.L_x_4123:
        /* <DEDUP_REMOVED lines=14> */
.L_x_4137:
[----:B------:R-:W-:Y:S05]  /*c070*/  BSYNC B0 ;  /* 0x0000000000007941 */ /* 0x000fea0003800000 */
.L_x_4136:
[----:B------:R-:W-:Y:S01]  /*c080*/  F2FP.BF16.F32.PACK_AB R0, RZ, R0 ;  /* 0x00000000ff00723e */ /* 0x000fe200000010ff */
[----:B------:R-:W-:Y:S06]  /*c090*/  BRA `(.L_x_4111) ;  /* 0x0000000000647947 */ /* 0x000fec0003800000 */
.L_x_4110:
        /* <DEDUP_REMOVED lines=16> */
.L_x_4138:
[----:B------:R-:W-:Y:S01]  /*c1a0*/  PRMT R0, RZ, 0x7610, R0 ;  /* 0x00007610ff007816 */ /* 0x000fe20000000000 */
[----:B------:R-:W-:Y:S06]  /*c1b0*/  BRA `(.L_x_4111) ;  /* 0x00000000001c7947 */ /* 0x000fec0003800000 */
.L_x_4135:
[----:B------:R-:W2:Y:S02]  /*c1c0*/  LDG.E.64 R2, desc[UR36][R2.64] ;  /* 0x0000002402027981 */ /* 0x000ea4000c1e1b00 */
[----:B--2---:R-:W0:Y:S02]  /*c1d0*/  I2F.U64 R0, R2 ;  /* 0x0000000200007312 */ /* 0x004e240000301000 */
[----:B0-----:R-:W-:Y:S01]  /*c1e0*/  F2FP.BF16.F32.PACK_AB R0, RZ, R0 ;  /* 0x00000000ff00723e */ /* 0x001fe200000010ff */
[----:B------:R-:W-:Y:S06]  /*c1f0*/  BRA `(.L_x_4111) ;  /* 0x00000000000c7947 */ /* 0x000fec0003800000 */
.L_x_4134:
[----:B------:R-:W2:Y:S02]  /*c200*/  LDG.E R2, desc[UR36][R2.64] ;  /* 0x0000002402027981 */ /* 0x000ea4000c1e1900 */
[----:B--2---:R-:W-:-:S04]  /*c210*/  I2FP.F32.U32 R0, R2 ;  /* 0x0000000200007245 */ /* 0x004fc80000201000 */
[----:B------:R-:W-:-:S07]  /*c220*/  F2FP.BF16.F32.PACK_AB R0, RZ, R0 ;  /* 0x00000000ff00723e */ /* 0x000fce00000010ff */
.L_x_4111:
        /* <DEDUP_REMOVED lines=36> */
.L_x_4140:
[----:B------:R-:W-:Y:S05]  /*c470*/  BSYNC B0 ;  /* 0x0000000000007941 */ /* 0x000fea0003800000 */
.L_x_4139:
        /* <DEDUP_REMOVED lines=15> */
[----:B0-----:R-:W-:Y:S01]  /*c570*/  STG.E.U8 desc[UR36][R16.64], R3 ;  /* 0x0000000310007986 */ /* 0x001fe2000c101124 */
[----:B------:R-:W-:Y:S05]  /*c580*/  EXIT ;  /* 0x000000000000794d */ /* 0x000fea0003800000 */
.L_x_4144:
[----:B0-----:R-:W-:-:S06]  /*c590*/  IMAD.U32 R3, R5, 0x10000, RZ ;  /* 0x0001000005037824 */ /* 0x001fcc00078e00ff */
[----:B------:R-:W0:Y:S02]  /*c5a0*/  F2I.S64.TRUNC R2, R3 ;  /* 0x0000000300027311 */ /* 0x000e24000020d900 */
[----:B0-----:R-:W-:Y:S01]  /*c5b0*/  STG.E.U8 desc[UR36][R16.64], R2 ;  /* 0x0000000210007986 */ /* 0x001fe2000c101124 */
[----:B------:R-:W-:Y:S05]  /*c5c0*/  EXIT ;  /* 0x000000000000794d */ /* 0x000fea0003800000 */
.L_x_4143:
        /* <DEDUP_REMOVED lines=8> */
[----:B0-----:R-:W-:Y:S01]  /*c650*/  STG.E.64 desc[UR36][R16.64], R2 ;  /* 0x0000000210007986 */ /* 0x001fe2000c101b24 */
[----:B------:R-:W-:Y:S05]  /*c660*/  EXIT ;  /* 0x000000000000794d */ /* 0x000fea0003800000 */
.L_x_4147:
[----:B0-----:R-:W-:-:S06]  /*c670*/  SHF.L.U32 R5, R5, 0x10, RZ ;  /* 0x0000001005057819 */ /* 0x001fcc00000006ff */
[----:B------:R-:W0:Y:S02]  /*c680*/  F2I.FTZ.TRUNC.NTZ R5, R5 ;  /* 0x0000000500057305 */ /* 0x000e24000021f100 */
[----:B0-----:R-:W-:Y:S01]  /*c690*/  STG.E desc[UR36][R16.64], R5 ;  /* 0x0000000510007986 */ /* 0x001fe2000c101924 */
[----:B------:R-:W-:Y:S05]  /*c6a0*/  EXIT ;  /* 0x000000000000794d */ /* 0x000fea0003800000 */
.L_x_4146:
[----:B0-----:R-:W-:-:S06]  /*c6b0*/  IMAD.U32 R5, R5, 0x10000, RZ ;  /* 0x0001000005057824 */ /* 0x001fcc00078e00ff */
[----:B------:R-:W0:Y:S02]  /*c6c0*/  F2I.FTZ.TRUNC.NTZ R5, R5 ;  /* 0x0000000500057305 */ /* 0x000e24000021f100 */
[----:B0-----:R-:W-:Y:S01]  /*c6d0*/  STG.E.U16 desc[UR36][R16.64], R5 ;  /* 0x0000000510007986 */ /* 0x001fe2000c101524 */
[----:B------:R-:W-:Y:S05]  /*c6e0*/  EXIT ;  /* 0x000000000000794d */ /* 0x000fea0003800000 */
.L_x_4142:
[----:B------:R-:W-:-:S13]  /*c6f0*/  ISETP.GT.AND P0, PT, R0, 0x6, PT ;  /* 0x000000060000780c */ /* 0x000fda0003f04270 */
[----:B------:R-:W-:Y:S05]  /*c700*/  @P0 BRA `(.L_x_4148) ;  /* 0x00000000002c0947 */ /* 0x000fea0003800000 */
[----:B------:R-:W-:-:S13]  /*c710*/  ISETP.NE.AND P0, PT, R0, 0x5, PT ;  /* 0x000000050000780c */ /* 0x000fda0003f05270 */
[----:B------:R-:W-:Y:S05]  /*c720*/  @!P0 BRA `(.L_x_4149) ;  /* 0x0000000000148947 */ /* 0x000fea0003800000 */
[----:B------:R-:W-:-:S13]  /*c730*/  ISETP.NE.AND P0, PT, R0, 0x6, PT ;  /* 0x000000060000780c */ /* 0x000fda0003f05270 */
[----:B------:R-:W-:Y:S05]  /*c740*/  @P0 BRA `(.L_x_4145) ;  /* 0x0000000800c40947 */ /* 0x000fea0003800000 */
[----:B0-----:R-:W-:-:S05]  /*c750*/  IMAD.U32 R5, R5, 0x10000, RZ ;  /* 0x0001000005057824 */ /* 0x001fca00078e00ff */
[----:B------:R-:W-:Y:S01]  /*c760*/  STG.E desc[UR36][R16.64], R5 ;  /* 0x0000000510007986 */ /* 0x000fe2000c101924 */
[----:B------:R-:W-:Y:S05]  /*c770*/  EXIT ;  /* 0x000000000000794d */ /* 0x000fea0003800000 */
.L_x_4149:
[----:B0-----:R-:W-:-:S05]  /*c780*/  IMAD.U32 R0, R5, 0x10000, RZ ;  /* 0x0001000005007824 */ /* 0x001fca00078e00ff */
[----:B------:R-:W-:-:S05]  /*c790*/  F2FP.F16.F32.PACK_AB R0, RZ, R0 ;  /* 0x00000000ff00723e */ /* 0x000fca00000000ff */
[----:B------:R-:W-:Y:S01]  /*c7a0*/  STG.E.U16 desc[UR36][R16.64], R0 ;  /* 0x0000000010007986 */ /* 0x000fe2000c101524 */
[----:B------:R-:W-:Y:S05]  /*c7b0*/  EXIT ;  /* 0x000000000000794d */ /* 0x000fea0003800000 */
.L_x_4148:
        /* <DEDUP_REMOVED lines=8> */
[----:B------:R-:W-:Y:S01]  /*c840*/  STG.E.64 desc[UR36][R16.64], R2 ;  /* 0x0000000210007986 */ /* 0x000fe2000c101b24 */
[----:B------:R-:W-:Y:S05]  /*c850*/  EXIT ;  /* 0x000000000000794d */ /* 0x000fea0003800000 */
.L_x_4151:
[----:B0-----:R-:W-:-:S05]  /*c860*/  IMAD.U32 R5, R5, 0x10000, RZ ;  /* 0x0001000005057824 */ /* 0x001fca00078e00ff */
[----:B------:R-:W-:-:S04]  /*c870*/  F2FP.F16.F32.PACK_AB R3, RZ, R5 ;  /* 0x00000005ff03723e */ /* 0x000fc800000000ff */
[----:B------:R-:W-:-:S05]  /*c880*/  PRMT R3, R3, 0x5410, RZ ;  /* 0x0000541003037816 */ /* 0x000fca00000000ff */
[----:B------:R-:W-:Y:S01]  /*c890*/  STG.E desc[UR36][R16.64], R3 ;  /* 0x0000000310007986 */ /* 0x000fe2000c101924 */
[----:B------:R-:W-:Y:S05]  /*c8a0*/  EXIT ;  /* 0x000000000000794d */ /* 0x000fea0003800000 */
.L_x_4150:
[----:B0-----:R-:W-:-:S04]  /*c8b0*/  IMAD.U32 R2, R5, 0x10000, RZ ;  /* 0x0001000005027824 */ /* 0x001fc800078e00ff */
[----:B------:R-:W-:-:S06]  /*c8c0*/  FMUL.FTZ R2, R2, 1 ;  /* 0x3f80000002027820 */ /* 0x000fcc0000410000 */
[----:B------:R-:W0:Y:S02]  /*c8d0*/  F2F.F64.F32 R2, R2 ;  /* 0x0000000200027310 */ /* 0x000e240000201800 */
[----:B0-----:R-:W-:Y:S01]  /*c8e0*/  STG.E.64 desc[UR36][R16.64], R2 ;  /* 0x0000000210007986 */ /* 0x001fe2000c101b24 */
[----:B------:R-:W-:Y:S05]  /*c8f0*/  EXIT ;  /* 0x000000000000794d */ /* 0x000fea0003800000 */
.L_x_4141:
        /* <DEDUP_REMOVED lines=11> */
[----:B------:R-:W-:Y:S01]  /*c9b0*/  STG.E.U8 desc[UR36][R16.64], R3 ;  /* 0x0000000310007986 */ /* 0x000fe2000c101124 */
[----:B------:R-:W-:Y:S05]  /*c9c0*/  EXIT ;  /* 0x000000000000794d */ /* 0x000fea0003800000 */
.L_x_4154:
[----:B0-----:R-:W-:Y:S01]  /*c9d0*/  IMAD.U32 R5, R5, 0x10000, RZ ;  /* 0x0001000005057824 */ /* 0x001fe200078e00ff */
[----:B------:R-:W-:-:S03]  /*c9e0*/  CS2R R6, SRZ ;  /* 0x0000000000067805 */ /* 0x000fc6000001ff00 */
[----:B------:R-:W-:-:S06]  /*c9f0*/  FMUL.FTZ R5, R5, 1 ;  /* 0x3f80000005057820 */ /* 0x000fcc0000410000 */
[----:B------:R-:W0:Y:S02]  /*ca00*/  F2F.F64.F32 R4, R5 ;  /* 0x0000000500047310 */ /* 0x000e240000201800 */
[----:B0-----:R-:W-:Y:S01]  /*ca10*/  STG.E.128 desc[UR36][R16.64], R4 ;  /* 0x0000000410007986 */ /* 0x001fe2000c101d24 */
[----:B------:R-:W-:Y:S05]  /*ca20*/  EXIT ;  /* 0x000000000000794d */ /* 0x000fea0003800000 */
.L_x_4153:
        /* <DEDUP_REMOVED lines=21> */
.L_x_4158:
[----:B------:R-:W-:Y:S05]  /*cb80*/  BSYNC B0 ;  /* 0x0000000000007941 */ /* 0x000fea0003800000 */
.L_x_4157:
[----:B------:R-:W-:-:S05]  /*cb90*/  LOP3.LUT R3, R0, R3, RZ, 0xfc, !PT ;  /* 0x0000000300037212 */ /* 0x000fca00078efcff */
[----:B------:R-:W-:Y:S01]  /*cba0*/  STG.E.U8 desc[UR36][R16.64], R3 ;  /* 0x0000000310007986 */ /* 0x000fe2000c101124 */
[----:B------:R-:W-:Y:S05]  /*cbb0*/  EXIT ;  /* 0x000000000000794d */ /* 0x000fea0003800000 */
.L_x_4156:
        /* <DEDUP_REMOVED lines=13> */
.L_x_4160:
[----:B------:R-:W-:Y:S01]  /*cc90*/  IMAD.MOV.U32 R0, RZ, RZ, 0x7f ;  /* 0x0000007fff007424 */ /* 0x000fe200078e00ff */
[----:B------:R-:W-:-:S04]  /*cca0*/  ISETP.GT.U32.AND P0, PT, R2, 0x7f800000, PT ;  /* 0x7f8000000200780c */ /* 0x000fc80003f04070 */
[----:B------:R-:W-:-:S09]  /*ccb0*/  SEL R0, R0, 0x7c, P0 ;  /* 0x0000007c00007807 */ /* 0x000fd20000000000 */
.L_x_4161:
[----:B------:R-:W-:Y:S05]  /*ccc0*/  BSYNC B0 ;  /* 0x0000000000007941 */ /* 0x000fea0003800000 */
.L_x_4159:
[----:B------:R-:W-:-:S04]  /*ccd0*/  LOP3.LUT R2, R5, 0x80000000, RZ, 0xc0, !PT ;  /* 0x8000000005027812 */ /* 0x000fc800078ec0ff */
[----:B------:R-:W-:-:S04]  /*cce0*/  SHF.R.U32.HI R3, RZ, 0x18, R2 ;  /* 0x00000018ff037819 */ /* 0x000fc80000011602 */
[----:B------:R-:W-:-:S05]  /*ccf0*/  LOP3.LUT R3, R0, R3, RZ, 0xfc, !PT ;  /* 0x0000000300037212 */ /* 0x000fca00078efcff */
[----:B------:R-:W-:Y:S01]  /*cd00*/  STG.E.U8 desc[UR36][R16.64], R3 ;  /* 0x0000000310007986 */ /* 0x000fe2000c101124 */
[----:B------:R-:W-:Y:S05]  /*cd10*/  EXIT ;  /* 0x000000000000794d */ /* 0x000fea0003800000 */
.L_x_4155:
[----:B0-----:R-:W-:Y:S01]  /*cd20*/  STG.E.U16 desc[UR36][R16.64], R5 ;  /* 0x0000000510007986 */ /* 0x001fe2000c101524 */
[----:B------:R-:W-:Y:S05]  /*cd30*/  EXIT ;  /* 0x000000000000794d */ /* 0x000fea0003800000 */
.L_x_4152:
        /* <DEDUP_REMOVED lines=10> */
[----:B0-----:R-:W-:Y:S01]  /*cde0*/  STG.E.U16 desc[UR36][R16.64], R3 ;  /* 0x0000000310007986 */ /* 0x001fe2000c101524 */
[----:B------:R-:W-:Y:S05]  /*cdf0*/  EXIT ;  /* 0x000000000000794d */ /* 0x000fea0003800000 */
.L_x_4164:
        /* <DEDUP_REMOVED lines=17> */
.L_x_4167:
[----:B------:R-:W-:-:S04]  /*cf10*/  LOP3.LUT R2, R5, 0x80000000, RZ, 0xc0, !PT ;  /* 0x8000000005027812 */ /* 0x000fc800078ec0ff */
[----:B------:R-:W-:-:S04]  /*cf20*/  SHF.R.U32.HI R3, RZ, 0x18, R2 ;  /* 0x00000018ff037819 */ /* 0x000fc80000011602 */
[----:B------:R-:W-:-:S04]  /*cf30*/  LOP3.LUT R0, R0, R3, RZ, 0xfc, !PT ;  /* 0x0000000300007212 */ /* 0x000fc800078efcff */
[----:B------:R-:W-:-:S07]  /*cf40*/  PRMT R8, R0, 0x7610, R8 ;  /* 0x0000761000087816 */ /* 0x000fce0000000008 */
.L_x_4166:
[----:B------:R-:W-:Y:S05]  /*cf50*/  BSYNC B0 ;  /* 0x0000000000007941 */ /* 0x000fea0003800000 */
.L_x_4165:
[----:B------:R-:W-:Y:S01]  /*cf60*/  STG.E.U8 desc[UR36][R16.64], R8 ;  /* 0x0000000810007986 */ /* 0x000fe2000c101124 */
[----:B------:R-:W-:Y:S05]  /*cf70*/  EXIT ;  /* 0x000000000000794d */ /* 0x000fea0003800000 */
.L_x_4163:
        /* <DEDUP_REMOVED lines=17> */
.L_x_4170:
[----:B------:R-:W-:-:S04]  /*d090*/  LOP3.LUT R2, R5, 0x80000000, RZ, 0xc0, !PT ;  /* 0x8000000005027812 */ /* 0x000fc800078ec0ff */
[----:B------:R-:W-:-:S04]  /*d0a0*/  SHF.R.U32.HI R3, RZ, 0x18, R2 ;  /* 0x00000018ff037819 */ /* 0x000fc80000011602 */
[----:B------:R-:W-:-:S04]  /*d0b0*/  LOP3.LUT R0, R0, R3, RZ, 0xfc, !PT ;  /* 0x0000000300007212 */ /* 0x000fc800078efcff */
[----:B------:R-:W-:-:S07]  /*d0c0*/  PRMT R8, R0, 0x7610, R8 ;  /* 0x0000761000087816 */ /* 0x000fce0000000008 */
.L_x_4169:
[----:B------:R-:W-:Y:S05]  /*d0d0*/  BSYNC B0 ;  /* 0x0000000000007941 */ /* 0x000fea0003800000 */
.L_x_4168:
[----:B------:R-:W-:Y:S01]  /*d0e0*/  STG.E.U8 desc[UR36][R16.64], R8 ;  /* 0x0000000810007986 */ /* 0x000fe2000c101124 */
[----:B------:R-:W-:Y:S05]  /*d0f0*/  EXIT ;  /* 0x000000000000794d */ /* 0x000fea0003800000 */
.L_x_4162:
        /* <DEDUP_REMOVED lines=22> */
.L_x_4145:
        /* <DEDUP_REMOVED lines=16> */
.L_x_4173:
[----:B------:R-:W-:Y:S05]  /*d360*/  EXIT ;  /* 0x000000000000794d */ /* 0x000fea0003800000 */
.L_x_4172:
[----:B0-----:R-:W-:-:S06]  /*d370*/  IMAD.U32 R2, R5, 0x10000, RZ ;  /* 0x0001000005027824 */ /* 0x001fcc00078e00ff */
[----:B------:R-:W0:Y:S02]  /*d380*/  F2I.U64.TRUNC R2, R2 ;  /* 0x0000000200027311 */ /* 0x000e24000020d800 */
[----:B0-----:R-:W-:Y:S01]  /*d390*/  STG.E.64 desc[UR36][R16.64], R2 ;  /* 0x0000000210007986 */ /* 0x001fe2000c101b24 */
[----:B------:R-:W-:Y:S05]  /*d3a0*/  EXIT ;  /* 0x000000000000794d */ /* 0x000fea0003800000 */
.L_x_4171:
[----:B0-----:R-:W-:-:S06]  /*d3b0*/  IMAD.U32 R5, R5, 0x10000, RZ ;  /* 0x0001000005057824 */ /* 0x001fcc00078e00ff */
[----:B------:R-:W0:Y:S02]  /*d3c0*/  F2I.FTZ.U32.TRUNC.NTZ R5, R5 ;  /* 0x0000000500057305 */ /* 0x000e24000021f000 */
[----:B0-----:R-:W-:Y:S01]  /*d3d0*/  STG.E desc[UR36][R16.64], R5 ;  /* 0x0000000510007986 */ /* 0x001fe2000c101924 */
[----:B------:R-:W-:Y:S05]  /*d3e0*/  EXIT ;  /* 0x000000000000794d */ /* 0x000fea0003800000 */
.L_x_4174:
        /* <DEDUP_REMOVED lines=9> */
.L_x_7369:


//--------------------- .text._ZN2at6native27unrolled_elementwise_kernelIZZZNS0_33launch_log_sigmoid_forward_kernelERNS_18TensorIteratorBaseEENKUlvE_clEvENKUlvE2_clEvEUlN3c108BFloat16EE_St5arrayIPcLm2EELi4E23TrivialOffsetCalculatorILi1EjESD_NS0_6memory12LoadWithCastILi1EEENSE_13StoreWithCastILi1EEEEEviT_T0_T2_T3_T4_T5_ --------------------------
	.section	.text._ZN2at6native27unrolled_elementwise_kernelIZZZNS0_33launch_log_sigmoid_forward_kernelERNS_18TensorIteratorBaseEENKUlvE_clEvENKUlvE2_clEvEUlN3c108BFloat16EE_St5arrayIPcLm2EELi4E23TrivialOffsetCalculatorILi1EjESD_NS0_6memory12LoadWithCastILi1EEENSE_13StoreWithCastILi1EEEEEviT_T0_T2_T3_T4_T5_,"ax",@progbits
	.align	128
        .global         _ZN2at6native27unrolled_elementwise_kernelIZZZNS0_33launch_log_sigmoid_forward_kernelERNS_18TensorIteratorBaseEENKUlvE_clEvENKUlvE2_clEvEUlN3c108BFloat16EE_St5arrayIPcLm2EELi4E23TrivialOffsetCalculatorILi1EjESD_NS0_6memory12LoadWithCastILi1EEENSE_13StoreWithCastILi1EEEEEviT_T0_T2_T3_T4_T5_
        .type           _ZN2at6native27unrolled_elementwise_kernelIZZZNS0_33launch_log_sigmoid_forward_kernelERNS_18TensorIteratorBaseEENKUlvE_clEvENKUlvE2_clEvEUlN3c108BFloat16EE_St5arrayIPcLm2EELi4E23TrivialOffsetCalculatorILi1EjESD_NS0_6memory12LoadWithCastILi1EEENSE_13StoreWithCastILi1EEEEEviT_T0_T2_T3_T4_T5_,@function
        .size           _ZN2at6native27unrolled_elementwise_kernelIZZZNS0_33launch_log_sigmoid_forward_kernelERNS_18TensorIteratorBaseEENKUlvE_clEvENKUlvE2_clEvEUlN3c108BFloat16EE_St5arrayIPcLm2EELi4E23TrivialOffsetCalculatorILi1EjESD_NS0_6memory12LoadWithCastILi1EEENSE_13StoreWithCastILi1EEEEEviT_T0_T2_T3_T4_T5_,(.L_x_7370 - _ZN2at6native27unrolled_elementwise_kernelIZZZNS0_33launch_log_sigmoid_forward_kernelERNS_18TensorIteratorBaseEENKUlvE_clEvENKUlvE2_clEvEUlN3c108BFloat16EE_St5arrayIPcLm2EELi4E23TrivialOffsetCalculatorILi1EjESD_NS0_6memory12LoadWithCastILi1EEENSE_13StoreWithCastILi1EEEEEviT_T0_T2_T3_T4_T5_)
        .other          _ZN2at6native27unrolled_elementwise_kernelIZZZNS0_33launch_log_sigmoid_forward_kernelERNS_18TensorIteratorBaseEENKUlvE_clEvENKUlvE2_clEvEUlN3c108BFloat16EE_St5arrayIPcLm2EELi4E23TrivialOffsetCalculatorILi1EjESD_NS0_6memory12LoadWithCastILi1EEENSE_13StoreWithCastILi1EEEEEviT_T0_T2_T3_T4_T5_,@"STO_CUDA_ENTRY STV_DEFAULT"
_ZN2at6native27unrolled_elementwise_kernelIZZZNS0_33launch_log_sigmoid_forward_kernelERNS_18TensorIteratorBaseEENKUlvE_clEvENKUlvE2_clEvEUlN3c108BFloat16EE_St5arrayIPcLm2EELi4E23TrivialOffsetCalculatorILi1EjESD_NS0_6memory12LoadWithCastILi1EEENSE_13StoreWithCastILi1EEEEEviT_T0_T2_T3_T4_T5_:
.text._ZN2at6native27unrolled_elementwise_kernelIZZZNS0_33launch_log_sigmoid_forward_kernelERNS_18TensorIteratorBaseEENKUlvE_clEvENKUlvE2_clEvEUlN3c108BFloat16EE_St5arrayIPcLm2EELi4E23TrivialOffsetCalculatorILi1EjESD_NS0_6memory12LoadWithCastILi1EEENSE_13StoreWithCastILi1EEEEEviT_T0_T2_T3_T4_T5_:
        /* <DEDUP_REMOVED lines=9> */
[----:B-1----:R-:W-:-:S05]  /*0090*/  IMAD R16, R2, -0x200, R3 ;  /* 0xfffffe0002107824 */ /* 0x002fca00078e0203 */
[----:B--2---:R-:W-:-:S13]  /*00a0*/  ISETP.GE.AND P0, PT, R23, R16, PT ;  /* 0x000000101700720c */ /* 0x004fda0003f06270 */
[----:B0--3--:R-:W-:Y:S05]  /*00b0*/  @P0 BRA `(.L_x_4176) ;  /* 0x0000001000400947 */ /* 0x009fea0003800000 */
        /* <DEDUP_REMOVED lines=22> */
.L_x_4180:
[----:B------:R-:W2:Y:S02]  /*0220*/  LDG.E.U8 R4, desc[UR36][R4.64] ;  /* 0x0000002404047981 */ /* 0x000ea4000c1e1100 */
[----:B--2---:R-:W-:-:S04]  /*0230*/  I2FP.F32.U32 R0, R4 ;  /* 0x0000000400007245 */ /* 0x004fc80000201000 */
[----:B------:R-:W-:-:S04]  /*0240*/  F2FP.BF16.F32.PACK_AB R0, RZ, R0 ;  /* 0x00000000ff00723e */ /* 0x000fc800000010ff */
[----:B------:R-:W-:Y:S01]  /*0250*/  PRMT R19, R0, 0x7610, R19 ;  /* 0x0000761000137816 */ /* 0x000fe20000000013 */
[----:B------:R-:W-:Y:S06]  /*0260*/  BRA `(.L_x_4182) ;  /* 0x0000000c00cc7947 */ /* 0x000fec0003800000 */
.L_x_4179:
        /* <DEDUP_REMOVED lines=11> */
.L_x_4184:
[----:B------:R-:W2:Y:S02]  /*0320*/  LDG.E R4, desc[UR36][R4.64] ;  /* 0x0000002404047981 */ /* 0x000ea4000c1e1900 */
[----:B--2---:R-:W-:-:S04]  /*0330*/  I2FP.F32.S32 R0, R4 ;  /* 0x0000000400007245 */ /* 0x004fc80000201400 */
[----:B------:R-:W-:-:S04]  /*0340*/  F2FP.BF16.F32.PACK_AB R0, RZ, R0 ;  /* 0x00000000ff00723e */ /* 0x000fc800000010ff */
[----:B------:R-:W-:Y:S01]  /*0350*/  PRMT R19, R0, 0x7610, R19 ;  /* 0x0000761000137816 */ /* 0x000fe20000000013 */
[----:B------:R-:W-:Y:S06]  /*0360*/  BRA `(.L_x_4182) ;  /* 0x0000000c008c7947 */ /* 0x000fec0003800000 */
.L_x_4183:
[----:B------:R-:W2:Y:S02]  /*0370*/  LDG.E.U16 R4, desc[UR36][R4.64] ;  /* 0x0000002404047981 */ /* 0x000ea4000c1e1500 */
[----:B--2---:R-:W0:Y:S02]  /*0380*/  I2F.S16 R0, R4 ;  /* 0x0000000400007306 */ /* 0x004e240000101400 */
[----:B0-----:R-:W-:-:S04]  /*0390*/  F2FP.BF16.F32.PACK_AB R0, RZ, R0 ;  /* 0x00000000ff00723e */ /* 0x001fc800000010ff */
[----:B------:R-:W-:Y:S01]  /*03a0*/  PRMT R19, R0, 0x7610, R19 ;  /* 0x0000761000137816 */ /* 0x000fe20000000013 */
[----:B------:R-:W-:Y:S06]  /*03b0*/  BRA `(.L_x_4182) ;  /* 0x0000000c00787947 */ /* 0x000fec0003800000 */
.L_x_4178:
        /* <DEDUP_REMOVED lines=9> */
.L_x_4186:
[----:B------:R-:W2:Y:S02]  /*0450*/  LDG.E.U16 R0, desc[UR36][R4.64] ;  /* 0x0000002404007981 */ /* 0x000ea4000c1e1500 */
[----:B--2---:R-:W-:-:S05]  /*0460*/  HADD2.F32 R0, -RZ, R0.H0_H0 ;  /* 0x20000000ff007230 */ /* 0x004fca0000004100 */
[----:B------:R-:W-:-:S04]  /*0470*/  F2FP.BF16.F32.PACK_AB R0, RZ, R0 ;  /* 0x00000000ff00723e */ /* 0x000fc800000010ff */
[----:B------:R-:W-:Y:S01]  /*0480*/  PRMT R19, R0, 0x7610, R19 ;  /* 0x0000761000137816 */ /* 0x000fe20000000013 */
[----:B------:R-:W-:Y:S06]  /*0490*/  BRA `(.L_x_4182) ;  /* 0x0000000c00407947 */ /* 0x000fec0003800000 */
.L_x_4185:
        /* <DEDUP_REMOVED lines=9> */
.L_x_4188:
[----:B------:R-:W2:Y:S02]  /*0530*/  LDG.E.U16 R4, desc[UR36][R4.64] ;  /* 0x0000002404047981 */ /* 0x000ea4000c1e1500 */
[----:B--2---:R-:W-:-:S05]  /*0540*/  HADD2.F32 R0, -RZ, R4.H0_H0 ;  /* 0x20000004ff007230 */ /* 0x004fca0000004100 */
[----:B------:R-:W-:-:S04]  /*0550*/  F2FP.BF16.F32.PACK_AB R0, RZ, R0 ;  /* 0x00000000ff00723e */ /* 0x000fc800000010ff */
[----:B------:R-:W-:Y:S01]  /*0560*/  PRMT R19, R0, 0x7610, R19 ;  /* 0x0000761000137816 */ /* 0x000fe20000000013 */
[----:B------:R-:W-:Y:S06]  /*0570*/  BRA `(.L_x_4182) ;  /* 0x0000000c00087947 */ /* 0x000fec0003800000 */
.L_x_4187:
        /* <DEDUP_REMOVED lines=9> */
.L_x_4177:
        /* <DEDUP_REMOVED lines=14> */
.L_x_4191:
        /* <DEDUP_REMOVED lines=9> */
.L_x_4190:
        /* <DEDUP_REMOVED lines=28> */
.L_x_4193:
        /* <DEDUP_REMOVED lines=16> */
.L_x_4192:
[----:B------:R0:W5:Y:S01]  /*0a40*/  LDG.E.U16 R19, desc[UR36][R4.64] ;  /* 0x0000002404137981 */ /* 0x000162000c1e1500 */
[----:B------:R-:W-:Y:S05]  /*0a50*/  BRA `(.L_x_4182) ;  /* 0x0000000400d07947 */ /* 0x000fea0003800000 */
.L_x_4189:
        /* <DEDUP_REMOVED lines=13> */
.L_x_4196:
        /* <DEDUP_REMOVED lines=21> */
.L_x_4200:
[----:B------:R-:W-:Y:S05]  /*0c80*/  BSYNC B1 ;  /* 0x0000000000017941 */ /* 0x000fea0003800000 */
.L_x_4199:
[----:B------:R-:W-:Y:S01]  /*0c90*/  LEA R5, R0, 0x3b800000, 0x17 ;  /* 0x3b80000000057811 */ /* 0x000fe200078eb8ff */
[----:B------:R-:W-:-:S05]  /*0ca0*/  IMAD.SHL.U32 R0, R3, 0x100000, RZ ;  /* 0x0010000003007824 */ /* 0x000fca00078e00ff */
[----:B------:R-:W-:-:S07]  /*0cb0*/  LOP3.LUT R0, R5, R0, R6, 0xfe, !PT ;  /* 0x0000000005007212 */ /* 0x000fce00078efe06 */
.L_x_4198:
[----:B------:R-:W-:Y:S05]  /*0cc0*/  BSYNC B0 ;  /* 0x0000000000007941 */ /* 0x000fea0003800000 */
.L_x_4197:
[----:B------:R-:W-:-:S04]  /*0cd0*/  F2FP.BF16.F32.PACK_AB R0, RZ, R0 ;  /* 0x00000000ff00723e */ /* 0x000fc800000010ff */
[----:B------:R-:W-:Y:S01]  /*0ce0*/  PRMT R19, R0, 0x7610, R19 ;  /* 0x0000761000137816 */ /* 0x000fe20000000013 */
[----:B------:R-:W-:Y:S06]  /*0cf0*/  BRA `(.L_x_4182) ;  /* 0x0000000400287947 */ /* 0x000fec0003800000 */
.L_x_4195:
        /* <DEDUP_REMOVED lines=21> */
.L_x_4204:
[----:B------:R-:W-:Y:S05]  /*0e50*/  BSYNC B1 ;  /* 0x0000000000017941 */ /* 0x000fea0003800000 */
.L_x_4203:
[----:B------:R-:W-:Y:S01]  /*0e60*/  LEA R5, R0, 0x37800000, 0x17 ;  /* 0x3780000000057811 */ /* 0x000fe200078eb8ff */
[----:B------:R-:W-:-:S05]  /*0e70*/  IMAD.SHL.U32 R0, R3, 0x200000, RZ ;  /* 0x0020000003007824 */ /* 0x000fca00078e00ff */
[----:B------:R-:W-:-:S07]  /*0e80*/  LOP3.LUT R0, R5, R0, R6, 0xfe, !PT ;  /* 0x0000000005007212 */ /* 0x000fce00078efe06 */
.L_x_4202:
[----:B------:R-:W-:Y:S05]  /*0e90*/  BSYNC B0 ;  /* 0x0000000000007941 */ /* 0x000fea0003800000 */
.L_x_4201:
[----:B------:R-:W-:-:S04]  /*0ea0*/  F2FP.BF16.F32.PACK_AB R0, RZ, R0 ;  /* 0x00000000ff00723e */ /* 0x000fc800000010ff */
[----:B------:R-:W-:Y:S01]  /*0eb0*/  PRMT R19, R0, 0x7610, R19 ;  /* 0x0000761000137816 */ /* 0x000fe20000000013 */
[----:B------:R-:W-:Y:S06]  /*0ec0*/  BRA `(.L_x_4182) ;  /* 0x0000000000b47947 */ /* 0x000fec0003800000 */
.L_x_4194:
        /* <DEDUP_REMOVED lines=14> */
.L_x_4208:
[----:B------:R-:W-:Y:S05]  /*0fb0*/  BSYNC B0 ;  /* 0x0000000000007941 */ /* 0x000fea0003800000 */
.L_x_4207:
[----:B------:R-:W-:-:S04]  /*0fc0*/  F2FP.BF16.F32.PACK_AB R0, RZ, R0 ;  /* 0x00000000ff00723e */ /* 0x000fc800000010ff */
[----:B------:R-:W-:Y:S01]  /*0fd0*/  PRMT R19, R0, 0x7610, R19 ;  /* 0x0000761000137816 */ /* 0x000fe20000000013 */
[----:B------:R-:W-:Y:S06]  /*0fe0*/  BRA `(.L_x_4182) ;  /* 0x00000000006c7947 */ /* 0x000fec0003800000 */
.L_x_4181:
        /* <DEDUP_REMOVED lines=16> */
.L_x_4209:
[----:B------:R-:W-:Y:S01]  /*10f0*/  PRMT R19, RZ, 0x7610, R19 ;  /* 0x00007610ff137816 */ /* 0x000fe20000000013 */
[----:B------:R-:W-:Y:S06]  /*1100*/  BRA `(.L_x_4182) ;  /* 0x0000000000247947 */ /* 0x000fec0003800000 */
.L_x_4206:
[----:B------:R-:W2:Y:S02]  /*1110*/  LDG.E.64 R4, desc[UR36][R4.64] ;  /* 0x0000002404047981 */ /* 0x000ea4000c1e1b00 */
[----:B--2---:R-:W0:Y:S02]  /*1120*/  I2F.U64 R0, R4 ;  /* 0x0000000400007312 */ /* 0x004e240000301000 */
[----:B0-----:R-:W-:-:S04]  /*1130*/  F2FP.BF16.F32.PACK_AB R0, RZ, R0 ;  /* 0x00000000ff00723e */ /* 0x001fc800000010ff */
[----:B------:R-:W-:Y:S01]  /*1140*/  PRMT R19, R0, 0x7610, R19 ;  /* 0x0000761000137816 */ /* 0x000fe20000000013 */
[----:B------:R-:W-:Y:S06]  /*1150*/  BRA `(.L_x_4182) ;  /* 0x0000000000107947 */ /* 0x000fec0003800000 */
.L_x_4205:
[----:B------:R-:W2:Y:S02]  /*1160*/  LDG.E R4, desc[UR36][R4.64] ;  /* 0x0000002404047981 */ /* 0x000ea4000c1e1900 */
[----:B--2---:R-:W-:-:S04]  /*1170*/  I2FP.F32.U32 R0, R4 ;  /* 0x0000000400007245 */ /* 0x004fc80000201000 */
[----:B------:R-:W-:-:S04]  /*1180*/  F2FP.BF16.F32.PACK_AB R0, RZ, R0 ;  /* 0x00000000ff00723e */ /* 0x000fc800000010ff */
[----:B------:R-:W-:-:S07]  /*1190*/  PRMT R19, R0, 0x7610, R19 ;  /* 0x0000761000137816 */ /* 0x000fce0000000013 */
.L_x_4182:
[----:B------:R-:W1:Y:S02]  /*11a0*/  S2R R23, SR_TID.X ;  /* 0x0000000000177919 */ /* 0x000e640000002100 */
[----:B-1----:R-:W-:-:S07]  /*11b0*/  VIADD R23, R23, 0x80 ;  /* 0x0000008017177836 */ /* 0x002fce0000000000 */
.L_x_4176:
[----:B------:R-:W-:Y:S05]  /*11c0*/  BSYNC B6 ;  /* 0x0000000000067941 */ /* 0x000fea0003800000 */
.L_x_4175:
[----:B------:R-:W-:Y:S01]  /*11d0*/  ISETP.GE.AND P0, PT, R23, R16, PT ;  /* 0x000000101700720c */ /* 0x000fe20003f06270 */
[----:B------:R-:W-:-:S12]  /*11e0*/  BSSY B6, `(.L_x_4210) ;  /* 0x0000111000067945 */ /* 0x000fd80003800000 */
[----:B------:R-:W-:Y:S05]  /*11f0*/  @P0 BRA `(.L_x_4211) ;  /* 0x00000010003c0947 */ /* 0x000fea0003800000 */
[----:B0-----:R-:W0:Y:S01]  /*1200*/  LDC.64 R4, c[0x0][0x220] ;  /* 0x00008800ff047b82 */ /* 0x001e220000000a00 */
        /* <DEDUP_REMOVED lines=22> */
.L_x_4215:
[----:B------:R-:W2:Y:S02]  /*1370*/  LDG.E.U8 R4, desc[UR36][R4.64] ;  /* 0x0000002404047981 */ /* 0x000ea4000c1e1100 */
[----:B--2---:R-:W-:-:S04]  /*1380*/  I2FP.F32.U32 R0, R4 ;  /* 0x0000000400007245 */ /* 0x004fc80000201000 */
[----:B------:R-:W-:-:S04]  /*1390*/  F2FP.BF16.F32.PACK_AB R0, RZ, R0 ;  /* 0x00000000ff00723e */ /* 0x000fc800000010ff */
[----:B------:R-:W-:Y:S01]  /*13a0*/  PRMT R17, R0, 0x7610, R17 ;  /* 0x0000761000117816 */ /* 0x000fe20000000011 */
[----:B------:R-:W-:Y:S06]  /*13b0*/  BRA `(.L_x_4217) ;  /* 0x0000000c00c87947 */ /* 0x000fec0003800000 */
.L_x_4214:
        /* <DEDUP_REMOVED lines=11> */
.L_x_4219:
[----:B------:R-:W2:Y:S02]  /*1470*/  LDG.E R4, desc[UR36][R4.64] ;  /* 0x0000002404047981 */ /* 0x000ea4000c1e1900 */
[----:B--2---:R-:W-:-:S04]  /*1480*/  I2FP.F32.S32 R0, R4 ;  /* 0x0000000400007245 */ /* 0x004fc80000201400 */
[----:B------:R-:W-:-:S04]  /*1490*/  F2FP.BF16.F32.PACK_AB R0, RZ, R0 ;  /* 0x00000000ff00723e */ /* 0x000fc800000010ff */
[----:B------:R-:W-:Y:S01]  /*14a0*/  PRMT R17, R0, 0x7610, R17 ;  /* 0x0000761000117816 */ /* 0x000fe20000000011 */
[----:B------:R-:W-:Y:S06]  /*14b0*/  BRA `(.L_x_4217) ;  /* 0x0000000c00887947 */ /* 0x000fec0003800000 */
.L_x_4218:
[----:B------:R-:W2:Y:S02]  /*14c0*/  LDG.E.U16 R4, desc[UR36][R4.64] ;  /* 0x0000002404047981 */ /* 0x000ea4000c1e1500 */
[----:B--2---:R-:W0:Y:S02]  /*14d0*/  I2F.S16 R0, R4 ;  /* 0x0000000400007306 */ /* 0x004e240000101400 */
[----:B0-----:R-:W-:-:S04]  /*14e0*/  F2FP.BF16.F32.PACK_AB R0, RZ, R0 ;  /* 0x00000000ff00723e */ /* 0x001fc800000010ff */
[----:B------:R-:W-:Y:S01]  /*14f0*/  PRMT R17, R0, 0x7610, R17 ;  /* 0x0000761000117816 */ /* 0x000fe20000000011 */
[----:B------:R-:W-:Y:S06]  /*1500*/  BRA `(.L_x_4217) ;  /* 0x0000000c00747947 */ /* 0x000fec0003800000 */
.L_x_4213:
        /* <DEDUP_REMOVED lines=9> */
.L_x_4221:
[----:B------:R-:W2:Y:S02]  /*15a0*/  LDG.E.U16 R0, desc[UR36][R4.64] ;  /* 0x0000002404007981 */ /* 0x000ea4000c1e1500 */
[----:B--2---:R-:W-:-:S05]  /*15b0*/  HADD2.F32 R0, -RZ, R0.H0_H0 ;  /* 0x20000000ff007230 */ /* 0x004fca0000004100 */
[----:B------:R-:W-:-:S04]  /*15c0*/  F2FP.BF16.F32.PACK_AB R0, RZ, R0 ;  /* 0x00000000ff00723e */ /* 0x000fc800000010ff */
[----:B------:R-:W-:Y:S01]  /*15d0*/  PRMT R17, R0, 0x7610, R17 ;  /* 0x0000761000117816 */ /* 0x000fe20000000011 */
[----:B------:R-:W-:Y:S06]  /*15e0*/  BRA `(.L_x_4217) ;  /* 0x0000000c003c7947 */ /* 0x000fec0003800000 */
.L_x_4220:
        /* <DEDUP_REMOVED lines=9> */
.L_x_4223:
[----:B------:R-:W2:Y:S02]  /*1680*/  LDG.E.U16 R4, desc[UR36][R4.64] ;  /* 0x0000002404047981 */ /* 0x000ea4000c1e1500 */
[----:B--2---:R-:W-:-:S05]  /*1690*/  HADD2.F32 R0, -RZ, R4.H0_H0 ;  /* 0x20000004ff007230 */ /* 0x004fca0000004100 */
[----:B------:R-:W-:-:S04]  /*16a0*/  F2FP.BF16.F32.PACK_AB R0, RZ, R0 ;  /* 0x00000000ff00723e */ /* 0x000fc800000010ff */
[----:B------:R-:W-:Y:S01]  /*16b0*/  PRMT R17, R0, 0x7610, R17 ;  /* 0x0000761000117816 */ /* 0x000fe20000000011 */
[----:B------:R-:W-:Y:S06]  /*16c0*/  BRA `(.L_x_4217) ;  /* 0x0000000c00047947 */ /* 0x000fec0003800000 */
.L_x_4222:
        /* <DEDUP_REMOVED lines=9> */
.L_x_4212:
        /* <DEDUP_REMOVED lines=14> */
.L_x_4226:
        /* <DEDUP_REMOVED lines=9> */
.L_x_4225:
        /* <DEDUP_REMOVED lines=28> */
.L_x_4228:
        /* <DEDUP_REMOVED lines=15> */
.L_x_4227:
[----:B------:R0:W5:Y:S01]  /*1b80*/  LDG.E.U16 R17, desc[UR36][R4.64] ;  /* 0x0000002404117981 */ /* 0x000162000c1e1500 */
[----:B------:R-:W-:Y:S05]  /*1b90*/  BRA `(.L_x_4217) ;  /* 0x0000000400d07947 */ /* 0x000fea0003800000 */
.L_x_4224:
        /* <DEDUP_REMOVED lines=13> */
.L_x_4231:
        /* <DEDUP_REMOVED lines=21> */
.L_x_4235:
[----:B------:R-:W-:Y:S05]  /*1dc0*/  BSYNC B1 ;  /* 0x0000000000017941 */ /* 0x000fea0003800000 */
.L_x_4234:
[----:B------:R-:W-:Y:S01]  /*1dd0*/  LEA R5, R0, 0x3b800000, 0x17 ;  /* 0x3b80000000057811 */ /* 0x000fe200078eb8ff */
[----:B------:R-:W-:-:S05]  /*1de0*/  IMAD.SHL.U32 R0, R3, 0x100000, RZ ;  /* 0x0010000003007824 */ /* 0x000fca00078e00ff */
[----:B------:R-:W-:-:S07]  /*1df0*/  LOP3.LUT R0, R5, R0, R6, 0xfe, !PT ;  /* 0x0000000005007212 */ /* 0x000fce00078efe06 */
.L_x_4233:
[----:B------:R-:W-:Y:S05]  /*1e00*/  BSYNC B0 ;  /* 0x0000000000007941 */ /* 0x000fea0003800000 */
.L_x_4232:
[----:B------:R-:W-:-:S04]  /*1e10*/  F2FP.BF16.F32.PACK_AB R0, RZ, R0 ;  /* 0x00000000ff00723e */ /* 0x000fc800000010ff */
[----:B------:R-:W-:Y:S01]  /*1e20*/  PRMT R17, R0, 0x7610, R17 ;  /* 0x0000761000117816 */ /* 0x000fe20000000011 */
[----:B------:R-:W-:Y:S06]  /*1e30*/  BRA `(.L_x_4217) ;  /* 0x0000000400287947 */ /* 0x000fec0003800000 */
.L_x_4230:
        /* <DEDUP_REMOVED lines=21> */
.L_x_4239:
[----:B------:R-:W-:Y:S05]  /*1f90*/  BSYNC B1 ;  /* 0x0000000000017941 */ /* 0x000fea0003800000 */
.L_x_4238:
[----:B------:R-:W-:Y:S01]  /*1fa0*/  LEA R5, R0, 0x37800000, 0x17 ;  /* 0x3780000000057811 */ /* 0x000fe200078eb8ff */
[----:B------:R-:W-:-:S05]  /*1fb0*/  IMAD.SHL.U32 R0, R3, 0x200000, RZ ;  /* 0x0020000003007824 */ /* 0x000fca00078e00ff */
[----:B------:R-:W-:-:S07]  /*1fc0*/  LOP3.LUT R0, R5, R0, R6, 0xfe, !PT ;  /* 0x0000000005007212 */ /* 0x000fce00078efe06 */
.L_x_4237:
[----:B------:R-:W-:Y:S05]  /*1fd0*/  BSYNC B0 ;  /* 0x0000000000007941 */ /* 0x000fea0003800000 */
.L_x_4236:
[----:B------:R-:W-:-:S04]  /*1fe0*/  F2FP.BF16.F32.PACK_AB R0, RZ, R0 ;  /* 0x00000000ff00723e */ /* 0x000fc800000010ff */
[----:B------:R-:W-:Y:S01]  /*1ff0*/  PRMT R17, R0, 0x7610, R17 ;  /* 0x0000761000117816 */ /* 0x000fe20000000011 */
[----:B------:R-:W-:Y:S06]  /*2000*/  BRA `(.L_x_4217) ;  /* 0x0000000000b47947 */ /* 0x000fec0003800000 */
.L_x_4229:
        /* <DEDUP_REMOVED lines=14> */
.L_x_4243:
[----:B------:R-:W-:Y:S05]  /*20f0*/  BSYNC B0 ;  /* 0x0000000000007941 */ /* 0x000fea0003800000 */
.L_x_4242:
[----:B------:R-:W-:-:S04]  /*2100*/  F2FP.BF16.F32.PACK_AB R0, RZ, R0 ;  /* 0x00000000ff00723e */ /* 0x000fc800000010ff */
[----:B------:R-:W-:Y:S01]  /*2110*/  PRMT R17, R0, 0x7610, R17 ;  /* 0x0000761000117816 */ /* 0x000fe20000000011 */
[----:B------:R-:W-:Y:S06]  /*2120*/  BRA `(.L_x_4217) ;  /* 0x00000000006c7947 */ /* 0x000fec0003800000 */
.L_x_4216:
        /* <DEDUP_REMOVED lines=16> */
.L_x_4244:
[----:B------:R-:W-:Y:S01]  /*2230*/  PRMT R17, RZ, 0x7610, R17 ;  /* 0x00007610ff117816 */ /* 0x000fe20000000011 */
[----:B------:R-:W-:Y:S06]  /*2240*/  BRA `(.L_x_4217) ;  /* 0x0000000000247947 */ /* 0x000fec0003800000 */
.L_x_4241:
[----:B------:R-:W2:Y:S02]  /*2250*/  LDG.E.64 R4, desc[UR36][R4.64] ;  /* 0x0000002404047981 */ /* 0x000ea4000c1e1b00 */
[----:B--2---:R-:W0:Y:S02]  /*2260*/  I2F.U64 R0, R4 ;  /* 0x0000000400007312 */ /* 0x004e240000301000 */
[----:B0-----:R-:W-:-:S04]  /*2270*/  F2FP.BF16.F32.PACK_AB R0, RZ, R0 ;  /* 0x00000000ff00723e */ /* 0x001fc800000010ff */
[----:B------:R-:W-:Y:S01]  /*2280*/  PRMT R17, R0, 0x7610, R17 ;  /* 0x0000761000117816 */ /* 0x000fe20000000011 */
[----:B------:R-:W-:Y:S06]  /*2290*/  BRA `(.L_x_4217) ;  /* 0x0000000000107947 */ /* 0x000fec0003800000 */
.L_x_4240:
[----:B------:R-:W2:Y:S02]  /*22a0*/  LDG.E R4, desc[UR36][R4.64] ;  /* 0x0000002404047981 */ /* 0x000ea4000c1e1900 */
[----:B--2---:R-:W-:-:S04]  /*22b0*/  I2FP.F32.U32 R0, R4 ;  /* 0x0000000400007245 */ /* 0x004fc80000201000 */
[----:B------:R-:W-:-:S04]  /*22c0*/  F2FP.BF16.F32.PACK_AB R0, RZ, R0 ;  /* 0x00000000ff00723e */ /* 0x000fc800000010ff */
[----:B------:R-:W-:-:S07]  /*22d0*/  PRMT R17, R0, 0x7610, R17 ;  /* 0x0000761000117816 */ /* 0x000fce0000000011 */
.L_x_4217:
[----:B------:R-:W-:-:S07]  /*22e0*/  VIADD R23, R23, 0x80 ;  /* 0x0000008017177836 */ /* 0x000fce0000000000 */
.L_x_4211:
[----:B------:R-:W-:Y:S05]  /*22f0*/  BSYNC B6 ;  /* 0x0000000000067941 */ /* 0x000fea0003800000 */
.L_x_4210:
[----:B------:R-:W-:Y:S01]  /*2300*/  ISETP.GE.AND P0, PT, R23, R16, PT ;  /* 0x000000101700720c */ /* 0x000fe20003f06270 */
[----:B------:R-:W-:Y:S01]  /*2310*/  BSSY B6, `(.L_x_4245) ;  /* 0x0000113000067945 */ /* 0x000fe20003800000 */
[----:B------:R-:W-:Y:S02]  /*2320*/  PRMT R18, RZ, 0x7610, R18 ;  /* 0x00007610ff127816 */ /* 0x000fe40000000012 */
[----:B------:R-:W-:-:S09]  /*2330*/  PRMT R24, RZ, 0x7610, R24 ;  /* 0x00007610ff187816 */ /* 0x000fd20000000018 */
        /* <DEDUP_REMOVED lines=24> */
.L_x_4250:
[----:B------:R-:W2:Y:S02]  /*24c0*/  LDG.E.U8 R4, desc[UR36][R4.64] ;  /* 0x0000002404047981 */ /* 0x000ea4000c1e1100 */
[----:B--2---:R-:W-:-:S04]  /*24d0*/  I2FP.F32.U32 R0, R4 ;  /* 0x0000000400007245 */ /* 0x004fc80000201000 */
[----:B------:R-:W-:-:S04]  /*24e0*/  F2FP.BF16.F32.PACK_AB R0, RZ, R0 ;  /* 0x00000000ff00723e */ /* 0x000fc800000010ff */
[----:B------:R-:W-:Y:S01]  /*24f0*/  PRMT R24, R0, 0x7610, R24 ;  /* 0x0000761000187816 */ /* 0x000fe20000000018 */
[----:B------:R-:W-:Y:S06]  /*2500*/  BRA `(.L_x_4252) ;  /* 0x0000000c00c87947 */ /* 0x000fec0003800000 */
.L_x_4249:
        /* <DEDUP_REMOVED lines=11> */
.L_x_4254:
[----:B------:R-:W2:Y:S02]  /*25c0*/  LDG.E R4, desc[UR36][R4.64] ;  /* 0x0000002404047981 */ /* 0x000ea4000c1e1900 */
[----:B--2---:R-:W-:-:S04]  /*25d0*/  I2FP.F32.S32 R0, R4 ;  /* 0x0000000400007245 */ /* 0x004fc80000201400 */
[----:B------:R-:W-:-:S04]  /*25e0*/  F2FP.BF16.F32.PACK_AB R0, RZ, R0 ;  /* 0x00000000ff00723e */ /* 0x000fc800000010ff */
[----:B------:R-:W-:Y:S01]  /*25f0*/  PRMT R24, R0, 0x7610, R24 ;  /* 0x0000761000187816 */ /* 0x000fe20000000018 */
[----:B------:R-:W-:Y:S06]  /*2600*/  BRA `(.L_x_4252) ;  /* 0x0000000c00887947 */ /* 0x000fec0003800000 */
.L_x_4253:
[----:B------:R-:W2:Y:S02]  /*2610*/  LDG.E.U16 R4, desc[UR36][R4.64] ;  /* 0x0000002404047981 */ /* 0x000ea4000c1e1500 */
[----:B--2---:R-:W0:Y:S02]  /*2620*/  I2F.S16 R0, R4 ;  /* 0x0000000400007306 */ /* 0x004e240000101400 */
[----:B0-----:R-:W-:-:S04]  /*2630*/  F2FP.BF16.F32.PACK_AB R0, RZ, R0 ;  /* 0x00000000ff00723e */ /* 0x001fc800000010ff */
[----:B------:R-:W-:Y:S01]  /*2640*/  PRMT R24, R0, 0x7610, R24 ;  /* 0x0000761000187816 */ /* 0x000fe20000000018 */
[----:B------:R-:W-:Y:S06]  /*2650*/  BRA `(.L_x_4252) ;  /* 0x0000000c00747947 */ /* 0x000fec0003800000 */
.L_x_4248:
        /* <DEDUP_REMOVED lines=9> */
.L_x_4256:
[----:B------:R-:W2:Y:S02]  /*26f0*/  LDG.E.U16 R0, desc[UR36][R4.64] ;  /* 0x0000002404007981 */ /* 0x000ea4000c1e1500 */
[----:B--2---:R-:W-:-:S05]  /*2700*/  HADD2.F32 R0, -RZ, R0.H0_H0 ;  /* 0x20000000ff007230 */ /* 0x004fca0000004100 */
[----:B------:R-:W-:-:S04]  /*2710*/  F2FP.BF16.F32.PACK_AB R0, RZ, R0 ;  /* 0x00000000ff00723e */ /* 0x000fc800000010ff */
[----:B------:R-:W-:Y:S01]  /*2720*/  PRMT R24, R0, 0x7610, R24 ;  /* 0x0000761000187816 */ /* 0x000fe20000000018 */
[----:B------:R-:W-:Y:S06]  /*2730*/  BRA `(.L_x_4252) ;  /* 0x0000000c003c7947 */ /* 0x000fec0003800000 */
.L_x_4255:
        /* <DEDUP_REMOVED lines=9> */
.L_x_4258:
[----:B------:R-:W2:Y:S02]  /*27d0*/  LDG.E.U16 R4, desc[UR36][R4.64] ;  /* 0x0000002404047981 */ /* 0x000ea4000c1e1500 */
[----:B--2---:R-:W-:-:S05]  /*27e0*/  HADD2.F32 R0, -RZ, R4.H0_H0 ;  /* 0x20000004ff007230 */ /* 0x004fca0000004100 */
[----:B------:R-:W-:-:S04]  /*27f0*/  F2FP.BF16.F32.PACK_AB R0, RZ, R0 ;  /* 0x00000000ff00723e */ /* 0x000fc800000010ff */
[----:B------:R-:W-:Y:S01]  /*2800*/  PRMT R24, R0, 0x7610, R24 ;  /* 0x0000761000187816 */ /* 0x000fe20000000018 */
[----:B------:R-:W-:Y:S06]  /*2810*/  BRA `(.L_x_4252) ;  /* 0x0000000c00047947 */ /* 0x000fec0003800000 */
.L_x_4257:
        /* <DEDUP_REMOVED lines=9> */
.L_x_4247:
        /* <DEDUP_REMOVED lines=14> */
.L_x_4261:
        /* <DEDUP_REMOVED lines=9> */
.L_x_4260:
        /* <DEDUP_REMOVED lines=28> */
.L_x_4263:
        /* <DEDUP_REMOVED lines=15> */
.L_x_4262:
[----:B------:R0:W5:Y:S01]  /*2cd0*/  LDG.E.U16 R24, desc[UR36][R4.64] ;  /* 0x0000002404187981 */ /* 0x000162000c1e1500 */
[----:B------:R-:W-:Y:S05]  /*2ce0*/  BRA `(.L_x_4252) ;  /* 0x0000000400d07947 */ /* 0x000fea0003800000 */
.L_x_4259:
        /* <DEDUP_REMOVED lines=13> */
.L_x_4266:
        /* <DEDUP_REMOVED lines=21> */
.L_x_4270:
[----:B------:R-:W-:Y:S05]  /*2f10*/  BSYNC B1 ;  /* 0x0000000000017941 */ /* 0x000fea0003800000 */
.L_x_4269:
[----:B------:R-:W-:Y:S01]  /*2f20*/  LEA R5, R0, 0x3b800000, 0x17 ;  /* 0x3b80000000057811 */ /* 0x000fe200078eb8ff */
[----:B------:R-:W-:-:S05]  /*2f30*/  IMAD.SHL.U32 R0, R3, 0x100000, RZ ;  /* 0x0010000003007824 */ /* 0x000fca00078e00ff */
[----:B------:R-:W-:-:S07]  /*2f40*/  LOP3.LUT R0, R5, R0, R6, 0xfe, !PT ;  /* 0x0000000005007212 */ /* 0x000fce00078efe06 */
.L_x_4268:
[----:B------:R-:W-:Y:S05]  /*2f50*/  BSYNC B0 ;  /* 0x0000000000007941 */ /* 0x000fea0003800000 */
.L_x_4267:
[----:B------:R-:W-:-:S04]  /*2f60*/  F2FP.BF16.F32.PACK_AB R0, RZ, R0 ;  /* 0x00000000ff00723e */ /* 0x000fc800000010ff */
[----:B------:R-:W-:Y:S01]  /*2f70*/  PRMT R24, R0, 0x7610, R24 ;  /* 0x0000761000187816 */ /* 0x000fe20000000018 */
[----:B------:R-:W-:Y:S06]  /*2f80*/  BRA `(.L_x_4252) ;  /* 0x0000000400287947 */ /* 0x000fec0003800000 */
.L_x_4265:
        /* <DEDUP_REMOVED lines=21> */
.L_x_4274:
[----:B------:R-:W-:Y:S05]  /*30e0*/  BSYNC B1 ;  /* 0x0000000000017941 */ /* 0x000fea0003800000 */
.L_x_4273:
[----:B------:R-:W-:Y:S01]  /*30f0*/  LEA R5, R0, 0x37800000, 0x17 ;  /* 0x3780000000057811 */ /* 0x000fe200078eb8ff */
[----:B------:R-:W-:-:S05]  /*3100*/  IMAD.SHL.U32 R0, R3, 0x200000, RZ ;  /* 0x0020000003007824 */ /* 0x000fca00078e00ff */
[----:B------:R-:W-:-:S07]  /*3110*/  LOP3.LUT R0, R5, R0, R6, 0xfe, !PT ;  /* 0x0000000005007212 */ /* 0x000fce00078efe06 */
.L_x_4272:
[----:B------:R-:W-:Y:S05]  /*3120*/  BSYNC B0 ;  /* 0x0000000000007941 */ /* 0x000fea0003800000 */
.L_x_4271:
[----:B------:R-:W-:-:S04]  /*3130*/  F2FP.BF16.F32.PACK_AB R0, RZ, R0 ;  /* 0x00000000ff00723e */ /* 0x000fc800000010ff */
[----:B------:R-:W-:Y:S01]  /*3140*/  PRMT R24, R0, 0x7610, R24 ;  /* 0x0000761000187816 */ /* 0x000fe20000000018 */
[----:B------:R-:W-:Y:S06]  /*3150*/  BRA `(.L_x_4252) ;  /* 0x0000000000b47947 */ /* 0x000fec0003800000 */
.L_x_4264:
        /* <DEDUP_REMOVED lines=14> */
.L_x_4278:
[----:B------:R-:W-:Y:S05]  /*3240*/  BSYNC B0 ;  /* 0x0000000000007941 */ /* 0x000fea0003800000 */
.L_x_4277:
[----:B------:R-:W-:-:S04]  /*3250*/  F2FP.BF16.F32.PACK_AB R0, RZ, R0 ;  /* 0x00000000ff00723e */ /* 0x000fc800000010ff */
[----:B------:R-:W-:Y:S01]  /*3260*/  PRMT R24, R0, 0x7610, R24 ;  /* 0x0000761000187816 */ /* 0x000fe20000000018 */
[----:B------:R-:W-:Y:S06]  /*3270*/  BRA `(.L_x_4252) ;  /* 0x00000000006c7947 */ /* 0x000fec0003800000 */
.L_x_4251:
        /* <DEDUP_REMOVED lines=16> */
.L_x_4279:
[----:B------:R-:W-:Y:S01]  /*3380*/  PRMT R24, RZ, 0x7610, R24 ;  /* 0x00007610ff187816 */ /* 0x000fe20000000018 */
[----:B------:R-:W-:Y:S06]  /*3390*/  BRA `(.L_x_4252) ;  /* 0x0000000000247947 */ /* 0x000fec0003800000 */
.L_x_4276:
[----:B------:R-:W2:Y:S02]  /*33a0*/  LDG.E.64 R4, desc[UR36][R4.64] ;  /* 0x0000002404047981 */ /* 0x000ea4000c1e1b00 */
[----:B--2---:R-:W0:Y:S02]  /*33b0*/  I2F.U64 R0, R4 ;  /* 0x0000000400007312 */ /* 0x004e240000301000 */
[----:B0-----:R-:W-:-:S04]  /*33c0*/  F2FP.BF16.F32.PACK_AB R0, RZ, R0 ;  /* 0x00000000ff00723e */ /* 0x001fc800000010ff */
[----:B------:R-:W-:Y:S01]  /*33d0*/  PRMT R24, R0, 0x7610, R24 ;  /* 0x0000761000187816 */ /* 0x000fe20000000018 */
[----:B------:R-:W-:Y:S06]  /*33e0*/  BRA `(.L_x_4252) ;  /* 0x0000000000107947 */ /* 0x000fec0003800000 */
.L_x_4275:
[----:B------:R-:W2:Y:S02]  /*33f0*/  LDG.E R4, desc[UR36][R4.64] ;  /* 0x0000002404047981 */ /* 0x000ea4000c1e1900 */
[----:B--2---:R-:W-:-:S04]  /*3400*/  I2FP.F32.U32 R0, R4 ;  /* 0x0000000400007245 */ /* 0x004fc80000201000 */
[----:B------:R-:W-:-:S04]  /*3410*/  F2FP.BF16.F32.PACK_AB R0, RZ, R0 ;  /* 0x00000000ff00723e */ /* 0x000fc800000010ff */
[----:B------:R-:W-:-:S07]  /*3420*/  PRMT R24, R0, 0x7610, R24 ;  /* 0x0000761000187816 */ /* 0x000fce0000000018 */
.L_x_4252:
[----:B------:R-:W-:-:S07]  /*3430*/  VIADD R23, R23, 0x80 ;  /* 0x0000008017177836 */ /* 0x000fce0000000000 */
.L_x_4246:
[----:B------:R-:W-:Y:S05]  /*3440*/  BSYNC B6 ;  /* 0x0000000000067941 */ /* 0x000fea0003800000 */
.L_x_4245:
[----:B------:R-:W-:Y:S01]  /*3450*/  ISETP.GE.AND P0, PT, R23, R16, PT ;  /* 0x000000101700720c */ /* 0x000fe20003f06270 */
[----:B------:R-:W-:-:S12]  /*3460*/  BSSY B6, `(.L_x_4280) ;  /* 0x000010f000067945 */ /* 0x000fd80003800000 */
        /* <DEDUP_REMOVED lines=23> */
.L_x_4285:
[----:B------:R-:W2:Y:S02]  /*35e0*/  LDG.E.U8 R4, desc[UR36][R4.64] ;  /* 0x0000002404047981 */ /* 0x000ea4000c1e1100 */
[----:B--2---:R-:W-:-:S04]  /*35f0*/  I2FP.F32.U32 R0, R4 ;  /* 0x0000000400007245 */ /* 0x004fc80000201000 */
[----:B------:R-:W-:-:S04]  /*3600*/  F2FP.BF16.F32.PACK_AB R0, RZ, R0 ;  /* 0x00000000ff00723e */ /* 0x000fc800000010ff */
[----:B------:R-:W-:Y:S01]  /*3610*/  PRMT R18, R0, 0x7610, R18 ;  /* 0x0000761000127816 */ /* 0x000fe20000000012 */
[----:B------:R-:W-:Y:S06]  /*3620*/  BRA `(.L_x_4281) ;  /* 0x0000000c00c87947 */ /* 0x000fec0003800000 */
.L_x_4284:
        /* <DEDUP_REMOVED lines=11> */
.L_x_4288:
[----:B------:R-:W2:Y:S02]  /*36e0*/  LDG.E R4, desc[UR36][R4.64] ;  /* 0x0000002404047981 */ /* 0x000ea4000c1e1900 */
[----:B--2---:R-:W-:-:S04]  /*36f0*/  I2FP.F32.S32 R0, R4 ;  /* 0x0000000400007245 */ /* 0x004fc80000201400 */
[----:B------:R-:W-:-:S04]  /*3700*/  F2FP.BF16.F32.PACK_AB R0, RZ, R0 ;  /* 0x00000000ff00723e */ /* 0x000fc800000010ff */
[----:B------:R-:W-:Y:S01]  /*3710*/  PRMT R18, R0, 0x7610, R18 ;  /* 0x0000761000127816 */ /* 0x000fe20000000012 */
[----:B------:R-:W-:Y:S06]  /*3720*/  BRA `(.L_x_4281) ;  /* 0x0000000c00887947 */ /* 0x000fec0003800000 */
.L_x_4287:
[----:B------:R-:W2:Y:S02]  /*3730*/  LDG.E.U16 R4, desc[UR36][R4.64] ;  /* 0x0000002404047981 */ /* 0x000ea4000c1e1500 */
[----:B--2---:R-:W0:Y:S02]  /*3740*/  I2F.S16 R0, R4 ;  /* 0x0000000400007306 */ /* 0x004e240000101400 */
[----:B0-----:R-:W-:-:S04]  /*3750*/  F2FP.BF16.F32.PACK_AB R0, RZ, R0 ;  /* 0x00000000ff00723e */ /* 0x001fc800000010ff */
[----:B------:R-:W-:Y:S01]  /*3760*/  PRMT R18, R0, 0x7610, R18 ;  /* 0x0000761000127816 */ /* 0x000fe20000000012 */
[----:B------:R-:W-:Y:S06]  /*3770*/  BRA `(.L_x_4281) ;  /* 0x0000000c00747947 */ /* 0x000fec0003800000 */
.L_x_4283:
        /* <DEDUP_REMOVED lines=9> */
.L_x_4290:
[----:B------:R-:W2:Y:S02]  /*3810*/  LDG.E.U16 R0, desc[UR36][R4.64] ;  /* 0x0000002404007981 */ /* 0x000ea4000c1e1500 */
[----:B--2---:R-:W-:-:S05]  /*3820*/  HADD2.F32 R0, -RZ, R0.H0_H0 ;  /* 0x20000000ff007230 */ /* 0x004fca0000004100 */
[----:B------:R-:W-:-:S04]  /*3830*/  F2FP.BF16.F32.PACK_AB R0, RZ, R0 ;  /* 0x00000000ff00723e */ /* 0x000fc800000010ff */
[----:B------:R-:W-:Y:S01]  /*3840*/  PRMT R18, R0, 0x7610, R18 ;  /* 0x0000761000127816 */ /* 0x000fe20000000012 */
[----:B------:R-:W-:Y:S06]  /*3850*/  BRA `(.L_x_4281) ;  /* 0x0000000c003c7947 */ /* 0x000fec0003800000 */
.L_x_4289:
        /* <DEDUP_REMOVED lines=9> */
.L_x_4292:
[----:B------:R-:W2:Y:S02]  /*38f0*/  LDG.E.U16 R4, desc[UR36][R4.64] ;  /* 0x0000002404047981 */ /* 0x000ea4000c1e1500 */
[----:B--2---:R-:W-:-:S05]  /*3900*/  HADD2.F32 R0, -RZ, R4.H0_H0 ;  /* 0x20000004ff007230 */ /* 0x004fca0000004100 */
[----:B------:R-:W-:-:S04]  /*3910*/  F2FP.BF16.F32.PACK_AB R0, RZ, R0 ;  /* 0x00000000ff00723e */ /* 0x000fc800000010ff */
[----:B------:R-:W-:Y:S01]  /*3920*/  PRMT R18, R0, 0x7610, R18 ;  /* 0x0000761000127816 */ /* 0x000fe20000000012 */
[----:B------:R-:W-:Y:S06]  /*3930*/  BRA `(.L_x_4281) ;  /* 0x0000000c00047947 */ /* 0x000fec0003800000 */
.L_x_4291:
        /* <DEDUP_REMOVED lines=9> */
.L_x_4282:
        /* <DEDUP_REMOVED lines=14> */
.L_x_4295:
        /* <DEDUP_REMOVED lines=9> */
.L_x_4294:
        /* <DEDUP_REMOVED lines=28> */
.L_x_4297:
        /* <DEDUP_REMOVED lines=15> */
.L_x_4296:
[----:B------:R1:W5:Y:S01]  /*3df0*/  LDG.E.U16 R18, desc[UR36][R4.64] ;  /* 0x0000002404127981 */ /* 0x000362000c1e1500 */
[----:B------:R-:W-:Y:S05]  /*3e00*/  BRA `(.L_x_4281) ;  /* 0x0000000400d07947 */ /* 0x000fea0003800000 */
.L_x_4293:
        /* <DEDUP_REMOVED lines=13> */
.L_x_4300:
        /* <DEDUP_REMOVED lines=21> */
.L_x_4304:
[----:B------:R-:W-:Y:S05]  /*4030*/  BSYNC B1 ;  /* 0x0000000000017941 */ /* 0x000fea0003800000 */
.L_x_4303:
[----:B------:R-:W-:Y:S01]  /*4040*/  LEA R5, R0, 0x3b800000, 0x17 ;  /* 0x3b80000000057811 */ /* 0x000fe200078eb8ff */
[----:B------:R-:W-:-:S05]  /*4050*/  IMAD.SHL.U32 R0, R3, 0x100000, RZ ;  /* 0x0010000003007824 */ /* 0x000fca00078e00ff */
[----:B------:R-:W-:-:S07]  /*4060*/  LOP3.LUT R0, R5, R0, R6, 0xfe, !PT ;  /* 0x0000000005007212 */ /* 0x000fce00078efe06 */
.L_x_4302:
[----:B------:R-:W-:Y:S05]  /*4070*/  BSYNC B0 ;  /* 0x0000000000007941 */ /* 0x000fea0003800000 */
.L_x_4301:
[----:B------:R-:W-:-:S04]  /*4080*/  F2FP.BF16.F32.PACK_AB R0, RZ, R0 ;  /* 0x00000000ff00723e */ /* 0x000fc800000010ff */
[----:B------:R-:W-:Y:S01]  /*4090*/  PRMT R18, R0, 0x7610, R18 ;  /* 0x0000761000127816 */ /* 0x000fe20000000012 */
[----:B------:R-:W-:Y:S06]  /*40a0*/  BRA `(.L_x_4281) ;  /* 0x0000000400287947 */ /* 0x000fec0003800000 */
.L_x_4299:
        /* <DEDUP_REMOVED lines=21> */
.L_x_4308:
[----:B------:R-:W-:Y:S05]  /*4200*/  BSYNC B1 ;  /* 0x0000000000017941 */ /* 0x000fea0003800000 */
.L_x_4307:
[----:B------:R-:W-:Y:S01]  /*4210*/  LEA R5, R0, 0x37800000, 0x17 ;  /* 0x3780000000057811 */ /* 0x000fe200078eb8ff */
[----:B------:R-:W-:-:S05]  /*4220*/  IMAD.SHL.U32 R0, R3, 0x200000, RZ ;  /* 0x0020000003007824 */ /* 0x000fca00078e00ff */
[----:B------:R-:W-:-:S07]  /*4230*/  LOP3.LUT R0, R5, R0, R6, 0xfe, !PT ;  /* 0x0000000005007212 */ /* 0x000fce00078efe06 */
.L_x_4306:
[----:B------:R-:W-:Y:S05]  /*4240*/  BSYNC B0 ;  /* 0x0000000000007941 */ /* 0x000fea0003800000 */
.L_x_4305:
[----:B------:R-:W-:-:S04]  /*4250*/  F2FP.BF16.F32.PACK_AB R0, RZ, R0 ;  /* 0x00000000ff00723e */ /* 0x000fc800000010ff */
[----:B------:R-:W-:Y:S01]  /*4260*/  PRMT R18, R0, 0x7610, R18 ;  /* 0x0000761000127816 */ /* 0x000fe20000000012 */
[----:B------:R-:W-:Y:S06]  /*4270*/  BRA `(.L_x_4281) ;  /* 0x0000000000b47947 */ /* 0x000fec0003800000 */
.L_x_4298:
        /* <DEDUP_REMOVED lines=14> */
.L_x_4312:
[----:B------:R-:W-:Y:S05]  /*4360*/  BSYNC B0 ;  /* 0x0000000000007941 */ /* 0x000fea0003800000 */
.L_x_4311:
[----:B------:R-:W-:-:S04]  /*4370*/  F2FP.BF16.F32.PACK_AB R0, RZ, R0 ;  /* 0x00000000ff00723e */ /* 0x000fc800000010ff */
[----:B------:R-:W-:Y:S01]  /*4380*/  PRMT R18, R0, 0x7610, R18 ;  /* 0x0000761000127816 */ /* 0x000fe20000000012 */
[----:B------:R-:W-:Y:S06]  /*4390*/  BRA `(.L_x_4281) ;  /* 0x00000000006c7947 */ /* 0x000fec0003800000 */
.L_x_4286:
        /* <DEDUP_REMOVED lines=16> */
.L_x_4313:
[----:B------:R-:W-:Y:S01]  /*44a0*/  PRMT R18, RZ, 0x7610, R18 ;  /* 0x00007610ff127816 */ /* 0x000fe20000000012 */
[----:B------:R-:W-:Y:S06]  /*44b0*/  BRA `(.L_x_4281) ;  /* 0x0000000000247947 */ /* 0x000fec0003800000 */
.L_x_4310:
[----:B------:R-:W2:Y:S02]  /*44c0*/  LDG.E.64 R4, desc[UR36][R4.64] ;  /* 0x0000002404047981 */ /* 0x000ea4000c1e1b00 */
[----:B--2---:R-:W0:Y:S02]  /*44d0*/  I2F.U64 R0, R4 ;  /* 0x0000000400007312 */ /* 0x004e240000301000 */
[----:B0-----:R-:W-:-:S04]  /*44e0*/  F2FP.BF16.F32.PACK_AB R0, RZ, R0 ;  /* 0x00000000ff00723e */ /* 0x001fc800000010ff */
[----:B------:R-:W-:Y:S01]  /*44f0*/  PRMT R18, R0, 0x7610, R18 ;  /* 0x0000761000127816 */ /* 0x000fe20000000012 */
[----:B------:R-:W-:Y:S06]  /*4500*/  BRA `(.L_x_4281) ;  /* 0x0000000000107947 */ /* 0x000fec0003800000 */
.L_x_4309:
[----:B------:R-:W2:Y:S02]  /*4510*/  LDG.E R4, desc[UR36][R4.64] ;  /* 0x0000002404047981 */ /* 0x000ea4000c1e1900 */
[----:B--2---:R-:W-:-:S04]  /*4520*/  I2FP.F32.U32 R0, R4 ;  /* 0x0000000400007245 */ /* 0x004fc80000201000 */
[----:B------:R-:W-:-:S04]  /*4530*/  F2FP.BF16.F32.PACK_AB R0, RZ, R0 ;  /* 0x00000000ff00723e */ /* 0x000fc800000010ff */
[----:B------:R-:W-:-:S07]  /*4540*/  PRMT R18, R0, 0x7610, R18 ;  /* 0x0000761000127816 */ /* 0x000fce0000000012 */
.L_x_4281:
[----:B------:R-:W-:Y:S05]  /*4550*/  BSYNC B6 ;  /* 0x0000000000067941 */ /* 0x000fea0003800000 */
.L_x_4280:
[----:B------:R-:W2:Y:S01]  /*4560*/  S2R R25, SR_TID.X ;  /* 0x0000000000197919 */ /* 0x000ea20000002100 */
[----:B------:R-:W-:Y:S01]  /*4570*/  BSSY B0, `(.L_x_4314) ;  /* 0x0000028000007945 */ /* 0x000fe20003800000 */
[----:B--2---:R-:W-:-:S13]  /*4580*/  ISETP.GE.AND P0, PT, R25, R16, PT ;  /* 0x000000101900720c */ /* 0x004fda0003f06270 */
[----:B------:R-:W-:Y:S05]  /*4590*/  @P0 BRA `(.L_x_4315) ;  /* 0x0000000000940947 */ /* 0x000fea0003800000 */
[----:B-----5:R-:W-:Y:S01]  /*45a0*/  IMAD.U32 R19, R19, 0x10000, RZ ;  /* 0x0001000013137824 */ /* 0x020fe200078e00ff */
[----:B------:R-:W-:Y:S01]  /*45b0*/  BSSY B1, `(.L_x_4316) ;  /* 0x0000021000017945 */ /* 0x000fe20003800000 */
[----:B------:R-:W-:Y:S02]  /*45c0*/  IMAD.MOV.U32 R6, RZ, RZ, 0x3e800000 ;  /* 0x3e800000ff067424 */ /* 0x000fe400078e00ff */
[----:B------:R-:W-:Y:S01]  /*45d0*/  FMUL.FTZ R0, |R19|, -1.4426950216293334961 ;  /* 0xbfb8aa3b13007820 */ /* 0x000fe20000410200 */
[----:B------:R-:W-:-:S05]  /*45e0*/  IMAD.MOV.U32 R7, RZ, RZ, 0x3d39bf78 ;  /* 0x3d39bf78ff077424 */ /* 0x000fca00078e00ff */
[----:B------:R-:W2:Y:S02]  /*45f0*/  MUFU.EX2 R0, R0 ;  /* 0x0000000000007308 */ /* 0x000ea40000000800 */
[C---:B--2---:R-:W-:Y:S01]  /*4600*/  FADD.FTZ.RZ R3, R0.reuse, 1 ;  /* 0x3f80000000037421 */ /* 0x044fe2000001c000 */
[----:B------:R-:W-:-:S03]  /*4610*/  ISETP.GE.U32.AND P1, PT, R0, 0x7f800000, PT ;  /* 0x7f8000000000780c */ /* 0x000fc60003f26070 */
[----:B------:R-:W-:-:S05]  /*4620*/  VIADD R3, R3, 0xc0c00000 ;  /* 0xc0c0000003037836 */ /* 0x000fca0000000000 */
[----:B------:R-:W-:-:S04]  /*4630*/  LOP3.LUT R3, R3, 0xff800000, RZ, 0xc0, !PT ;  /* 0xff80000003037812 */ /* 0x000fc800078ec0ff */
[----:B01----:R-:W-:Y:S01]  /*4640*/  IADD3 R5, -R3, 0x40800000, RZ ;  /* 0x4080000003057810 */ /* 0x003fe20007ffe1ff */
[----:B------:R-:W-:Y:S01]  /*4650*/  IMAD.IADD R4, R0, 0x1, -R3 ;  /* 0x0000000100047824 */ /* 0x000fe200078e0a03 */
[----:B------:R-:W-:-:S03]  /*4660*/  I2FP.F32.S32 R3, R3 ;  /* 0x0000000300037245 */ /* 0x000fc60000201400 */
[----:B------:R-:W-:Y:S01]  /*4670*/  FFMA.FTZ R5, R5, R6, -1 ;  /* 0xbf80000005057423 */ /* 0x000fe20000010006 */
[----:B------:R-:W-:Y:S01]  /*4680*/  FMNMX.FTZ R6, RZ, R19, PT ;  /* 0x00000013ff067209 */ /* 0x000fe20003810000 */
[----:B------:R-:W-:Y:S02]  /*4690*/  FMUL.FTZ R3, R3, 1.1920928955078125e-07 ;  /* 0x3400000003037820 */ /* 0x000fe40000410000 */
[----:B------:R-:W-:-:S04]  /*46a0*/  FADD.FTZ R4, R4, R5 ;  /* 0x0000000504047221 */ /* 0x000fc80000010000 */
[----:B------:R-:W-:-:S04]  /*46b0*/  FFMA.FTZ R5, R4, -R7, 0.10546888411045074463 ;  /* 0x3dd8001204057423 */ /* 0x000fc80000010807 */
[----:B------:R-:W-:-:S04]  /*46c0*/  FFMA.FTZ R5, R4, R5, -0.13229703903198242188 ;  /* 0xbe0778e004057423 */ /* 0x000fc80000010005 */
[----:B------:R-:W-:-:S04]  /*46d0*/  FFMA.FTZ R5, R4, R5, 0.14491446316242218018 ;  /* 0x3e14647504057423 */ /* 0x000fc80000010005 */
[----:B------:R-:W-:-:S04]  /*46e0*/  FFMA.FTZ R5, R4, R5, -0.16641564667224884033 ;  /* 0xbe2a68dd04057423 */ /* 0x000fc80000010005 */
[----:B------:R-:W-:-:S04]  /*46f0*/  FFMA.FTZ R5, R4, R5, 0.19988867640495300293 ;  /* 0x3e4caf9e04057423 */ /* 0x000fc80000010005 */
[----:B------:R-:W-:-:S04]  /*4700*/  FFMA.FTZ R5, R4, R5, -0.25000196695327758789 ;  /* 0xbe80004204057423 */ /* 0x000fc80000010005 */
[----:B------:R-:W-:-:S04]  /*4710*/  FFMA.FTZ R5, R4, R5, 0.33333510160446166992 ;  /* 0x3eaaaae604057423 */ /* 0x000fc80000010005 */
[----:B------:R-:W-:-:S04]  /*4720*/  FFMA.FTZ R5, R4, R5, -0.5 ;  /* 0xbf00000004057423 */ /* 0x000fc80000010005 */
[----:B------:R-:W-:-:S04]  /*4730*/  FMUL.FTZ R5, R4, R5 ;  /* 0x0000000504057220 */ /* 0x000fc80000410000 */
[----:B------:R-:W-:-:S04]  /*4740*/  FFMA.FTZ R4, R4, R5, R4 ;  /* 0x0000000504047223 */ /* 0x000fc80000010004 */
[----:B------:R-:W-:Y:S01]  /*4750*/  FFMA.FTZ R3, R3, 0.69314718246459960938, R4 ;  /* 0x3f31721803037823 */ /* 0x000fe20000010004 */
[----:B------:R-:W-:Y:S06]  /*4760*/  @!P1 BRA `(.L_x_4317) ;  /* 0x0000000000149947 */ /* 0x000fec0003800000 */
[C---:B------:R-:W-:Y:S02]  /*4770*/  ISETP.GE.AND P1, PT, R0.reuse, -0x407fffff, PT ;  /* 0xbf8000010000780c */ /* 0x040fe40003f26270 */
[----:B------:R-:W-:-:S11]  /*4780*/  FSETP.NEU.FTZ.AND P2, PT, R0, RZ, PT ;  /* 0x000000ff0000720b */ /* 0x000fd60003f5d000 */
[----:B------:R-:W-:-:S04]  /*4790*/  @P1 IMAD.MOV.U32 R5, RZ, RZ, 0x7f800000 ;  /* 0x7f800000ff051424 */ /* 0x000fc800078e00ff */
[----:B------:R-:W-:-:S05]  /*47a0*/  @P1 FFMA.FTZ R3, R0, R5, +INF ;  /* 0x7f80000000031423 */ /* 0x000fca0000010005 */
[----:B------:R-:W-:-:S07]  /*47b0*/  FSEL R3, R3, -RZ, P2 ;  /* 0x800000ff03037208 */ /* 0x000fce0001000000 */
.L_x_4317:
[----:B------:R-:W-:Y:S05]  /*47c0*/  BSYNC B1 ;  /* 0x0000000000017941 */ /* 0x000fea0003800000 */
.L_x_4316:
[----:B------:R-:W-:-:S06]  /*47d0*/  FADD.FTZ R3, R6, -R3 ;  /* 0x8000000306037221 */ /* 0x000fcc0000010000 */
[----:B------:R-:W2:Y:S02]  /*47e0*/  F2F.BF16.F32 R3, R3 ;  /* 0x0000000300037304 */ /* 0x000ea40000202000 */
.L_x_4315:
[----:B------:R-:W-:Y:S05]  /*47f0*/  BSYNC B0 ;  /* 0x0000000000007941 */ /* 0x000fea0003800000 */
.L_x_4314:
[----:B------:R-:W-:Y:S01]  /*4800*/  VIADD R23, R25, 0x80 ;  /* 0x0000008019177836 */ /* 0x000fe20000000000 */
[----:B------:R-:W-:Y:S04]  /*4810*/  BSSY B0, `(.L_x_4318) ;  /* 0x0000028000007945 */ /* 0x000fe80003800000 */
[----:B------:R-:W-:-:S13]  /*4820*/  ISETP.GE.AND P1, PT, R23, R16, PT ;  /* 0x000000101700720c */ /* 0x000fda0003f26270 */
[----:B------:R-:W-:Y:S05]  /*4830*/  @P1 BRA `(.L_x_4319) ;  /* 0x0000000000941947 */ /* 0x000fea0003800000 */
[----:B-----5:R-:W-:Y:S01]  /*4840*/  IMAD.U32 R17, R17, 0x10000, RZ ;  /* 0x0001000011117824 */ /* 0x020fe200078e00ff */
[----:B------:R-:W-:Y:S01]  /*4850*/  BSSY B1, `(.L_x_4320) ;  /* 0x0000021000017945 */ /* 0x000fe20003800000 */
[----:B------:R-:W-:Y:S02]  /*4860*/  IMAD.MOV.U32 R7, RZ, RZ, 0x3e800000 ;  /* 0x3e800000ff077424 */ /* 0x000fe400078e00ff */
[----:B------:R-:W-:Y:S01]  /*4870*/  FMUL.FTZ R0, |R17|, -1.4426950216293334961 ;  /* 0xbfb8aa3b11007820 */ /* 0x000fe20000410200 */
[----:B------:R-:W-:Y:S01]  /*4880*/  IMAD.MOV.U32 R9, RZ, RZ, 0x3d39bf78 ;  /* 0x3d39bf78ff097424 */ /* 0x000fe200078e00ff */
[----:B------:R-:W-:-:S04]  /*4890*/  FMNMX.FTZ R17, RZ, R17, PT ;  /* 0x00000011ff117209 */ /* 0x000fc80003810000 */
[----:B------:R-:W0:Y:S02]  /*48a0*/  MUFU.EX2 R0, R0 ;  /* 0x0000000000007308 */ /* 0x000e240000000800 */
[C---:B01----:R-:W-:Y:S01]  /*48b0*/  FADD.FTZ.RZ R4, R0.reuse, 1 ;  /* 0x3f80000000047421 */ /* 0x043fe2000001c000 */
        /* <DEDUP_REMOVED lines=26> */
.L_x_4321:
[----:B------:R-:W-:Y:S05]  /*4a60*/  BSYNC B1 ;  /* 0x0000000000017941 */ /* 0x000fea0003800000 */
.L_x_4320:
[----:B------:R-:W-:-:S04]  /*4a70*/  FADD.FTZ R17, R17, -R4 ;  /* 0x8000000411117221 */ /* 0x000fc80000010000 */
[----:B------:R3:W4:Y:S03]  /*4a80*/  F2F.BF16.F32 R22, R17 ;  /* 0x0000001100167304 */ /* 0x0007260000202000 */
.L_x_4319:
[----:B------:R-:W-:Y:S05]  /*4a90*/  BSYNC B0 ;  /* 0x0000000000007941 */ /* 0x000fea0003800000 */
.L_x_4318:
[----:B01----:R-:W-:Y:S01]  /*4aa0*/  VIADD R5, R25, 0x100 ;  /* 0x0000010019057836 */ /* 0x003fe20000000000 */
[----:B------:R-:W-:Y:S04]  /*4ab0*/  BSSY B0, `(.L_x_4322) ;  /* 0x0000028000007945 */ /* 0x000fe80003800000 */
[----:B------:R-:W-:-:S13]  /*4ac0*/  ISETP.GE.AND P1, PT, R5, R16, PT ;  /* 0x000000100500720c */ /* 0x000fda0003f26270 */
[----:B------:R-:W-:Y:S05]  /*4ad0*/  @P1 BRA `(.L_x_4323) ;  /* 0x0000000000941947 */ /* 0x000fea0003800000 */
        /* <DEDUP_REMOVED lines=34> */
.L_x_4325:
[----:B------:R-:W-:Y:S05]  /*4d00*/  BSYNC B1 ;  /* 0x0000000000017941 */ /* 0x000fea0003800000 */
.L_x_4324:
[----:B------:R-:W-:-:S04]  /*4d10*/  FADD.FTZ R7, R7, -R4 ;  /* 0x8000000407077221 */ /* 0x000fc80000010000 */
[----:B---3--:R0:W1:Y:S03]  /*4d20*/  F2F.BF16.F32 R17, R7 ;  /* 0x0000000700117304 */ /* 0x0080660000202000 */
.L_x_4323:
[----:B------:R-:W-:Y:S05]  /*4d30*/  BSYNC B0 ;  /* 0x0000000000007941 */ /* 0x000fea0003800000 */
.L_x_4322:
[----:B------:R-:W-:Y:S01]  /*4d40*/  VIADD R5, R25, 0x180 ;  /* 0x0000018019057836 */ /* 0x000fe20000000000 */
[----:B------:R-:W-:Y:S04]  /*4d50*/  BSSY B0, `(.L_x_4326) ;  /* 0x0000028000007945 */ /* 0x000fe80003800000 */
[----:B------:R-:W-:-:S13]  /*4d60*/  ISETP.GE.AND P1, PT, R5, R16, PT ;  /* 0x000000100500720c */ /* 0x000fda0003f26270 */
[----:B------:R-:W-:Y:S05]  /*4d70*/  @P1 BRA `(.L_x_4327) ;  /* 0x0000000000941947 */ /* 0x000fea0003800000 */
[----:B-----5:R-:W-:Y:S01]  /*4d80*/  IMAD.U32 R18, R18, 0x10000, RZ ;  /* 0x0001000012127824 */ /* 0x020fe200078e00ff */
[----:B------:R-:W-:Y:S01]  /*4d90*/  BSSY B1, `(.L_x_4328) ;  /* 0x0000021000017945 */ /* 0x000fe20003800000 */
[----:B0-----:R-:W-:Y:S02]  /*4da0*/  IMAD.MOV.U32 R7, RZ, RZ, 0x3e800000 ;  /* 0x3e800000ff077424 */ /* 0x001fe400078e00ff */
        /* <DEDUP_REMOVED lines=31> */
.L_x_4329:
[----:B------:R-:W-:Y:S05]  /*4fa0*/  BSYNC B1 ;  /* 0x0000000000017941 */ /* 0x000fea0003800000 */
.L_x_4328:
[----:B------:R-:W-:-:S04]  /*4fb0*/  FADD.FTZ R7, R7, -R4 ;  /* 0x8000000407077221 */ /* 0x000fc80000010000 */
[----:B------:R0:W0:Y:S03]  /*4fc0*/  F2F.BF16.F32 R18, R7 ;  /* 0x0000000700127304 */ /* 0x0000260000202000 */
.L_x_4327:
[----:B------:R-:W-:Y:S05]  /*4fd0*/  BSYNC B0 ;  /* 0x0000000000007941 */ /* 0x000fea0003800000 */
.L_x_4326:
[----:B-----5:R-:W0:Y:S01]  /*4fe0*/  LDC.U8 R19, c[0x0][0x234] ;  /* 0x00008d00ff137b82 */ /* 0x020e220000000000 */
[----:B------:R-:W-:Y:S04]  /*4ff0*/  BSSY B6, `(.L_x_4330) ;  /* 0x0000112000067945 */ /* 0x000fe80003800000 */
[----:B------:R-:W-:Y:S05]  /*5000*/  @P0 BRA `(.L_x_4331) ;  /* 0x0000001000400947 */ /* 0x000fea0003800000 */
[----:B------:R-:W5:Y:S01]  /*5010*/  LDC.64 R8, c[0x0][0x218] ;  /* 0x00008600ff087b82 */ /* 0x000f620000000a00 */
[----:B0-----:R-:W-:Y:S01]  /*5020*/  PRMT R0, R19, 0x9910, RZ ;  /* 0x0000991013007816 */ /* 0x001fe200000000ff */
[----:B------:R-:W-:Y:S01]  /*5030*/  IMAD R25, R2, 0x200, R25 ;  /* 0x0000020002197824 */ /* 0x000fe200078e0219 */
[----:B------:R-:W-:Y:S02]  /*5040*/  ULDC UR4, c[0x0][0x238] ;  /* 0x00008e0000047ab9 */ /* 0x000fe40000000800 */
[----:B------:R-:W-:Y:S01]  /*5050*/  ISETP.GT.AND P0, PT, R0, 0x9, PT ;  /* 0x000000090000780c */ /* 0x000fe20003f04270 */
[----:B------:R-:W-:-:S05]  /*5060*/  IMAD R25, R25, UR4, RZ ;  /* 0x0000000419197c24 */ /* 0x000fca000f8e02ff */
[----:B-----5:R-:W-:-:S05]  /*5070*/  IADD3 R8, P1, R25, R8, RZ ;  /* 0x0000000819087210 */ /* 0x020fca0007f3e0ff */
        /* <DEDUP_REMOVED lines=10> */
[----:B--2---:R-:W-:Y:S02]  /*5120*/  IMAD.U32 R3, R3, 0x10000, RZ ;  /* 0x0001000003037824 */ /* 0x004fe400078e00ff */
[----:B------:R-:W-:-:S04]  /*5130*/  IMAD.MOV.U32 R25, RZ, RZ, R23 ;  /* 0x000000ffff197224 */ /* 0x000fc800078e0017 */
[----:B------:R-:W0:Y:S02]  /*5140*/  F2I.FTZ.TRUNC.NTZ R3, R3 ;  /* 0x0000000300037305 */ /* 0x000e24000021f100 */
[----:B0-----:R0:W-:Y:S01]  /*5150*/  STG.E.U8 desc[UR36][R8.64], R3 ;  /* 0x0000000308007986 */ /* 0x0011e2000c101124 */
[----:B------:R-:W-:Y:S05]  /*5160*/  BRA `(.L_x_4331) ;  /* 0x0000000c00e87947 */ /* 0x000fea0003800000 */
.L_x_4335:
[----:B--2---:R-:W-:Y:S02]  /*5170*/  IMAD.U32 R5, R3, 0x10000, RZ ;  /* 0x0001000003057824 */ /* 0x004fe400078e00ff */
[----:B------:R-:W-:-:S04]  /*5180*/  IMAD.MOV.U32 R25, RZ, RZ, R23 ;  /* 0x000000ffff197224 */ /* 0x000fc800078e0017 */
[----:B------:R-:W0:Y:S02]  /*5190*/  F2I.S64.TRUNC R4, R5 ;  /* 0x0000000500047311 */ /* 0x000e24000020d900 */
[----:B0-----:R0:W-:Y:S01]  /*51a0*/  STG.E.U8 desc[UR36][R8.64], R4 ;  /* 0x0000000408007986 */ /* 0x0011e2000c101124 */
[----:B------:R-:W-:Y:S05]  /*51b0*/  BRA `(.L_x_4331) ;  /* 0x0000000c00d47947 */ /* 0x000fea0003800000 */
.L_x_4334:
[----:B------:R-:W-:-:S13]  /*51c0*/  ISETP.NE.AND P0, PT, R0, 0x2, PT ;  /* 0x000000020000780c */ /* 0x000fda0003f05270 */
[----:B------:R-:W-:Y:S05]  /*51d0*/  @!P0 BRA `(.L_x_4337) ;  /* 0x0000000000388947 */ /* 0x000fea0003800000 */
[----:B------:R-:W-:-:S13]  /*51e0*/  ISETP.NE.AND P0, PT, R0, 0x3, PT ;  /* 0x000000030000780c */ /* 0x000fda0003f05270 */
[----:B------:R-:W-:Y:S05]  /*51f0*/  @!P0 BRA `(.L_x_4338) ;  /* 0x00000000001c8947 */ /* 0x000fea0003800000 */
[----:B------:R-:W-:-:S13]  /*5200*/  ISETP.NE.AND P0, PT, R0, 0x4, PT ;  /* 0x000000040000780c */ /* 0x000fda0003f05270 */
[----:B------:R-:W-:Y:S05]  /*5210*/  @P0 BRA `(.L_x_4336) ;  /* 0x0000000c00500947 */ /* 0x000fea0003800000 */
[----:B--2---:R-:W-:Y:S02]  /*5220*/  IMAD.U32 R4, R3, 0x10000, RZ ;  /* 0x0001000003047824 */ /* 0x004fe400078e00ff */
[----:B------:R-:W-:-:S04]  /*5230*/  IMAD.MOV.U32 R25, RZ, RZ, R23 ;  /* 0x000000ffff197224 */ /* 0x000fc800078e0017 */
[----:B------:R-:W0:Y:S02]  /*5240*/  F2I.S64.TRUNC R4, R4 ;  /* 0x0000000400047311 */ /* 0x000e24000020d900 */
[----:B0-----:R0:W-:Y:S01]  /*5250*/  STG.E.64 desc[UR36][R8.64], R4 ;  /* 0x0000000408007986 */ /* 0x0011e2000c101b24 */
[----:B------:R-:W-:Y:S05]  /*5260*/  BRA `(.L_x_4331) ;  /* 0x0000000c00a87947 */ /* 0x000fea0003800000 */
.L_x_4338:
[----:B--2---:R-:W-:Y:S02]  /*5270*/  IMAD.U32 R3, R3, 0x10000, RZ ;  /* 0x0001000003037824 */ /* 0x004fe400078e00ff */
[----:B------:R-:W-:-:S04]  /*5280*/  IMAD.MOV.U32 R25, RZ, RZ, R23 ;  /* 0x000000ffff197224 */ /* 0x000fc800078e0017 */
[----:B------:R-:W0:Y:S02]  /*5290*/  F2I.FTZ.TRUNC.NTZ R3, R3 ;  /* 0x0000000300037305 */ /* 0x000e24000021f100 */
[----:B0-----:R0:W-:Y:S01]  /*52a0*/  STG.E desc[UR36][R8.64], R3 ;  /* 0x0000000308007986 */ /* 0x0011e2000c101924 */
[----:B------:R-:W-:Y:S05]  /*52b0*/  BRA `(.L_x_4331) ;  /* 0x0000000c00947947 */ /* 0x000fea0003800000 */
.L_x_4337:
[----:B--2---:R-:W-:Y:S02]  /*52c0*/  IMAD.U32 R3, R3, 0x10000, RZ ;  /* 0x0001000003037824 */ /* 0x004fe400078e00ff */
[----:B------:R-:W-:-:S04]  /*52d0*/  IMAD.MOV.U32 R25, RZ, RZ, R23 ;  /* 0x000000ffff197224 */ /* 0x000fc800078e0017 */
[----:B------:R-:W0:Y:S02]  /*52e0*/  F2I.FTZ.TRUNC.NTZ R3, R3 ;  /* 0x0000000300037305 */ /* 0x000e24000021f100 */
[----:B0-----:R0:W-:Y:S01]  /*52f0*/  STG.E.U16 desc[UR36][R8.64], R3 ;  /* 0x0000000308007986 */ /* 0x0011e2000c101524 */
[----:B------:R-:W-:Y:S05]  /*5300*/  BRA `(.L_x_4331) ;  /* 0x0000000c00807947 */ /* 0x000fea0003800000 */
.L_x_4333:
[----:B------:R-:W-:-:S13]  /*5310*/  ISETP.GT.AND P0, PT, R0, 0x6, PT ;  /* 0x000000060000780c */ /* 0x000fda0003f04270 */
[----:B------:R-:W-:Y:S05]  /*5320*/  @P0 BRA `(.L_x_4339) ;  /* 0x0000000000340947 */ /* 0x000fea0003800000 */
[----:B------:R-:W-:-:S13]  /*5330*/  ISETP.NE.AND P0, PT, R0, 0x5, PT ;  /* 0x000000050000780c */ /* 0x000fda0003f05270 */
[----:B------:R-:W-:Y:S05]  /*5340*/  @!P0 BRA `(.L_x_4340) ;  /* 0x0000000000188947 */ /* 0x000fea0003800000 */
[----:B------:R-:W-:-:S13]  /*5350*/  ISETP.NE.AND P0, PT, R0, 0x6, PT ;  /* 0x000000060000780c */ /* 0x000fda0003f05270 */
[----:B------:R-:W-:Y:S05]  /*5360*/  @P0 BRA `(.L_x_4336) ;  /* 0x0000000800fc0947 */ /* 0x000fea0003800000 */
[----:B--2---:R-:W-:Y:S02]  /*5370*/  IMAD.U32 R3, R3, 0x10000, RZ ;  /* 0x0001000003037824 */ /* 0x004fe400078e00ff */
[----:B------:R-:W-:-:S03]  /*5380*/  IMAD.MOV.U32 R25, RZ, RZ, R23 ;  /* 0x000000ffff197224 */ /* 0x000fc600078e0017 */
[----:B------:R0:W-:Y:S01]  /*5390*/  STG.E desc[UR36][R8.64], R3 ;  /* 0x0000000308007986 */ /* 0x0001e2000c101924 */
[----:B------:R-:W-:Y:S05]  /*53a0*/  BRA `(.L_x_4331) ;  /* 0x0000000c00587947 */ /* 0x000fea0003800000 */
.L_x_4340:
[----:B--2---:R-:W-:Y:S02]  /*53b0*/  IMAD.U32 R0, R3, 0x10000, RZ ;  /* 0x0001000003007824 */ /* 0x004fe400078e00ff */
[----:B------:R-:W-:-:S03]  /*53c0*/  IMAD.MOV.U32 R25, RZ, RZ, R23 ;  /* 0x000000ffff197224 */ /* 0x000fc600078e0017 */
[----:B------:R-:W-:-:S05]  /*53d0*/  F2FP.F16.F32.PACK_AB R0, RZ, R0 ;  /* 0x00000000ff00723e */ /* 0x000fca00000000ff */
[----:B------:R0:W-:Y:S01]  /*53e0*/  STG.E.U16 desc[UR36][R8.64], R0 ;  /* 0x0000000008007986 */ /* 0x0001e2000c101524 */
[----:B------:R-:W-:Y:S05]  /*53f0*/  BRA `(.L_x_4331) ;  /* 0x0000000c00447947 */ /* 0x000fea0003800000 */
.L_x_4339:
[----:B------:R-:W-:-:S13]  /*5400*/  ISETP.NE.AND P0, PT, R0, 0x7, PT ;  /* 0x000000070000780c */ /* 0x000fda0003f05270 */
[----:B------:R-:W-:Y:S05]  /*5410*/  @!P0 BRA `(.L_x_4341) ;  /* 0x00000000003c8947 */ /* 0x000fea0003800000 */
[----:B------:R-:W-:-:S13]  /*5420*/  ISETP.NE.AND P0, PT, R0, 0x8, PT ;  /* 0x000000080000780c */ /* 0x000fda0003f05270 */
[----:B------:R-:W-:Y:S05]  /*5430*/  @!P0 BRA `(.L_x_4342) ;  /* 0x00000000001c8947 */ /* 0x000fea0003800000 */
[----:B------:R-:W-:-:S13]  /*5440*/  ISETP.NE.AND P0, PT, R0, 0x9, PT ;  /* 0x000000090000780c */ /* 0x000fda0003f05270 */
[----:B------:R-:W-:Y:S05]  /*5450*/  @P0 BRA `(.L_x_4336) ;  /* 0x0000000800c00947 */ /* 0x000fea0003800000 */
[----:B--2---:R-:W-:Y:S02]  /*5460*/  IMAD.U32 R4, R3, 0x10000, RZ ;  /* 0x0001000003047824 */ /* 0x004fe400078e00ff */
[----:B------:R-:W-:Y:S02]  /*5470*/  IMAD.MOV.U32 R5, RZ, RZ, RZ ;  /* 0x000000ffff057224 */ /* 0x000fe400078e00ff */
[----:B------:R-:W-:-:S03]  /*5480*/  IMAD.MOV.U32 R25, RZ, RZ, R23 ;  /* 0x000000ffff197224 */ /* 0x000fc600078e0017 */
[----:B------:R0:W-:Y:S01]  /*5490*/  STG.E.64 desc[UR36][R8.64], R4 ;  /* 0x0000000408007986 */ /* 0x0001e2000c101b24 */
[----:B------:R-:W-:Y:S05]  /*54a0*/  BRA `(.L_x_4331) ;  /* 0x0000000c00187947 */ /* 0x000fea0003800000 */
.L_x_4342:
[----:B--2---:R-:W-:Y:S02]  /*54b0*/  IMAD.U32 R3, R3, 0x10000, RZ ;  /* 0x0001000003037824 */ /* 0x004fe400078e00ff */
[----:B------:R-:W-:-:S03]  /*54c0*/  IMAD.MOV.U32 R25, RZ, RZ, R23 ;  /* 0x000000ffff197224 */ /* 0x000fc600078e0017 */
[----:B------:R-:W-:-:S04]  /*54d0*/  F2FP.F16.F32.PACK_AB R3, RZ, R3 ;  /* 0x00000003ff03723e */ /* 0x000fc800000000ff */
[----:B------:R-:W-:-:S05]  /*54e0*/  PRMT R3, R3, 0x5410, RZ ;  /* 0x0000541003037816 */ /* 0x000fca00000000ff */
[----:B------:R0:W-:Y:S01]  /*54f0*/  STG.E desc[UR36][R8.64], R3 ;  /* 0x0000000308007986 */ /* 0x0001e2000c101924 */
[----:B------:R-:W-:Y:S05]  /*5500*/  BRA `(.L_x_4331) ;  /* 0x0000000c00007947 */ /* 0x000fea0003800000 */
.L_x_4341:
[----:B--2---:R-:W-:Y:S02]  /*5510*/  IMAD.U32 R4, R3, 0x10000, RZ ;  /* 0x0001000003047824 */ /* 0x004fe400078e00ff */
[----:B------:R-:W-:Y:S02]  /*5520*/  IMAD.MOV.U32 R25, RZ, RZ, R23 ;  /* 0x000000ffff197224 */ /* 0x000fe400078e0017 */
[----:B------:R-:W-:-:S06]  /*5530*/  FMUL.FTZ R4, R4, 1 ;  /* 0x3f80000004047820 */ /* 0x000fcc0000410000 */
[----:B------:R-:W0:Y:S02]  /*5540*/  F2F.F64.F32 R4, R4 ;  /* 0x0000000400047310 */ /* 0x000e240000201800 */
[----:B0-----:R0:W-:Y:S01]  /*5550*/  STG.E.64 desc[UR36][R8.64], R4 ;  /* 0x0000000408007986 */ /* 0x0011e2000c101b24 */
[----:B------:R-:W-:Y:S05]  /*5560*/  BRA `(.L_x_4331) ;  /* 0x0000000800e87947 */ /* 0x000fea0003800000 */
.L_x_4332:
        /* <DEDUP_REMOVED lines=10> */
[----:B------:R-:W-:-:S04]  /*5610*/  FSETP.NEU.FTZ.AND P0, PT, R3, RZ, PT ;  /* 0x000000ff0300720b */ /* 0x000fc80003f1d000 */
[----:B------:R-:W-:-:S05]  /*5620*/  SEL R3, RZ, 0x1, !P0 ;  /* 0x00000001ff037807 */ /* 0x000fca0004000000 */
[----:B------:R0:W-:Y:S01]  /*5630*/  STG.E.U8 desc[UR36][R8.64], R3 ;  /* 0x0000000308007986 */ /* 0x0001e2000c101124 */
[----:B------:R-:W-:Y:S05]  /*5640*/  BRA `(.L_x_4331) ;  /* 0x0000000800b07947 */ /* 0x000fea0003800000 */
.L_x_4345:
[----:B--2---:R-:W-:Y:S01]  /*5650*/  IMAD.U32 R3, R3, 0x10000, RZ ;  /* 0x0001000003037824 */ /* 0x004fe200078e00ff */
[----:B------:R-:W-:Y:S01]  /*5660*/  CS2R R6, SRZ ;  /* 0x0000000000067805 */ /* 0x000fe2000001ff00 */
[----:B------:R-:W-:Y:S02]  /*5670*/  IMAD.MOV.U32 R25, RZ, RZ, R23 ;  /* 0x000000ffff197224 */ /* 0x000fe400078e0017 */
[----:B------:R-:W-:-:S04]  /*5680*/  FMUL.FTZ R3, R3, 1 ;  /* 0x3f80000003037820 */ /* 0x000fc80000410000 */
[----:B------:R-:W0:Y:S02]  /*5690*/  F2F.F64.F32 R4, R3 ;  /* 0x0000000300047310 */ /* 0x000e240000201800 */
[----:B0-----:R0:W-:Y:S01]  /*56a0*/  STG.E.128 desc[UR36][R8.64], R4 ;  /* 0x0000000408007986 */ /* 0x0011e2000c101d24 */
[----:B------:R-:W-:Y:S05]  /*56b0*/  BRA `(.L_x_4331) ;  /* 0x0000000800947947 */ /* 0x000fea0003800000 */
.L_x_4344:
[----:B------:R-:W-:-:S13]  /*56c0*/  ISETP.NE.AND P0, PT, R0, 0xf, PT ;  /* 0x0000000f0000780c */ /* 0x000fda0003f05270 */
[----:B------:R-:W-:Y:S05]  /*56d0*/  @!P0 BRA `(.L_x_4346) ;  /* 0x0000000000bc8947 */ /* 0x000fea0003800000 */
[----:B------:R-:W-:-:S13]  /*56e0*/  ISETP.NE.AND P0, PT, R0, 0x17, PT ;  /* 0x000000170000780c */ /* 0x000fda0003f05270 */
[----:B------:R-:W-:Y:S05]  /*56f0*/  @!P0 BRA `(.L_x_4347) ;  /* 0x0000000000588947 */ /* 0x000fea0003800000 */
[----:B------:R-:W-:-:S13]  /*5700*/  ISETP.NE.AND P0, PT, R0, 0x18, PT ;  /* 0x000000180000780c */ /* 0x000fda0003f05270 */
[----:B------:R-:W-:Y:S05]  /*5710*/  @P0 BRA `(.L_x_4336) ;  /* 0x0000000800100947 */ /* 0x000fea0003800000 */
[----:B--2---:R-:W-:Y:S01]  /*5720*/  IMAD.U32 R7, R3, 0x10000, RZ ;  /* 0x0001000003077824 */ /* 0x004fe200078e00ff */
        /* <DEDUP_REMOVED lines=14> */
.L_x_4349:
[----:B------:R-:W-:Y:S05]  /*5810*/  BSYNC B0 ;  /* 0x0000000000007941 */ /* 0x000fea0003800000 */
.L_x_4348:
[----:B------:R-:W-:Y:S01]  /*5820*/  LOP3.LUT R5, R0, R5, RZ, 0xfc, !PT ;  /* 0x0000000500057212 */ /* 0x000fe200078efcff */
[----:B------:R-:W-:-:S04]  /*5830*/  IMAD.MOV.U32 R25, RZ, RZ, R23 ;  /* 0x000000ffff197224 */ /* 0x000fc800078e0017 */
[----:B------:R0:W-:Y:S01]  /*5840*/  STG.E.U8 desc[UR36][R8.64], R5 ;  /* 0x0000000508007986 */ /* 0x0001e2000c101124 */
[----:B------:R-:W-:Y:S05]  /*5850*/  BRA `(.L_x_4331) ;  /* 0x00000008002c7947 */ /* 0x000fea0003800000 */
.L_x_4347:
[----:B--2---:R-:W-:Y:S01]  /*5860*/  IMAD.U32 R5, R3, 0x10000, RZ ;  /* 0x0001000003057824 */ /* 0x004fe200078e00ff */
        /* <DEDUP_REMOVED lines=12> */
.L_x_4351:
[----:B------:R-:W-:Y:S01]  /*5930*/  IMAD.MOV.U32 R0, RZ, RZ, 0x7f ;  /* 0x0000007fff007424 */ /* 0x000fe200078e00ff */
[----:B------:R-:W-:-:S04]  /*5940*/  ISETP.GT.U32.AND P0, PT, R3, 0x7f800000, PT ;  /* 0x7f8000000300780c */ /* 0x000fc80003f04070 */
[----:B------:R-:W-:-:S09]  /*5950*/  SEL R0, R0, 0x7c, P0 ;  /* 0x0000007c00007807 */ /* 0x000fd20000000000 */
.L_x_4352:
[----:B------:R-:W-:Y:S05]  /*5960*/  BSYNC B0 ;  /* 0x0000000000007941 */ /* 0x000fea0003800000 */
.L_x_4350:
[----:B------:R-:W-:Y:S01]  /*5970*/  LOP3.LUT R3, R5, 0x80000000, RZ, 0xc0, !PT ;  /* 0x8000000005037812 */ /* 0x000fe200078ec0ff */
[----:B------:R-:W-:-:S03]  /*5980*/  IMAD.MOV.U32 R25, RZ, RZ, R23 ;  /* 0x000000ffff197224 */ /* 0x000fc600078e0017 */
[----:B------:R-:W-:-:S04]  /*5990*/  SHF.R.U32.HI R3, RZ, 0x18, R3 ;  /* 0x00000018ff037819 */ /* 0x000fc80000011603 */
[----:B------:R-:W-:-:S05]  /*59a0*/  LOP3.LUT R3, R0, R3, RZ, 0xfc, !PT ;  /* 0x0000000300037212 */ /* 0x000fca00078efcff */
[----:B------:R0:W-:Y:S01]  /*59b0*/  STG.E.U8 desc[UR36][R8.64], R3 ;  /* 0x0000000308007986 */ /* 0x0001e2000c101124 */
[----:B------:R-:W-:Y:S05]  /*59c0*/  BRA `(.L_x_4331) ;  /* 0x0000000400d07947 */ /* 0x000fea0003800000 */
.L_x_4346:
[----:B--2---:R0:W-:Y:S01]  /*59d0*/  STG.E.U16 desc[UR36][R8.64], R3 ;  /* 0x0000000308007986 */ /* 0x0041e2000c101524 */
[----:B------:R-:W-:Y:S01]  /*59e0*/  IMAD.MOV.U32 R25, RZ, RZ, R23 ;  /* 0x000000ffff197224 */ /* 0x000fe200078e0017 */
[----:B------:R-:W-:Y:S06]  /*59f0*/  BRA `(.L_x_4331) ;  /* 0x0000000400c47947 */ /* 0x000fec0003800000 */
.L_x_4343:
        /* <DEDUP_REMOVED lines=10> */
[----:B------:R-:W0:Y:S02]  /*5aa0*/  F2I.FTZ.U32.TRUNC.NTZ R3, R3 ;  /* 0x0000000300037305 */ /* 0x000e24000021f000 */
[----:B0-----:R0:W-:Y:S01]  /*5ab0*/  STG.E.U16 desc[UR36][R8.64], R3 ;  /* 0x0000000308007986 */ /* 0x0011e2000c101524 */
[----:B------:R-:W-:Y:S05]  /*5ac0*/  BRA `(.L_x_4331) ;  /* 0x0000000400907947 */ /* 0x000fea0003800000 */
.L_x_4355:
[----:B--2---:R-:W-:Y:S01]  /*5ad0*/  IMAD.U32 R5, R3, 0x10000, RZ ;  /* 0x0001000003057824 */ /* 0x004fe200078e00ff */
        /* <DEDUP_REMOVED lines=16> */
.L_x_4358:
[----:B------:R-:W-:-:S04]  /*5be0*/  LOP3.LUT R3, R5, 0x80000000, RZ, 0xc0, !PT ;  /* 0x8000000005037812 */ /* 0x000fc800078ec0ff */
[----:B------:R-:W-:-:S04]  /*5bf0*/  SHF.R.U32.HI R3, RZ, 0x18, R3 ;  /* 0x00000018ff037819 */ /* 0x000fc80000011603 */
[----:B------:R-:W-:-:S04]  /*5c00*/  LOP3.LUT R0, R0, R3, RZ, 0xfc, !PT ;  /* 0x0000000300007212 */ /* 0x000fc800078efcff */
[----:B------:R-:W-:-:S07]  /*5c10*/  PRMT R4, R0, 0x7610, R4 ;  /* 0x0000761000047816 */ /* 0x000fce0000000004 */
.L_x_4357:
[----:B------:R-:W-:Y:S05]  /*5c20*/  BSYNC B0 ;  /* 0x0000000000007941 */ /* 0x000fea0003800000 */
.L_x_4356:
[----:B------:R0:W-:Y:S01]  /*5c30*/  STG.E.U8 desc[UR36][R8.64], R4 ;  /* 0x0000000408007986 */ /* 0x0001e2000c101124 */
[----:B------:R-:W-:Y:S01]  /*5c40*/  IMAD.MOV.U32 R25, RZ, RZ, R23 ;  /* 0x000000ffff197224 */ /* 0x000fe200078e0017 */
[----:B------:R-:W-:Y:S06]  /*5c50*/  BRA `(.L_x_4331) ;  /* 0x00000004002c7947 */ /* 0x000fec0003800000 */
.L_x_4354:
        /* <DEDUP_REMOVED lines=17> */
.L_x_4361:
[----:B------:R-:W-:-:S04]  /*5d70*/  LOP3.LUT R3, R5, 0x80000000, RZ, 0xc0, !PT ;  /* 0x8000000005037812 */ /* 0x000fc800078ec0ff */
[----:B------:R-:W-:-:S04]  /*5d80*/  SHF.R.U32.HI R3, RZ, 0x18, R3 ;  /* 0x00000018ff037819 */ /* 0x000fc80000011603 */
[----:B------:R-:W-:-:S04]  /*5d90*/  LOP3.LUT R0, R0, R3, RZ, 0xfc, !PT ;  /* 0x0000000300007212 */ /* 0x000fc800078efcff */
[----:B------:R-:W-:-:S07]  /*5da0*/  PRMT R4, R0, 0x7610, R4 ;  /* 0x0000761000047816 */ /* 0x000fce0000000004 */
.L_x_4360:
[----:B------:R-:W-:Y:S05]  /*5db0*/  BSYNC B0 ;  /* 0x0000000000007941 */ /* 0x000fea0003800000 */
.L_x_4359:
[----:B------:R0:W-:Y:S01]  /*5dc0*/  STG.E.U8 desc[UR36][R8.64], R4 ;  /* 0x0000000408007986 */ /* 0x0001e2000c101124 */
[----:B------:R-:W-:Y:S01]  /*5dd0*/  IMAD.MOV.U32 R25, RZ, RZ, R23 ;  /* 0x000000ffff197224 */ /* 0x000fe200078e0017 */
[----:B------:R-:W-:Y:S06]  /*5de0*/  BRA `(.L_x_4331) ;  /* 0x0000000000c87947 */ /* 0x000fec0003800000 */
.L_x_4353:
[----:B------:R-:W-:-:S13]  /*5df0*/  ISETP.NE.AND P0, PT, R0, 0x1c, PT ;  /* 0x0000001c0000780c */ /* 0x000fda0003f05270 */
[----:B------:R-:W-:Y:S05]  /*5e00*/  @!P0 BRA `(.L_x_4362) ;  /* 0x0000000000b08947 */ /* 0x000fea0003800000 */
[----:B------:R-:W-:-:S13]  /*5e10*/  ISETP.NE.AND P0, PT, R0, 0x1d, PT ;  /* 0x0000001d0000780c */ /* 0x000fda0003f05270 */
[----:B------:R-:W-:Y:S05]  /*5e20*/  @!P0 BRA `(.L_x_4363) ;  /* 0x0000000000948947 */ /* 0x000fea0003800000 */
[----:B------:R-:W-:-:S13]  /*5e30*/  ISETP.NE.AND P0, PT, R0, 0x2c, PT ;  /* 0x0000002c0000780c */ /* 0x000fda0003f05270 */
[----:B------:R-:W-:Y:S05]  /*5e40*/  @P0 BRA `(.L_x_4336) ;  /* 0x0000000000440947 */ /* 0x000fea0003800000 */
[----:B--2---:R-:W-:Y:S02]  /*5e50*/  IMAD.U32 R4, R3, 0x10000, RZ ;  /* 0x0001000003047824 */ /* 0x004fe400078e00ff */
        /* <DEDUP_REMOVED lines=16> */
.L_x_4336:
        /* <DEDUP_REMOVED lines=15> */
[----:B01234-:R-:W-:Y:S05]  /*6050*/  CALL.ABS.NOINC R14 ;  /* 0x000000000e007343 */ /* 0x01ffea0003c00000 */
.L_x_4364:
[----:B------:R-:W-:Y:S01]  /*6060*/  IMAD.MOV.U32 R25, RZ, RZ, R23 ;  /* 0x000000ffff197224 */ /* 0x000fe200078e0017 */
[----:B------:R-:W-:Y:S06]  /*6070*/  BRA `(.L_x_4331) ;  /* 0x0000000000247947 */ /* 0x000fec0003800000 */
.L_x_4363:
[----:B--2---:R-:W-:Y:S02]  /*6080*/  IMAD.U32 R4, R3, 0x10000, RZ ;  /* 0x0001000003047824 */ /* 0x004fe400078e00ff */
[----:B------:R-:W-:-:S04]  /*6090*/  IMAD.MOV.U32 R25, RZ, RZ, R23 ;  /* 0x000000ffff197224 */ /* 0x000fc800078e0017 */
[----:B------:R-:W0:Y:S02]  /*60a0*/  F2I.U64.TRUNC R4, R4 ;  /* 0x0000000400047311 */ /* 0x000e24000020d800 */
[----:B0-----:R0:W-:Y:S01]  /*60b0*/  STG.E.64 desc[UR36][R8.64], R4 ;  /* 0x0000000408007986 */ /* 0x0011e2000c101b24 */
[----:B------:R-:W-:Y:S05]  /*60c0*/  BRA `(.L_x_4331) ;  /* 0x0000000000107947 */ /* 0x000fea0003800000 */
.L_x_4362:
[----:B--2---:R-:W-:Y:S02]  /*60d0*/  IMAD.U32 R3, R3, 0x10000, RZ ;  /* 0x0001000003037824 */ /* 0x004fe400078e00ff */
[----:B------:R-:W-:-:S04]  /*60e0*/  IMAD.MOV.U32 R25, RZ, RZ, R23 ;  /* 0x000000ffff197224 */ /* 0x000fc800078e0017 */
[----:B------:R-:W0:Y:S02]  /*60f0*/  F2I.FTZ.U32.TRUNC.NTZ R3, R3 ;  /* 0x0000000300037305 */ /* 0x000e24000021f000 */
[----:B0-----:R0:W-:Y:S02]  /*6100*/  STG.E desc[UR36][R8.64], R3 ;  /* 0x0000000308007986 */ /* 0x0011e4000c101924 */
.L_x_4331:
[----:B------:R-:W-:Y:S05]  /*6110*/  BSYNC B6 ;  /* 0x0000000000067941 */ /* 0x000fea0003800000 */
.L_x_4330:
[----:B------:R-:W-:Y:S01]  /*6120*/  ISETP.GE.AND P0, PT, R25, R16, PT ;  /* 0x000000101900720c */ /* 0x000fe20003f06270 */
[----:B------:R-:W-:-:S12]  /*6130*/  BSSY B6, `(.L_x_4365) ;  /* 0x00001fc000067945 */ /* 0x000fd80003800000 */
[----:B------:R-:W-:Y:S05]  /*6140*/  @P0 BRA `(.L_x_4366) ;  /* 0x0000001c00e80947 */ /* 0x000fea0003800000 */
[----:B0-----:R-:W0:Y:S01]  /*6150*/  LDC.64 R8, c[0x0][0x218] ;  /* 0x00008600ff087b82 */ /* 0x001e220000000a00 */
[----:B------:R-:W-:Y:S01]  /*6160*/  IMAD R0, R2, 0x200, R25 ;  /* 0x0000020002007824 */ /* 0x000fe200078e0219 */
[----:B------:R-:W-:Y:S01]  /*6170*/  PRMT R4, R19, 0x9910, RZ ;  /* 0x0000991013047816 */ /* 0x000fe200000000ff */
[----:B------:R-:W-:Y:S02]  /*6180*/  ULDC UR4, c[0x0][0x238] ;  /* 0x00008e0000047ab9 */ /* 0x000fe40000000800 */
[----:B--2---:R-:W-:Y:S02]  /*6190*/  IMAD R3, R0, UR4, RZ ;  /* 0x0000000400037c24 */ /* 0x004fe4000f8e02ff */
        /* <DEDUP_REMOVED lines=17> */
.L_x_4370:
[----:B----4-:R-:W-:-:S06]  /*62b0*/  IMAD.U32 R5, R22, 0x10000, RZ ;  /* 0x0001000016057824 */ /* 0x010fcc00078e00ff */
[----:B------:R-:W0:Y:S02]  /*62c0*/  F2I.S64.TRUNC R4, R5 ;  /* 0x0000000500047311 */ /* 0x000e24000020d900 */
[----:B0-----:R0:W-:Y:S01]  /*62d0*/  STG.E.U8 desc[UR36][R8.64], R4 ;  /* 0x0000000408007986 */ /* 0x0011e2000c101124 */
[----:B------:R-:W-:Y:S05]  /*62e0*/  BRA `(.L_x_4372) ;  /* 0x0000000c00847947 */ /* 0x000fea0003800000 */
.L_x_4369:
        /* <DEDUP_REMOVED lines=10> */
.L_x_4374:
[----:B----4-:R-:W-:-:S04]  /*6390*/  IMAD.U32 R22, R22, 0x10000, RZ ;  /* 0x0001000016167824 */ /* 0x010fc800078e00ff */
[----:B------:R-:W0:Y:S02]  /*63a0*/  F2I.FTZ.TRUNC.NTZ R3, R22 ;  /* 0x0000001600037305 */ /* 0x000e24000021f100 */
[----:B0-----:R0:W-:Y:S01]  /*63b0*/  STG.E desc[UR36][R8.64], R3 ;  /* 0x0000000308007986 */ /* 0x0011e2000c101924 */
[----:B------:R-:W-:Y:S05]  /*63c0*/  BRA `(.L_x_4372) ;  /* 0x0000000c004c7947 */ /* 0x000fea0003800000 */
.L_x_4373:
[----:B----4-:R-:W-:-:S04]  /*63d0*/  IMAD.U32 R22, R22, 0x10000, RZ ;  /* 0x0001000016167824 */ /* 0x010fc800078e00ff */
[----:B------:R-:W0:Y:S02]  /*63e0*/  F2I.FTZ.TRUNC.NTZ R3, R22 ;  /* 0x0000001600037305 */ /* 0x000e24000021f100 */
[----:B0-----:R0:W-:Y:S01]  /*63f0*/  STG.E.U16 desc[UR36][R8.64], R3 ;  /* 0x0000000308007986 */ /* 0x0011e2000c101524 */
[----:B------:R-:W-:Y:S05]  /*6400*/  BRA `(.L_x_4372) ;  /* 0x0000000c003c7947 */ /* 0x000fea0003800000 */
.L_x_4368:
        /* <DEDUP_REMOVED lines=9> */
.L_x_4376:
[----:B----4-:R-:W-:-:S05]  /*64a0*/  IMAD.U32 R0, R22, 0x10000, RZ ;  /* 0x0001000016007824 */ /* 0x010fca00078e00ff */
[----:B------:R-:W-:-:S05]  /*64b0*/  F2FP.F16.F32.PACK_AB R0, RZ, R0 ;  /* 0x00000000ff00723e */ /* 0x000fca00000000ff */
[----:B------:R0:W-:Y:S01]  /*64c0*/  STG.E.U16 desc[UR36][R8.64], R0 ;  /* 0x0000000008007986 */ /* 0x0001e2000c101524 */
[----:B------:R-:W-:Y:S05]  /*64d0*/  BRA `(.L_x_4372) ;  /* 0x0000000c00087947 */ /* 0x000fea0003800000 */
.L_x_4375:
        /* <DEDUP_REMOVED lines=10> */
.L_x_4378:
[----:B----4-:R-:W-:-:S05]  /*6580*/  IMAD.U32 R22, R22, 0x10000, RZ ;  /* 0x0001000016167824 */ /* 0x010fca00078e00ff */
[----:B------:R-:W-:-:S04]  /*6590*/  F2FP.F16.F32.PACK_AB R3, RZ, R22 ;  /* 0x00000016ff03723e */ /* 0x000fc800000000ff */
[----:B------:R-:W-:-:S05]  /*65a0*/  PRMT R3, R3, 0x5410, RZ ;  /* 0x0000541003037816 */ /* 0x000fca00000000ff */
[----:B------:R0:W-:Y:S01]  /*65b0*/  STG.E desc[UR36][R8.64], R3 ;  /* 0x0000000308007986 */ /* 0x0001e2000c101924 */
[----:B------:R-:W-:Y:S05]  /*65c0*/  BRA `(.L_x_4372) ;  /* 0x0000000800cc7947 */ /* 0x000fea0003800000 */
.L_x_4377:
[----:B----4-:R-:W-:-:S04]  /*65d0*/  IMAD.U32 R4, R22, 0x10000, RZ ;  /* 0x0001000016047824 */ /* 0x010fc800078e00ff */
[----:B------:R-:W-:-:S06]  /*65e0*/  FMUL.FTZ R4, R4, 1 ;  /* 0x3f80000004047820 */ /* 0x000fcc0000410000 */
[----:B------:R-:W0:Y:S02]  /*65f0*/  F2F.F64.F32 R4, R4 ;  /* 0x0000000400047310 */ /* 0x000e240000201800 */
[----:B0-----:R0:W-:Y:S01]  /*6600*/  STG.E.64 desc[UR36][R8.64], R4 ;  /* 0x0000000408007986 */ /* 0x0011e2000c101b24 */
[----:B------:R-:W-:Y:S05]  /*6610*/  BRA `(.L_x_4372) ;  /* 0x0000000800b87947 */ /* 0x000fea0003800000 */
.L_x_4367:
        /* <DEDUP_REMOVED lines=13> */
.L_x_4381:
[----:B----4-:R-:W-:Y:S01]  /*66f0*/  IMAD.U32 R22, R22, 0x10000, RZ ;  /* 0x0001000016167824 */ /* 0x010fe200078e00ff */
[----:B------:R-:W-:-:S03]  /*6700*/  CS2R R6, SRZ ;  /* 0x0000000000067805 */ /* 0x000fc6000001ff00 */
[----:B------:R-:W-:-:S06]  /*6710*/  FMUL.FTZ R4, R22, 1 ;  /* 0x3f80000016047820 */ /* 0x000fcc0000410000 */
[----:B------:R-:W0:Y:S02]  /*6720*/  F2F.F64.F32 R4, R4 ;  /* 0x0000000400047310 */ /* 0x000e240000201800 */
[----:B0-----:R0:W-:Y:S01]  /*6730*/  STG.E.128 desc[UR36][R8.64], R4 ;  /* 0x0000000408007986 */ /* 0x0011e2000c101d24 */
[----:B------:R-:W-:Y:S05]  /*6740*/  BRA `(.L_x_4372) ;  /* 0x00000008006c7947 */ /* 0x000fea0003800000 */
.L_x_4380:
        /* <DEDUP_REMOVED lines=21> */
.L_x_4385:
[----:B------:R-:W-:Y:S05]  /*68a0*/  BSYNC B0 ;  /* 0x0000000000007941 */ /* 0x000fea0003800000 */
.L_x_4384:
[----:B------:R-:W-:-:S05]  /*68b0*/  LOP3.LUT R5, R0, R5, RZ, 0xfc, !PT ;  /* 0x0000000500057212 */ /* 0x000fca00078efcff */
[----:B------:R0:W-:Y:S01]  /*68c0*/  STG.E.U8 desc[UR36][R8.64], R5 ;  /* 0x0000000508007986 */ /* 0x0001e2000c101124 */
[----:B------:R-:W-:Y:S05]  /*68d0*/  BRA `(.L_x_4372) ;  /* 0x0000000800087947 */ /* 0x000fea0003800000 */
.L_x_4383:
        /* <DEDUP_REMOVED lines=13> */
.L_x_4387:
[----:B------:R-:W-:Y:S01]  /*69b0*/  IMAD.MOV.U32 R0, RZ, RZ, 0x7f ;  /* 0x0000007fff007424 */ /* 0x000fe200078e00ff */
[----:B------:R-:W-:-:S04]  /*69c0*/  ISETP.GT.U32.AND P0, PT, R3, 0x7f800000, PT ;  /* 0x7f8000000300780c */ /* 0x000fc80003f04070 */
[----:B------:R-:W-:-:S09]  /*69d0*/  SEL R0, R0, 0x7c, P0 ;  /* 0x0000007c00007807 */ /* 0x000fd20000000000 */
.L_x_4388:
[----:B------:R-:W-:Y:S05]  /*69e0*/  BSYNC B0 ;  /* 0x0000000000007941 */ /* 0x000fea0003800000 */
.L_x_4386:
[----:B------:R-:W-:-:S04]  /*69f0*/  LOP3.LUT R3, R5, 0x80000000, RZ, 0xc0, !PT ;  /* 0x8000000005037812 */ /* 0x000fc800078ec0ff */
[----:B------:R-:W-:-:S04]  /*6a00*/  SHF.R.U32.HI R3, RZ, 0x18, R3 ;  /* 0x00000018ff037819 */ /* 0x000fc80000011603 */
[----:B------:R-:W-:-:S05]  /*6a10*/  LOP3.LUT R3, R0, R3, RZ, 0xfc, !PT ;  /* 0x0000000300037212 */ /* 0x000fca00078efcff */
[----:B------:R0:W-:Y:S01]  /*6a20*/  STG.E.U8 desc[UR36][R8.64], R3 ;  /* 0x0000000308007986 */ /* 0x0001e2000c101124 */
[----:B------:R-:W-:Y:S05]  /*6a30*/  BRA `(.L_x_4372) ;  /* 0x0000000400b07947 */ /* 0x000fea0003800000 */
.L_x_4382:
[----:B----4-:R0:W-:Y:S01]  /*6a40*/  STG.E.U16 desc[UR36][R8.64], R22 ;  /* 0x0000001608007986 */ /* 0x0101e2000c101524 */
[----:B------:R-:W-:Y:S05]  /*6a50*/  BRA `(.L_x_4372) ;  /* 0x0000000400a87947 */ /* 0x000fea0003800000 */
.L_x_4379:
        /* <DEDUP_REMOVED lines=12> */
.L_x_4391:
        /* <DEDUP_REMOVED lines=17> */
.L_x_4394:
[----:B------:R-:W-:-:S04]  /*6c30*/  LOP3.LUT R3, R5, 0x80000000, RZ, 0xc0, !PT ;  /* 0x8000000005037812 */ /* 0x000fc800078ec0ff */
[----:B------:R-:W-:-:S04]  /*6c40*/  SHF.R.U32.HI R3, RZ, 0x18, R3 ;  /* 0x00000018ff037819 */ /* 0x000fc80000011603 */
[----:B------:R-:W-:-:S04]  /*6c50*/  LOP3.LUT R0, R0, R3, RZ, 0xfc, !PT ;  /* 0x0000000300007212 */ /* 0x000fc800078efcff */
[----:B------:R-:W-:-:S07]  /*6c60*/  PRMT R4, R0, 0x7610, R4 ;  /* 0x0000761000047816 */ /* 0x000fce0000000004 */
.L_x_4393:
[----:B------:R-:W-:Y:S05]  /*6c70*/  BSYNC B0 ;  /* 0x0000000000007941 */ /* 0x000fea0003800000 */
.L_x_4392:
[----:B------:R0:W-:Y:S01]  /*6c80*/  STG.E.U8 desc[UR36][R8.64], R4 ;  /* 0x0000000408007986 */ /* 0x0001e2000c101124 */
[----:B------:R-:W-:Y:S05]  /*6c90*/  BRA `(.L_x_4372) ;  /* 0x0000000400187947 */ /* 0x000fea0003800000 */
.L_x_4390:
        /* <DEDUP_REMOVED lines=17> */
.L_x_4397:
[----:B------:R-:W-:-:S04]  /*6db0*/  LOP3.LUT R3, R5, 0x80000000, RZ, 0xc0, !PT ;  /* 0x8000000005037812 */ /* 0x000fc800078ec0ff */
[----:B------:R-:W-:-:S04]  /*6dc0*/  SHF.R.U32.HI R3, RZ, 0x18, R3 ;  /* 0x00000018ff037819 */ /* 0x000fc80000011603 */
[----:B------:R-:W-:-:S04]  /*6dd0*/  LOP3.LUT R0, R0, R3, RZ, 0xfc, !PT ;  /* 0x0000000300007212 */ /* 0x000fc800078efcff */
[----:B------:R-:W-:-:S07]  /*6de0*/  PRMT R4, R0, 0x7610, R4 ;  /* 0x0000761000047816 */ /* 0x000fce0000000004 */
.L_x_4396:
[----:B------:R-:W-:Y:S05]  /*6df0*/  BSYNC B0 ;  /* 0x0000000000007941 */ /* 0x000fea0003800000 */
.L_x_4395:
[----:B------:R0:W-:Y:S01]  /*6e00*/  STG.E.U8 desc[UR36][R8.64], R4 ;  /* 0x0000000408007986 */ /* 0x0001e2000c101124 */
[----:B------:R-:W-:Y:S05]  /*6e10*/  BRA `(.L_x_4372) ;  /* 0x0000000000b87947 */ /* 0x000fea0003800000 */
.L_x_4389:
        /* <DEDUP_REMOVED lines=22> */
.L_x_4371:
        /* <DEDUP_REMOVED lines=15> */
[----:B01-34-:R-:W-:Y:S05]  /*7070*/  CALL.ABS.NOINC R14 ;  /* 0x000000000e007343 */ /* 0x01bfea0003c00000 */
.L_x_4400:
[----:B------:R-:W-:Y:S05]  /*7080*/  BRA `(.L_x_4372) ;  /* 0x00000000001c7947 */ /* 0x000fea0003800000 */
.L_x_4399:
[----:B----4-:R-:W-:-:S06]  /*7090*/  IMAD.U32 R4, R22, 0x10000, RZ ;  /* 0x0001000016047824 */ /* 0x010fcc00078e00ff */
[----:B------:R-:W0:Y:S02]  /*70a0*/  F2I.U64.TRUNC R4, R4 ;  /* 0x0000000400047311 */ /* 0x000e24000020d800 */
[----:B0-----:R4:W-:Y:S01]  /*70b0*/  STG.E.64 desc[UR36][R8.64], R4 ;  /* 0x0000000408007986 */ /* 0x0019e2000c101b24 */
[----:B------:R-:W-:Y:S05]  /*70c0*/  BRA `(.L_x_4372) ;  /* 0x00000000000c7947 */ /* 0x000fea0003800000 */
.L_x_4398:
[----:B----4-:R-:W-:-:S04]  /*70d0*/  IMAD.U32 R22, R22, 0x10000, RZ ;  /* 0x0001000016167824 */ /* 0x010fc800078e00ff */
[----:B------:R-:W0:Y:S02]  /*70e0*/  F2I.FTZ.U32.TRUNC.NTZ R3, R22 ;  /* 0x0000001600037305 */ /* 0x000e24000021f000 */
[----:B0-----:R0:W-:Y:S02]  /*70f0*/  STG.E desc[UR36][R8.64], R3 ;  /* 0x0000000308007986 */ /* 0x0011e4000c101924 */
.L_x_4372:
[----:B------:R-:W-:-:S05]  /*7100*/  VIADD R25, R25, 0x80 ;  /* 0x0000008019197836 */ /* 0x000fca0000000000 */
[----:B------:R-:W-:-:S13]  /*7110*/  ISETP.GE.AND P0, PT, R25, R16, PT ;  /* 0x000000101900720c */ /* 0x000fda0003f06270 */
[----:B------:R-:W-:Y:S05]  /*7120*/  @P0 BRA `(.L_x_4366) ;  /* 0x0000000c00f00947 */ /* 0x000fea0003800000 */
[----:B0-2-4-:R-:W0:Y:S01]  /*7130*/  LDC.64 R8, c[0x0][0x218] ;  /* 0x00008600ff087b82 */ /* 0x015e220000000a00 */
        /* <DEDUP_REMOVED lines=17> */
[----:B-1-3--:R-:W-:-:S06]  /*7250*/  IMAD.U32 R17, R17, 0x10000, RZ ;  /* 0x0001000011117824 */ /* 0x00afcc00078e00ff */
[----:B------:R-:W0:Y:S02]  /*7260*/  F2I.FTZ.TRUNC.NTZ R17, R17 ;  /* 0x0000001100117305 */ /* 0x000e24000021f100 */
[----:B0-----:R0:W-:Y:S01]  /*7270*/  STG.E.U8 desc[UR36][R8.64], R17 ;  /* 0x0000001108007986 */ /* 0x0011e2000c101124 */
[----:B------:R-:W-:Y:S05]  /*7280*/  BRA `(.L_x_4406) ;  /* 0x0000000c00947947 */ /* 0x000fea0003800000 */
.L_x_4404:
[----:B-1----:R-:W-:-:S06]  /*7290*/  IMAD.U32 R5, R17, 0x10000, RZ ;  /* 0x0001000011057824 */ /* 0x002fcc00078e00ff */
[----:B------:R-:W0:Y:S02]  /*72a0*/  F2I.S64.TRUNC R4, R5 ;  /* 0x0000000500047311 */ /* 0x000e24000020d900 */
[----:B0-----:R4:W-:Y:S01]  /*72b0*/  STG.E.U8 desc[UR36][R8.64], R4 ;  /* 0x0000000408007986 */ /* 0x0019e2000c101124 */
[----:B------:R-:W-:Y:S05]  /*72c0*/  BRA `(.L_x_4406) ;  /* 0x0000000c00847947 */ /* 0x000fea0003800000 */
.L_x_4403:
        /* <DEDUP_REMOVED lines=10> */
.L_x_4408:
[----:B-1-3--:R-:W-:-:S06]  /*7370*/  IMAD.U32 R17, R17, 0x10000, RZ ;  /* 0x0001000011117824 */ /* 0x00afcc00078e00ff */
[----:B------:R-:W0:Y:S02]  /*7380*/  F2I.FTZ.TRUNC.NTZ R17, R17 ;  /* 0x0000001100117305 */ /* 0x000e24000021f100 */
[----:B0-----:R2:W-:Y:S01]  /*7390*/  STG.E desc[UR36][R8.64], R17 ;  /* 0x0000001108007986 */ /* 0x0015e2000c101924 */
[----:B------:R-:W-:Y:S05]  /*73a0*/  BRA `(.L_x_4406) ;  /* 0x0000000c004c7947 */ /* 0x000fea0003800000 */
.L_x_4407:
[----:B-1-3--:R-:W-:-:S06]  /*73b0*/  IMAD.U32 R17, R17, 0x10000, RZ ;  /* 0x0001000011117824 */ /* 0x00afcc00078e00ff */
[----:B------:R-:W0:Y:S02]  /*73c0*/  F2I.FTZ.TRUNC.NTZ R17, R17 ;  /* 0x0000001100117305 */ /* 0x000e24000021f100 */
[----:B0-----:R0:W-:Y:S01]  /*73d0*/  STG.E.U16 desc[UR36][R8.64], R17 ;  /* 0x0000001108007986 */ /* 0x0011e2000c101524 */
[----:B------:R-:W-:Y:S05]  /*73e0*/  BRA `(.L_x_4406) ;  /* 0x0000000c003c7947 */ /* 0x000fea0003800000 */
.L_x_4402:
[----:B------:R-:W-:-:S13]  /*73f0*/  ISETP.GT.AND P0, PT, R0, 0x6, PT ;  /* 0x000000060000780c */ /* 0x000fda0003f04270 */
[----:B------:R-:W-:Y:S05]  /*7400*/  @P0 BRA `(.L_x_4409) ;  /* 0x00000000002c0947 */ /* 0x000fea0003800000 */
[----:B------:R-:W-:-:S13]  /*7410*/  ISETP.NE.AND P0, PT, R0, 0x5, PT ;  /* 0x000000050000780c */ /* 0x000fda0003f05270 */
[----:B------:R-:W-:Y:S05]  /*7420*/  @!P0 BRA `(.L_x_4410) ;  /* 0x0000000000148947 */ /* 0x000fea0003800000 */
[----:B------:R-:W-:-:S13]  /*7430*/  ISETP.NE.AND P0, PT, R0, 0x6, PT ;  /* 0x000000060000780c */ /* 0x000fda0003f05270 */
[----:B------:R-:W-:Y:S05]  /*7440*/  @P0 BRA `(.L_x_4405) ;  /* 0x0000000800c40947 */ /* 0x000fea0003800000 */
[----:B-1-3--:R-:W-:-:S05]  /*7450*/  IMAD.U32 R17, R17, 0x10000, RZ ;  /* 0x0001000011117824 */ /* 0x00afca00078e00ff */
[----:B------:R0:W-:Y:S01]  /*7460*/  STG.E desc[UR36][R8.64], R17 ;  /* 0x0000001108007986 */ /* 0x0001e2000c101924 */
[----:B------:R-:W-:Y:S05]  /*7470*/  BRA `(.L_x_4406) ;  /* 0x0000000c00187947 */ /* 0x000fea0003800000 */
.L_x_4410:
[----:B-1----:R-:W-:-:S05]  /*7480*/  IMAD.U32 R0, R17, 0x10000, RZ ;  /* 0x0001000011007824 */ /* 0x002fca00078e00ff */
[----:B------:R-:W-:-:S05]  /*7490*/  F2FP.F16.F32.PACK_AB R0, RZ, R0 ;  /* 0x00000000ff00723e */ /* 0x000fca00000000ff */
[----:B------:R0:W-:Y:S01]  /*74a0*/  STG.E.U16 desc[UR36][R8.64], R0 ;  /* 0x0000000008007986 */ /* 0x0001e2000c101524 */
[----:B------:R-:W-:Y:S05]  /*74b0*/  BRA `(.L_x_4406) ;  /* 0x0000000c00087947 */ /* 0x000fea0003800000 */
.L_x_4409:
        /* <DEDUP_REMOVED lines=10> */
.L_x_4412:
[----:B-1-3--:R-:W-:-:S05]  /*7560*/  IMAD.U32 R17, R17, 0x10000, RZ ;  /* 0x0001000011117824 */ /* 0x00afca00078e00ff */
[----:B------:R-:W-:-:S04]  /*7570*/  F2FP.F16.F32.PACK_AB R3, RZ, R17 ;  /* 0x00000011ff03723e */ /* 0x000fc800000000ff */
[----:B------:R-:W-:-:S05]  /*7580*/  PRMT R3, R3, 0x5410, RZ ;  /* 0x0000541003037816 */ /* 0x000fca00000000ff */
[----:B------:R0:W-:Y:S01]  /*7590*/  STG.E desc[UR36][R8.64], R3 ;  /* 0x0000000308007986 */ /* 0x0001e2000c101924 */
[----:B------:R-:W-:Y:S05]  /*75a0*/  BRA `(.L_x_4406) ;  /* 0x0000000800cc7947 */ /* 0x000fea0003800000 */
.L_x_4411:
[----:B-1----:R-:W-:-:S04]  /*75b0*/  IMAD.U32 R4, R17, 0x10000, RZ ;  /* 0x0001000011047824 */ /* 0x002fc800078e00ff */
[----:B------:R-:W-:-:S06]  /*75c0*/  FMUL.FTZ R4, R4, 1 ;  /* 0x3f80000004047820 */ /* 0x000fcc0000410000 */
[----:B------:R-:W0:Y:S02]  /*75d0*/  F2F.F64.F32 R4, R4 ;  /* 0x0000000400047310 */ /* 0x000e240000201800 */
[----:B0-----:R0:W-:Y:S01]  /*75e0*/  STG.E.64 desc[UR36][R8.64], R4 ;  /* 0x0000000408007986 */ /* 0x0011e2000c101b24 */
[----:B------:R-:W-:Y:S05]  /*75f0*/  BRA `(.L_x_4406) ;  /* 0x0000000800b87947 */ /* 0x000fea0003800000 */
.L_x_4401:
        /* <DEDUP_REMOVED lines=8> */
[----:B-1-3--:R-:W-:-:S05]  /*7680*/  IMAD.U32 R17, R17, 0x10000, RZ ;  /* 0x0001000011117824 */ /* 0x00afca00078e00ff */
[----:B------:R-:W-:-:S04]  /*7690*/  FSETP.NEU.FTZ.AND P0, PT, R17, RZ, PT ;  /* 0x000000ff1100720b */ /* 0x000fc80003f1d000 */
[----:B------:R-:W-:-:S05]  /*76a0*/  SEL R3, RZ, 0x1, !P0 ;  /* 0x00000001ff037807 */ /* 0x000fca0004000000 */
[----:B------:R0:W-:Y:S01]  /*76b0*/  STG.E.U8 desc[UR36][R8.64], R3 ;  /* 0x0000000308007986 */ /* 0x0001e2000c101124 */
[----:B------:R-:W-:Y:S05]  /*76c0*/  BRA `(.L_x_4406) ;  /* 0x0000000800847947 */ /* 0x000fea0003800000 */
.L_x_4415:
[----:B-1-3--:R-:W-:Y:S01]  /*76d0*/  IMAD.U32 R17, R17, 0x10000, RZ ;  /* 0x0001000011117824 */ /* 0x00afe200078e00ff */
[----:B------:R-:W-:-:S03]  /*76e0*/  CS2R R6, SRZ ;  /* 0x0000000000067805 */ /* 0x000fc6000001ff00 */
[----:B------:R-:W-:-:S06]  /*76f0*/  FMUL.FTZ R4, R17, 1 ;  /* 0x3f80000011047820 */ /* 0x000fcc0000410000 */
[----:B------:R-:W0:Y:S02]  /*7700*/  F2F.F64.F32 R4, R4 ;  /* 0x0000000400047310 */ /* 0x000e240000201800 */
[----:B0-----:R0:W-:Y:S01]  /*7710*/  STG.E.128 desc[UR36][R8.64], R4 ;  /* 0x0000000408007986 */ /* 0x0011e2000c101d24 */
[----:B------:R-:W-:Y:S05]  /*7720*/  BRA `(.L_x_4406) ;  /* 0x00000008006c7947 */ /* 0x000fea0003800000 */
.L_x_4414:
[----:B------:R-:W-:-:S13]  /*7730*/  ISETP.NE.AND P0, PT, R0, 0xf, PT ;  /* 0x0000000f0000780c */ /* 0x000fda0003f05270 */
[----:B------:R-:W-:Y:S05]  /*7740*/  @!P0 BRA `(.L_x_4416) ;  /* 0x0000000000b48947 */ /* 0x000fea0003800000 */
[----:B------:R-:W-:-:S13]  /*7750*/  ISETP.NE.AND P0, PT, R0, 0x17, PT ;  /* 0x000000170000780c */ /* 0x000fda0003f05270 */
[----:B------:R-:W-:Y:S05]  /*7760*/  @!P0 BRA `(.L_x_4417) ;  /* 0x0000000000548947 */ /* 0x000fea0003800000 */
[----:B------:R-:W-:-:S13]  /*7770*/  ISETP.NE.AND P0, PT, R0, 0x18, PT ;  /* 0x000000180000780c */ /* 0x000fda0003f05270 */
[----:B------:R-:W-:Y:S05]  /*7780*/  @P0 BRA `(.L_x_4405) ;  /* 0x0000000400f40947 */ /* 0x000fea0003800000 */
[----:B-1-3--:R-:W-:Y:S01]  /*7790*/  IMAD.U32 R17, R17, 0x10000, RZ ;  /* 0x0001000011117824 */ /* 0x00afe200078e00ff */
        /* <DEDUP_REMOVED lines=14> */
.L_x_4419:
[----:B------:R-:W-:Y:S05]  /*7880*/  BSYNC B0 ;  /* 0x0000000000007941 */ /* 0x000fea0003800000 */
.L_x_4418:
[----:B------:R-:W-:-:S05]  /*7890*/  LOP3.LUT R5, R0, R5, RZ, 0xfc, !PT ;  /* 0x0000000500057212 */ /* 0x000fca00078efcff */
[----:B------:R0:W-:Y:S01]  /*78a0*/  STG.E.U8 desc[UR36][R8.64], R5 ;  /* 0x0000000508007986 */ /* 0x0001e2000c101124 */
[----:B------:R-:W-:Y:S05]  /*78b0*/  BRA `(.L_x_4406) ;  /* 0x0000000800087947 */ /* 0x000fea0003800000 */
.L_x_4417:
[----:B-1-3--:R-:W-:Y:S01]  /*78c0*/  IMAD.U32 R17, R17, 0x10000, RZ ;  /* 0x0001000011117824 */ /* 0x00afe200078e00ff */
        /* <DEDUP_REMOVED lines=12> */
.L_x_4421:
[----:B------:R-:W-:Y:S01]  /*7990*/  IMAD.MOV.U32 R0, RZ, RZ, 0x7f ;  /* 0x0000007fff007424 */ /* 0x000fe200078e00ff */
[----:B------:R-:W-:-:S04]  /*79a0*/  ISETP.GT.U32.AND P0, PT, R3, 0x7f800000, PT ;  /* 0x7f8000000300780c */ /* 0x000fc80003f04070 */
[----:B------:R-:W-:-:S09]  /*79b0*/  SEL R0, R0, 0x7c, P0 ;  /* 0x0000007c00007807 */ /* 0x000fd20000000000 */
.L_x_4422:
[----:B------:R-:W-:Y:S05]  /*79c0*/  BSYNC B0 ;  /* 0x0000000000007941 */ /* 0x000fea0003800000 */
.L_x_4420:
[----:B------:R-:W-:-:S04]  /*79d0*/  LOP3.LUT R3, R17, 0x80000000, RZ, 0xc0, !PT ;  /* 0x8000000011037812 */ /* 0x000fc800078ec0ff */
[----:B------:R-:W-:-:S04]  /*79e0*/  SHF.R.U32.HI R3, RZ, 0x18, R3 ;  /* 0x00000018ff037819 */ /* 0x000fc80000011603 */
[----:B------:R-:W-:-:S05]  /*79f0*/  LOP3.LUT R3, R0, R3, RZ, 0xfc, !PT ;  /* 0x0000000300037212 */ /* 0x000fca00078efcff */
[----:B------:R0:W-:Y:S01]  /*7a00*/  STG.E.U8 desc[UR36][R8.64], R3 ;  /* 0x0000000308007986 */ /* 0x0001e2000c101124 */
[----:B------:R-:W-:Y:S05]  /*7a10*/  BRA `(.L_x_4406) ;  /* 0x0000000400b07947 */ /* 0x000fea0003800000 */
.L_x_4416:
[----:B-1----:R0:W-:Y:S01]  /*7a20*/  STG.E.U16 desc[UR36][R8.64], R17 ;  /* 0x0000001108007986 */ /* 0x0021e2000c101524 */
[----:B------:R-:W-:Y:S05]  /*7a30*/  BRA `(.L_x_4406) ;  /* 0x0000000400a87947 */ /* 0x000fea0003800000 */
.L_x_4413:
        /* <DEDUP_REMOVED lines=12> */
.L_x_4425:
[----:B-1-3--:R-:W-:Y:S01]  /*7b00*/  IMAD.U32 R17, R17, 0x10000, RZ ;  /* 0x0001000011117824 */ /* 0x00afe200078e00ff */
        /* <DEDUP_REMOVED lines=16> */
.L_x_4428:
[----:B------:R-:W-:-:S04]  /*7c10*/  LOP3.LUT R3, R17, 0x80000000, RZ, 0xc0, !PT ;  /* 0x8000000011037812 */ /* 0x000fc800078ec0ff */
[----:B------:R-:W-:-:S04]  /*7c20*/  SHF.R.U32.HI R3, RZ, 0x18, R3 ;  /* 0x00000018ff037819 */ /* 0x000fc80000011603 */
[----:B------:R-:W-:-:S04]  /*7c30*/  LOP3.LUT R0, R0, R3, RZ, 0xfc, !PT ;  /* 0x0000000300007212 */ /* 0x000fc800078efcff */
[----:B------:R-:W-:-:S07]  /*7c40*/  PRMT R4, R0, 0x7610, R4 ;  /* 0x0000761000047816 */ /* 0x000fce0000000004 */
.L_x_4427:
[----:B------:R-:W-:Y:S05]  /*7c50*/  BSYNC B0 ;  /* 0x0000000000007941 */ /* 0x000fea0003800000 */
.L_x_4426:
[----:B------:R0:W-:Y:S01]  /*7c60*/  STG.E.U8 desc[UR36][R8.64], R4 ;  /* 0x0000000408007986 */ /* 0x0001e2000c101124 */
[----:B------:R-:W-:Y:S05]  /*7c70*/  BRA `(.L_x_4406) ;  /* 0x0000000400187947 */ /* 0x000fea0003800000 */
.L_x_4424:
        /* <DEDUP_REMOVED lines=17> */
.L_x_4431:
[----:B------:R-:W-:-:S04]  /*7d90*/  LOP3.LUT R3, R17, 0x80000000, RZ, 0xc0, !PT ;  /* 0x8000000011037812 */ /* 0x000fc800078ec0ff */
[----:B------:R-:W-:-:S04]  /*7da0*/  SHF.R.U32.HI R3, RZ, 0x18, R3 ;  /* 0x00000018ff037819 */ /* 0x000fc80000011603 */
[----:B------:R-:W-:-:S04]  /*7db0*/  LOP3.LUT R0, R0, R3, RZ, 0xfc, !PT ;  /* 0x0000000300007212 */ /* 0x000fc800078efcff */
[----:B------:R-:W-:-:S07]  /*7dc0*/  PRMT R4, R0, 0x7610, R4 ;  /* 0x0000761000047816 */ /* 0x000fce0000000004 */
.L_x_4430:
[----:B------:R-:W-:Y:S05]  /*7dd0*/  BSYNC B0 ;  /* 0x0000000000007941 */ /* 0x000fea0003800000 */
.L_x_4429:
[----:B------:R0:W-:Y:S01]  /*7de0*/  STG.E.U8 desc[UR36][R8.64], R4 ;  /* 0x0000000408007986 */ /* 0x0001e2000c101124 */
[----:B------:R-:W-:Y:S05]  /*7df0*/  BRA `(.L_x_4406) ;  /* 0x0000000000b87947 */ /* 0x000fea0003800000 */
.L_x_4423:
        /* <DEDUP_REMOVED lines=22> */
.L_x_4405:
        /* <DEDUP_REMOVED lines=15> */
[----:B01-3--:R-:W-:Y:S05]  /*8050*/  CALL.ABS.NOINC R14 ;  /* 0x000000000e007343 */ /* 0x00bfea0003c00000 */
.L_x_4434:
[----:B------:R-:W-:Y:S05]  /*8060*/  BRA `(.L_x_4406) ;  /* 0x00000000001c7947 */ /* 0x000fea0003800000 */
.L_x_4433:
[----:B-1----:R-:W-:-:S06]  /*8070*/  IMAD.U32 R4, R17, 0x10000, RZ ;  /* 0x0001000011047824 */ /* 0x002fcc00078e00ff */
[----:B------:R-:W0:Y:S02]  /*8080*/  F2I.U64.TRUNC R4, R4 ;  /* 0x0000000400047311 */ /* 0x000e24000020d800 */
[----:B0-----:R0:W-:Y:S01]  /*8090*/  STG.E.64 desc[UR36][R8.64], R4 ;  /* 0x0000000408007986 */ /* 0x0011e2000c101b24 */
[----:B------:R-:W-:Y:S05]  /*80a0*/  BRA `(.L_x_4406) ;  /* 0x00000000000c7947 */ /* 0x000fea0003800000 */
.L_x_4432:
[----:B-1-3--:R-:W-:-:S06]  /*80b0*/  IMAD.U32 R17, R17, 0x10000, RZ ;  /* 0x0001000011117824 */ /* 0x00afcc00078e00ff */
[----:B------:R-:W0:Y:S02]  /*80c0*/  F2I.FTZ.U32.TRUNC.NTZ R17, R17 ;  /* 0x0000001100117305 */ /* 0x000e24000021f000 */
[----:B0-----:R0:W-:Y:S02]  /*80d0*/  STG.E desc[UR36][R8.64], R17 ;  /* 0x0000001108007986 */ /* 0x0011e4000c101924 */
.L_x_4406:
[----:B------:R-:W-:-:S07]  /*80e0*/  VIADD R25, R25, 0x80 ;  /* 0x0000008019197836 */ /* 0x000fce0000000000 */
.L_x_4366:
[----:B------:R-:W-:Y:S05]  /*80f0*/  BSYNC B6 ;  /* 0x0000000000067941 */ /* 0x000fea0003800000 */
.L_x_4365:
[----:B------:R-:W-:-:S13]  /*8100*/  ISETP.GE.AND P0, PT, R25, R16, PT ;  /* 0x000000101900720c */ /* 0x000fda0003f06270 */
[----:B------:R-:W-:Y:S05]  /*8110*/  @P0 EXIT ;  /* 0x000000000000094d */ /* 0x000fea0003800000 */
[----:B01--4-:R-:W0:Y:S01]  /*8120*/  LDC.64 R4, c[0x0][0x218] ;  /* 0x00008600ff047b82 */ /* 0x013e220000000a00 */
[----:B------:R-:W-:Y:S01]  /*8130*/  PRMT R0, R19, 0x9910, RZ ;  /* 0x0000991013007816 */ /* 0x000fe200000000ff */
        /* <DEDUP_REMOVED lines=15> */
[----:B------:R-:W-:-:S04]  /*8230*/  IMAD.U32 R18, R18, 0x10000, RZ ;  /* 0x0001000012127824 */ /* 0x000fc800078e00ff */
[----:B------:R-:W0:Y:S02]  /*8240*/  F2I.FTZ.TRUNC.NTZ R5, R18 ;  /* 0x0000001200057305 */ /* 0x000e24000021f100 */
[----:B0-----:R-:W-:Y:S01]  /*8250*/  STG.E.U8 desc[UR36][R2.64], R5 ;  /* 0x0000000502007986 */ /* 0x001fe2000c101124 */
[----:B------:R-:W-:Y:S05]  /*8260*/  EXIT ;  /* 0x000000000000794d */ /* 0x000fea0003800000 */
.L_x_4438:
[----:B------:R-:W-:-:S06]  /*8270*/  IMAD.U32 R5, R18, 0x10000, RZ ;  /* 0x0001000012057824 */ /* 0x000fcc00078e00ff */
[----:B------:R-:W0:Y:S02]  /*8280*/  F2I.S64.TRUNC R4, R5 ;  /* 0x0000000500047311 */ /* 0x000e24000020d900 */
[----:B0-----:R-:W-:Y:S01]  /*8290*/  STG.E.U8 desc[UR36][R2.64], R4 ;  /* 0x0000000402007986 */ /* 0x001fe2000c101124 */
[----:B------:R-:W-:Y:S05]  /*82a0*/  EXIT ;  /* 0x000000000000794d */ /* 0x000fea0003800000 */
.L_x_4437:
        /* <DEDUP_REMOVED lines=10> */
.L_x_4441:
[----:B------:R-:W-:-:S04]  /*8350*/  IMAD.U32 R18, R18, 0x10000, RZ ;  /* 0x0001000012127824 */ /* 0x000fc800078e00ff */
[----:B------:R-:W0:Y:S02]  /*8360*/  F2I.FTZ.TRUNC.NTZ R5, R18 ;  /* 0x0000001200057305 */ /* 0x000e24000021f100 */
[----:B0-----:R-:W-:Y:S01]  /*8370*/  STG.E desc[UR36][R2.64], R5 ;  /* 0x0000000502007986 */ /* 0x001fe2000c101924 */
[----:B------:R-:W-:Y:S05]  /*8380*/  EXIT ;  /* 0x000000000000794d */ /* 0x000fea0003800000 */
.L_x_4440:
[----:B------:R-:W-:-:S04]  /*8390*/  IMAD.U32 R18, R18, 0x10000, RZ ;  /* 0x0001000012127824 */ /* 0x000fc800078e00ff */
[----:B------:R-:W0:Y:S02]  /*83a0*/  F2I.FTZ.TRUNC.NTZ R5, R18 ;  /* 0x0000001200057305 */ /* 0x000e24000021f100 */
[----:B0-----:R-:W-:Y:S01]  /*83b0*/  STG.E.U16 desc[UR36][R2.64], R5 ;  /* 0x0000000502007986 */ /* 0x001fe2000c101524 */
[----:B------:R-:W-:Y:S05]  /*83c0*/  EXIT ;  /* 0x000000000000794d */ /* 0x000fea0003800000 */
.L_x_4436:
        /* <DEDUP_REMOVED lines=9> */
.L_x_4443:
[----:B------:R-:W-:-:S05]  /*8460*/  IMAD.U32 R0, R18, 0x10000, RZ ;  /* 0x0001000012007824 */ /* 0x000fca00078e00ff */
[----:B------:R-:W-:-:S05]  /*8470*/  F2FP.F16.F32.PACK_AB R0, RZ, R0 ;  /* 0x00000000ff00723e */ /* 0x000fca00000000ff */
[----:B------:R-:W-:Y:S01]  /*8480*/  STG.E.U16 desc[UR36][R2.64], R0 ;  /* 0x0000000002007986 */ /* 0x000fe2000c101524 */
[----:B------:R-:W-:Y:S05]  /*8490*/  EXIT ;  /* 0x000000000000794d */ /* 0x000fea0003800000 */
.L_x_4442:
        /* <DEDUP_REMOVED lines=10> */
.L_x_4445:
[----:B------:R-:W-:-:S05]  /*8540*/  IMAD.U32 R18, R18, 0x10000, RZ ;  /* 0x0001000012127824 */ /* 0x000fca00078e00ff */
[----:B------:R-:W-:-:S04]  /*8550*/  F2FP.F16.F32.PACK_AB R5, RZ, R18 ;  /* 0x00000012ff05723e */ /* 0x000fc800000000ff */
[----:B------:R-:W-:-:S05]  /*8560*/  PRMT R5, R5, 0x5410, RZ ;  /* 0x0000541005057816 */ /* 0x000fca00000000ff */
[----:B------:R-:W-:Y:S01]  /*8570*/  STG.E desc[UR36][R2.64], R5 ;  /* 0x0000000502007986 */ /* 0x000fe2000c101924 */
[----:B------:R-:W-:Y:S05]  /*8580*/  EXIT ;  /* 0x000000000000794d */ /* 0x000fea0003800000 */
.L_x_4444:
[----:B------:R-:W-:-:S04]  /*8590*/  IMAD.U32 R4, R18, 0x10000, RZ ;  /* 0x0001000012047824 */ /* 0x000fc800078e00ff */
[----:B------:R-:W-:-:S06]  /*85a0*/  FMUL.FTZ R4, R4, 1 ;  /* 0x3f80000004047820 */ /* 0x000fcc0000410000 */
[----:B------:R-:W0:Y:S02]  /*85b0*/  F2F.F64.F32 R4, R4 ;  /* 0x0000000400047310 */ /* 0x000e240000201800 */
[----:B0-----:R-:W-:Y:S01]  /*85c0*/  STG.E.64 desc[UR36][R2.64], R4 ;  /* 0x0000000402007986 */ /* 0x001fe2000c101b24 */
[----:B------:R-:W-:Y:S05]  /*85d0*/  EXIT ;  /* 0x000000000000794d */ /* 0x000fea0003800000 */
.L_x_4435:
        /* <DEDUP_REMOVED lines=13> */
.L_x_4448:
[----:B------:R-:W-:Y:S01]  /*86b0*/  IMAD.U32 R18, R18, 0x10000, RZ ;  /* 0x0001000012127824 */ /* 0x000fe200078e00ff */
[----:B------:R-:W-:-:S03]  /*86c0*/  CS2R R6, SRZ ;  /* 0x0000000000067805 */ /* 0x000fc6000001ff00 */
[----:B------:R-:W-:-:S06]  /*86d0*/  FMUL.FTZ R4, R18, 1 ;  /* 0x3f80000012047820 */ /* 0x000fcc0000410000 */
[----:B------:R-:W0:Y:S02]  /*86e0*/  F2F.F64.F32 R4, R4 ;  /* 0x0000000400047310 */ /* 0x000e240000201800 */
[----:B0-----:R-:W-:Y:S01]  /*86f0*/  STG.E.128 desc[UR36][R2.64], R4 ;  /* 0x0000000402007986 */ /* 0x001fe2000c101d24 */
[----:B------:R-:W-:Y:S05]  /*8700*/  EXIT ;  /* 0x000000000000794d */ /* 0x000fea0003800000 */
.L_x_4447:
        /* <DEDUP_REMOVED lines=21> */
.L_x_4452:
[----:B------:R-:W-:Y:S05]  /*8860*/  BSYNC B0 ;  /* 0x0000000000007941 */ /* 0x000fea0003800000 */
.L_x_4451:
[----:B------:R-:W-:-:S05]  /*8870*/  LOP3.LUT R5, R0, R5, RZ, 0xfc, !PT ;  /* 0x0000000500057212 */ /* 0x000fca00078efcff */
[----:B------:R-:W-:Y:S01]  /*8880*/  STG.E.U8 desc[UR36][R2.64], R5 ;  /* 0x0000000502007986 */ /* 0x000fe2000c101124 */
[----:B------:R-:W-:Y:S05]  /*8890*/  EXIT ;  /* 0x000000000000794d */ /* 0x000fea0003800000 */
.L_x_4450:
        /* <DEDUP_REMOVED lines=13> */
.L_x_4454:
[----:B------:R-:W-:Y:S01]  /*8970*/  IMAD.MOV.U32 R0, RZ, RZ, 0x7f ;  /* 0x0000007fff007424 */ /* 0x000fe200078e00ff */
[----:B------:R-:W-:-:S04]  /*8980*/  ISETP.GT.U32.AND P0, PT, R4, 0x7f800000, PT ;  /* 0x7f8000000400780c */ /* 0x000fc80003f04070 */
[----:B------:R-:W-:-:S09]  /*8990*/  SEL R0, R0, 0x7c, P0 ;  /* 0x0000007c00007807 */ /* 0x000fd20000000000 */
.L_x_4455:
[----:B------:R-:W-:Y:S05]  /*89a0*/  BSYNC B0 ;  /* 0x0000000000007941 */ /* 0x000fea0003800000 */
.L_x_4453:
[----:B------:R-:W-:-:S04]  /*89b0*/  LOP3.LUT R4, R5, 0x80000000, RZ, 0xc0, !PT ;  /* 0x8000000005047812 */ /* 0x000fc800078ec0ff */
[----:B------:R-:W-:-:S04]  /*89c0*/  SHF.R.U32.HI R5, RZ, 0x18, R4 ;  /* 0x00000018ff057819 */ /* 0x000fc80000011604 */
[----:B------:R-:W-:-:S05]  /*89d0*/  LOP3.LUT R5, R0, R5, RZ, 0xfc, !PT ;  /* 0x0000000500057212 */ /* 0x000fca00078efcff */
[----:B------:R-:W-:Y:S01]  /*89e0*/  STG.E.U8 desc[UR36][R2.64], R5 ;  /* 0x0000000502007986 */ /* 0x000fe2000c101124 */
[----:B------:R-:W-:Y:S05]  /*89f0*/  EXIT ;  /* 0x000000000000794d */ /* 0x000fea0003800000 */
.L_x_4449:
[----:B------:R-:W-:Y:S01]  /*8a00*/  STG.E.U16 desc[UR36][R2.64], R18 ;  /* 0x0000001202007986 */ /* 0x000fe2000c101524 */
[----:B------:R-:W-:Y:S05]  /*8a10*/  EXIT ;  /* 0x000000000000794d */ /* 0x000fea0003800000 */
.L_x_4446:
        /* <DEDUP_REMOVED lines=12> */
.L_x_4458:
        /* <DEDUP_REMOVED lines=17> */
.L_x_4461:
[----:B------:R-:W-:-:S04]  /*8bf0*/  LOP3.LUT R0, R7, 0x80000000, RZ, 0xc0, !PT ;  /* 0x8000000007007812 */ /* 0x000fc800078ec0ff */
[----:B------:R-:W-:-:S04]  /*8c00*/  SHF.R.U32.HI R5, RZ, 0x18, R0 ;  /* 0x00000018ff057819 */ /* 0x000fc80000011600 */
[----:B------:R-:W-:-:S04]  /*8c10*/  LOP3.LUT R4, R4, R5, RZ, 0xfc, !PT ;  /* 0x0000000504047212 */ /* 0x000fc800078efcff */
[----:B------:R-:W-:-:S07]  /*8c20*/  PRMT R0, R4, 0x7610, R0 ;  /* 0x0000761004007816 */ /* 0x000fce0000000000 */
.L_x_4460:
[----:B------:R-:W-:Y:S05]  /*8c30*/  BSYNC B0 ;  /* 0x0000000000007941 */ /* 0x000fea0003800000 */
.L_x_4459:
[----:B------:R-:W-:Y:S01]  /*8c40*/  STG.E.U8 desc[UR36][R2.64], R0 ;  /* 0x0000000002007986 */ /* 0x000fe2000c101124 */
[----:B------:R-:W-:Y:S05]  /*8c50*/  EXIT ;  /* 0x000000000000794d */ /* 0x000fea0003800000 */
.L_x_4457:
        /* <DEDUP_REMOVED lines=17> */
.L_x_4464:
[----:B------:R-:W-:-:S04]  /*8d70*/  LOP3.LUT R0, R7, 0x80000000, RZ, 0xc0, !PT ;  /* 0x8000000007007812 */ /* 0x000fc800078ec0ff */
[----:B------:R-:W-:-:S04]  /*8d80*/  SHF.R.U32.HI R5, RZ, 0x18, R0 ;  /* 0x00000018ff057819 */ /* 0x000fc80000011600 */
[----:B------:R-:W-:-:S04]  /*8d90*/  LOP3.LUT R4, R4, R5, RZ, 0xfc, !PT ;  /* 0x0000000504047212 */ /* 0x000fc800078efcff */
[----:B------:R-:W-:-:S07]  /*8da0*/  PRMT R0, R4, 0x7610, R0 ;  /* 0x0000761004007816 */ /* 0x000fce0000000000 */
.L_x_4463:
[----:B------:R-:W-:Y:S05]  /*8db0*/  BSYNC B0 ;  /* 0x0000000000007941 */ /* 0x000fea0003800000 */
.L_x_4462:
[----:B------:R-:W-:Y:S01]  /*8dc0*/  STG.E.U8 desc[UR36][R2.64], R0 ;  /* 0x0000000002007986 */ /* 0x000fe2000c101124 */
[----:B------:R-:W-:Y:S05]  /*8dd0*/  EXIT ;  /* 0x000000000000794d */ /* 0x000fea0003800000 */
.L_x_4456:
[----:B------:R-:W-:-:S13]  /*8de0*/  ISETP.NE.AND P0, PT, R0, 0x1c, PT ;  /* 0x0000001c0000780c */ /* 0x000fda0003f05270 */
[----:B------:R-:W-:Y:S05]  /*8df0*/  @!P0 BRA `(.L_x_4465) ;  /* 0x0000000000a48947 */ /* 0x000fea0003800000 */
[----:B------:R-:W-:-:S13]  /*8e00*/  ISETP.NE.AND P0, PT, R0, 0x1d, PT ;  /* 0x0000001d0000780c */ /* 0x000fda0003f05270 */
[----:B------:R-:W-:Y:S05]  /*8e10*/  @!P0 BRA `(.L_x_4466) ;  /* 0x00000000008c8947 */ /* 0x000fea0003800000 */
[----:B------:R-:W-:-:S13]  /*8e20*/  ISETP.NE.AND P0, PT, R0, 0x2c, PT ;  /* 0x0000002c0000780c */ /* 0x000fda0003f05270 */
[----:B------:R-:W-:Y:S05]  /*8e30*/  @P0 BRA `(.L_x_4439) ;  /* 0x0000000000400947 */ /* 0x000fea0003800000 */
[----:B------:R-:W-:-:S05]  /*8e40*/  IMAD.U32 R5, R18, 0x10000, RZ ;  /* 0x0001000012057824 */ /* 0x000fca00078e00ff */
        /* <DEDUP_REMOVED lines=15> */
.L_x_4439:
        /* <DEDUP_REMOVED lines=15> */
[----:B-1-3--:R-:W-:Y:S05]  /*9030*/  CALL.ABS.NOINC R2 ;  /* 0x0000000002007343 */ /* 0x00afea0003c00000 */
.L_x_4467:
[----:B------:R-:W-:Y:S05]  /*9040*/  EXIT ;  /* 0x000000000000794d */ /* 0x000fea0003800000 */
.L_x_4466:
[----:B------:R-:W-:-:S06]  /*9050*/  IMAD.U32 R4, R18, 0x10000, RZ ;  /* 0x0001000012047824 */ /* 0x000fcc00078e00ff */
[----:B------:R-:W0:Y:S02]  /*9060*/  F2I.U64.TRUNC R4, R4 ;  /* 0x0000000400047311 */ /* 0x000e24000020d800 */
[----:B0-----:R-:W-:Y:S01]  /*9070*/  STG.E.64 desc[UR36][R2.64], R4 ;  /* 0x0000000402007986 */ /* 0x001fe2000c101b24 */
[----:B------:R-:W-:Y:S05]  /*9080*/  EXIT ;  /* 0x000000000000794d */ /* 0x000fea0003800000 */
.L_x_4465:
[----:B------:R-:W-:-:S04]  /*9090*/  IMAD.U32 R18, R18, 0x10000, RZ ;  /* 0x0001000012127824 */ /* 0x000fc800078e00ff */
[----:B------:R-:W0:Y:S02]  /*90a0*/  F2I.FTZ.U32.TRUNC.NTZ R5, R18 ;  /* 0x0000001200057305 */ /* 0x000e24000021f000 */
[----:B0-----:R-:W-:Y:S01]  /*90b0*/  STG.E desc[UR36][R2.64], R5 ;  /* 0x0000000502007986 */ /* 0x001fe2000c101924 */
[----:B------:R-:W-:Y:S05]  /*90c0*/  EXIT ;  /* 0x000000000000794d */ /* 0x000fea0003800000 */
.L_x_4468:
        /* <DEDUP_REMOVED lines=11> */
.L_x_7370:


//--------------------- .text._ZN2at6native18elementwise_kernelILi128ELi4EZNS0_22gpu_kernel_impl_nocastIZZZNS0_33launch_log_sigmoid_forward_kernelERNS_18TensorIteratorBaseEENKUlvE_clEvENKUlvE2_clEvEUlN3c108BFloat16EE_EEvS4_RKT_EUliE_EEviT1_ --------------------------
	.section	.text._ZN2at6native18elementwise_kernelILi128ELi4EZNS0_22gpu_kernel_impl_nocastIZZZNS0_33launch_log_sigmoid_forward_kernelERNS_18TensorIteratorBaseEENKUlvE_clEvENKUlvE2_clEvEUlN3c108BFloat16EE_EEvS4_RKT_EUliE_EEviT1_,"ax",@progbits
	.align	128
        .global         _ZN2at6native18elementwise_kernelILi128ELi4EZNS0_22gpu_kernel_impl_nocastIZZZNS0_33launch_log_sigmoid_forward_kernelERNS_18TensorIteratorBaseEENKUlvE_clEvENKUlvE2_clEvEUlN3c108BFloat16EE_EEvS4_RKT_EUliE_EEviT1_
        .type           _ZN2at6native18elementwise_kernelILi128ELi4EZNS0_22gpu_kernel_impl_nocastIZZZNS0_33launch_log_sigmoid_forward_kernelERNS_18TensorIteratorBaseEENKUlvE_clEvENKUlvE2_clEvEUlN3c108BFloat16EE_EEvS4_RKT_EUliE_EEviT1_,@function
        .size           _ZN2at6native18elementwise_kernelILi128ELi4EZNS0_22gpu_kernel_impl_nocastIZZZNS0_33launch_log_sigmoid_forward_kernelERNS_18TensorIteratorBaseEENKUlvE_clEvENKUlvE2_clEvEUlN3c108BFloat16EE_EEvS4_RKT_EUliE_EEviT1_,(.L_x_7371 - _ZN2at6native18elementwise_kernelILi128ELi4EZNS0_22gpu_kernel_impl_nocastIZZZNS0_33launch_log_sigmoid_forward_kernelERNS_18TensorIteratorBaseEENKUlvE_clEvENKUlvE2_clEvEUlN3c108BFloat16EE_EEvS4_RKT_EUliE_EEviT1_)
        .other          _ZN2at6native18elementwise_kernelILi128ELi4EZNS0_22gpu_kernel_impl_nocastIZZZNS0_33launch_log_sigmoid_forward_kernelERNS_18TensorIteratorBaseEENKUlvE_clEvENKUlvE2_clEvEUlN3c108BFloat16EE_EEvS4_RKT_EUliE_EEviT1_,@"STO_CUDA_ENTRY STV_DEFAULT"
_ZN2at6native18elementwise_kernelILi128ELi4EZNS0_22gpu_kernel_impl_nocastIZZZNS0_33launch_log_sigmoid_forward_kernelERNS_18TensorIteratorBaseEENKUlvE_clEvENKUlvE2_clEvEUlN3c108BFloat16EE_EEvS4_RKT_EUliE_EEviT1_:
.text._ZN2at6native18elementwise_kernelILi128ELi4EZNS0_22gpu_kernel_impl_nocastIZZZNS0_33launch_log_sigmoid_forward_kernelERNS_18TensorIteratorBaseEENKUlvE_clEvENKUlvE2_clEvEUlN3c108BFloat16EE_EEvS4_RKT_EUliE_EEviT1_:
        /* <DEDUP_REMOVED lines=11> */
[----:B------:R-:W-:Y:S02]  /*00b0*/  MOV R5, RZ ;  /* 0x000000ff00057202 */ /* 0x000fe40000000f00 */
        /* <DEDUP_REMOVED lines=11> */
[----:B------:R-:W-:-:S04]  /*0170*/  IMAD R0, R0, UR7, R3 ;  /* 0x0000000700007c24 */ /* 0x000fc8000f8e0203 */
        /* <DEDUP_REMOVED lines=8> */
[----:B------:R-:W-:-:S04]  /*0200*/  SHF.R.U32.HI R9, RZ, UR7, R8 ;  /* 0x00000007ff097c19 */ /* 0x000fc80008011608 */
[----:B------:R-:W-:-:S05]  /*0210*/  IADD3 R6, -R9, RZ, RZ ;  /* 0x000000ff09067210 */ /* 0x000fca0007ffe1ff */
[----:B------:R-:W-:Y:S01]  /*0220*/  IMAD R6, R6, UR8, R7 ;  /* 0x0000000806067c24 */ /* 0x000fe2000f8e0207 */
[----:B------:R-:W-:-:S03]  /*0230*/  ULDC.64 UR8, c[0x0][0x350] ;  /* 0x0000d40000087ab9 */ /* 0x000fc60000000a00 */
        /* <DEDUP_REMOVED lines=11> */
[----:B------:R-:W-:-:S04]  /*02f0*/  IMAD R8, R8, UR7, R9 ;  /* 0x0000000708087c24 */ /* 0x000fc8000f8e0209 */
        /* <DEDUP_REMOVED lines=80> */
[----:B------:R-:W-:-:S05]  /*0800*/  SHF.R.U32.HI R9, RZ, UR7, R8 ;  /* 0x00000007ff097c19 */ /* 0x000fca0008011608 */
[----:B------:R-:W-:-:S04]  /*0810*/  IMAD.MOV R6, RZ, RZ, -R9 ;  /* 0x000000ffff067224 */ /* 0x000fc800078e0a09 */
        /* <DEDUP_REMOVED lines=168> */
[----:B------:R-:W-:Y:S02]  /*12a0*/  @P0 MOV R10, RZ ;  /* 0x000000ff000a0202 */ /* 0x000fe40000000f00 */
[----:B------:R-:W-:-:S05]  /*12b0*/  IADD3 R6, -R11, RZ, RZ ;  /* 0x000000ff0b067210 */ /* 0x000fca0007ffe1ff */
[----:B------:R-:W1:Y:S01]  /*12c0*/  @P0 LDC R15, c[0x0][0x33c] ;  /* 0x0000cf00ff0f0b82 */ /* 0x000e620000000800 */
[----:B------:R-:W-:Y:S01]  /*12d0*/  IMAD R6, R6, UR8, R7 ;  /* 0x0000000806067c24 */ /* 0x000fe2000f8e0207 */
[----:B------:R-:W-:-:S03]  /*12e0*/  ULDC.64 UR8, c[0x0][0x400] ;  /* 0x0001000000087ab9 */ /* 0x000fc60000000a00 */
[C---:B------:R-:W-:Y:S02]  /*12f0*/  IMAD R5, R6.reuse, UR8, R5 ;  /* 0x0000000806057c24 */ /* 0x040fe4000f8e0205 */
[----:B------:R-:W-:Y:S01]  /*1300*/  IMAD R0, R6, UR9, R0 ;  /* 0x0000000906007c24 */ /* 0x000fe2000f8e0200 */
[----:B------:R-:W2:Y:S01]  /*1310*/  @P0 LDC.64 R8, c[0x0][0x408] ;  /* 0x00010200ff080b82 */ /* 0x000ea20000000a00 */
[----:B0-----:R-:W-:-:S05]  /*1320*/  @P0 IMAD.HI.U32 R2, R11, R12, R10 ;  /* 0x0000000c0b020227 */ /* 0x001fca00078e000a */
[----:B------:R-:W-:-:S04]  /*1330*/  @P0 SHF.R.U32.HI R2, RZ, R13, R2 ;  /* 0x0000000dff020219 */ /* 0x000fc80000011602 */
[----:B------:R-:W-:-:S05]  /*1340*/  @P0 IADD3 R10, -R2, RZ, RZ ;  /* 0x000000ff020a0210 */ /* 0x000fca0007ffe1ff */
[----:B-1----:R-:W-:-:S04]  /*1350*/  @P0 IMAD R10, R10, R15, R11 ;  /* 0x0000000f0a0a0224 */ /* 0x002fc800078e020b */
[C---:B--2---:R-:W-:Y:S02]  /*1360*/  @P0 IMAD R5, R10.reuse, R8, R5 ;  /* 0x000000080a050224 */ /* 0x044fe400078e0205 */
[----:B------:R-:W-:-:S07]  /*1370*/  @P0 IMAD R0, R10, R9, R0 ;  /* 0x000000090a000224 */ /* 0x000fce00078e0200 */
.L_x_4471:
[----:B------:R-:W-:Y:S02]  /*1380*/  ULDC.64 UR8, c[0x0][0x418] ;  /* 0x0001060000087ab9 */ /* 0x000fe40000000a00 */
[----:B------:R-:W-:-:S04]  /*1390*/  IADD3 R6, P0, R0, UR8, RZ ;  /* 0x0000000800067c10 */ /* 0x000fc8000ff1e0ff */
[----:B------:R-:W-:Y:S01]  /*13a0*/  IADD3.X R7, RZ, UR9, RZ, P0, !PT ;  /* 0x00000009ff077c10 */ /* 0x000fe200087fe4ff */
[----:B------:R-:W-:-:S04]  /*13b0*/  ULDC.64 UR8, c[0x0][0x410] ;  /* 0x0001040000087ab9 */ /* 0x000fc80000000a00 */
[----:B------:R0:W2:Y:S01]  /*13c0*/  LDG.E.U16 R6, desc[UR4][R6.64] ;  /* 0x0000000406067981 */ /* 0x0000a2000c1e1500 */
[----:B------:R-:W-:Y:S01]  /*13d0*/  MOV R11, 0x3e800000 ;  /* 0x3e800000000b7802 */ /* 0x000fe20000000f00 */
[----:B------:R-:W-:Y:S01]  /*13e0*/  BSSY B1, `(.L_x_4472) ;  /* 0x0000023000017945 */ /* 0x000fe20003800000 */
[----:B0-----:R-:W-:Y:S02]  /*13f0*/  MOV R7, 0x3d39bf78 ;  /* 0x3d39bf7800077802 */ /* 0x001fe40000000f00 */
[----:B--2---:R-:W-:-:S05]  /*1400*/  SHF.L.U32 R8, R6, 0x10, RZ ;  /* 0x0000001006087819 */ /* 0x004fca00000006ff */
[----:B------:R-:W-:-:S06]  /*1410*/  FMUL.FTZ R0, |R8|, -1.4426950216293334961 ;  /* 0xbfb8aa3b08007820 */ /* 0x000fcc0000410200 */
[----:B------:R-:W0:Y:S02]  /*1420*/  MUFU.EX2 R0, R0 ;  /* 0x0000000000007308 */ /* 0x000e240000000800 */
[C---:B0-----:R-:W-:Y:S01]  /*1430*/  FADD.FTZ.RZ R2, R0.reuse, 1 ;  /* 0x3f80000000027421 */ /* 0x041fe2000001c000 */
[----:B------:R-:W-:-:S04]  /*1440*/  ISETP.GE.U32.AND P0, PT, R0, 0x7f800000, PT ;  /* 0x7f8000000000780c */ /* 0x000fc80003f06070 */
[----:B------:R-:W-:-:S04]  /*1450*/  IADD3 R2, R2, -0x3f400000, RZ ;  /* 0xc0c0000002027810 */ /* 0x000fc80007ffe0ff */
[----:B------:R-:W-:-:S04]  /*1460*/  LOP3.LUT R9, R2, 0xff800000, RZ, 0xc0, !PT ;  /* 0xff80000002097812 */ /* 0x000fc800078ec0ff */
[----:B------:R-:W-:Y:S02]  /*1470*/  IADD3 R4, -R9, 0x40800000, RZ ;  /* 0x4080000009047810 */ /* 0x000fe40007ffe1ff */
[-C--:B------:R-:W-:Y:S02]  /*1480*/  IADD3 R2, R0, -R9.reuse, RZ ;  /* 0x8000000900027210 */ /* 0x080fe40007ffe0ff */
[----:B------:R-:W-:Y:S01]  /*1490*/  I2FP.F32.S32 R9, R9 ;  /* 0x0000000900097245 */ /* 0x000fe20000201400 */
[----:B------:R-:W-:Y:S01]  /*14a0*/  FFMA.FTZ R11, R4, R11, -1 ;  /* 0xbf800000040b7423 */ /* 0x000fe2000001000b */
[----:B------:R-:W-:-:S03]  /*14b0*/  IADD3 R4, P1, R5, UR8, RZ ;  /* 0x0000000805047c10 */ /* 0x000fc6000ff3e0ff */
[----:B------:R-:W-:Y:S01]  /*14c0*/  FADD.FTZ R2, R2, R11 ;  /* 0x0000000b02027221 */ /* 0x000fe20000010000 */
[----:B------:R-:W-:Y:S01]  /*14d0*/  FMUL.FTZ R9, R9, 1.1920928955078125e-07 ;  /* 0x3400000009097820 */ /* 0x000fe20000410000 */
[----:B------:R-:W-:Y:S02]  /*14e0*/  IADD3.X R5, RZ, UR9, RZ, P1, !PT ;  /* 0x00000009ff057c10 */ /* 0x000fe40008ffe4ff */
        /* <DEDUP_REMOVED lines=15> */
[----:B------:R-:W-:-:S05]  /*15e0*/  @P0 MOV R9, 0x7f800000 ;  /* 0x7f80000000090802 */ /* 0x000fca0000000f00 */
[----:B------:R-:W-:-:S05]  /*15f0*/  @P0 FFMA.FTZ R2, R0, R9, +INF ;  /* 0x7f80000000020423 */ /* 0x000fca0000010009 */
[----:B------:R-:W-:-:S07]  /*1600*/  FSEL R2, R2, -RZ, P1 ;  /* 0x800000ff02027208 */ /* 0x000fce0000800000 */
.L_x_4473:
[----:B------:R-:W-:Y:S05]  /*1610*/  BSYNC B1 ;  /* 0x0000000000017941 */ /* 0x000fea0003800000 */
.L_x_4472:
[----:B------:R-:W-:Y:S01]  /*1620*/  FADD.FTZ R7, R7, -R2 ;  /* 0x8000000207077221 */ /* 0x000fe20000010000 */
[----:B------:R-:W-:-:S04]  /*1630*/  IADD3 R3, R3, 0x80, RZ ;  /* 0x0000008003037810 */ /* 0x000fc80007ffe0ff */
[----:B------:R-:W-:-:S05]  /*1640*/  F2FP.BF16.F32.PACK_AB R7, RZ, R7 ;  /* 0x00000007ff07723e */ /* 0x000fca00000010ff */
[----:B------:R0:W-:Y:S02]  /*1650*/  STG.E.U16 desc[UR4][R4.64], R7 ;  /* 0x0000000704007986 */ /* 0x0001e4000c101504 */
.L_x_4470:
[----:B------:R-:W-:Y:S05]  /*1660*/  BSYNC B0 ;  /* 0x0000000000007941 */ /* 0x000fea0003800000 */
.L_x_4469:
[----:B------:R-:W-:Y:S01]  /*1670*/  ISETP.GE.AND P0, PT, R3, UR6, PT ;  /* 0x0000000603007c0c */ /* 0x000fe2000bf06270 */
[----:B------:R-:W-:-:S12]  /*1680*/  BSSY B0, `(.L_x_4474) ;  /* 0x00002bc000007945 */ /* 0x000fd80003800000 */
[----:B------:R-:W-:Y:S05]  /*1690*/  @P0 BRA `(.L_x_4475) ;  /* 0x0000002800e80947 */ /* 0x000fea0003800000 */
[----:B0-----:R-:W0:Y:S01]  /*16a0*/  LDC R4, c[0x0][0x218] ;  /* 0x00008600ff047b82 */ /* 0x001e220000000800 */
[----:B------:R-:W-:Y:S01]  /*16b0*/  HFMA2.MMA R0, -RZ, RZ, 0, 0 ;  /* 0x00000000ff007435 */ /* 0x000fe200000001ff */
[----:B------:R-:W-:Y:S02]  /*16c0*/  MOV R5, RZ ;  /* 0x000000ff00057202 */ /* 0x000fe40000000f00 */
        /* <DEDUP_REMOVED lines=148> */
[----:B------:R-:W-:Y:S01]  /*2010*/  ISETP.NE.AND P0, PT, R4, 0xd, PT ;  /* 0x0000000d0400780c */ /* 0x000fe20003f05270 */
[----:B------:R-:W-:Y:S01]  /*2020*/  ULDC UR7, c[0x0][0x2ac] ;  /* 0x0000ab0000077ab9 */ /* 0x000fe20000000800 */
        /* <DEDUP_REMOVED lines=129> */
[----:B------:R-:W-:Y:S01]  /*2840*/  IMAD.MOV.U32 R6, RZ, RZ, RZ ;  /* 0x000000ffff067224 */ /* 0x000fe200078e00ff */
[----:B------:R-:W-:Y:S01]  /*2850*/  ULDC.64 UR8, c[0x0][0x330] ;  /* 0x0000cc0000087ab9 */ /* 0x000fe20000000a00 */
[----:B------:R-:W-:Y:S02]  /*2860*/  ULDC UR7, c[0x0][0x338] ;  /* 0x0000ce0000077ab9 */ /* 0x000fe40000000800 */
[----:B------:R-:W-:-:S05]  /*2870*/  IMAD.HI.U32 R10, R7, UR9, R6 ;  /* 0x00000009070a7c27 */ /* 0x000fca000f8e0006 */
[----:B------:R-:W-:-:S03]  /*2880*/  SHF.R.U32.HI R11, RZ, UR7, R10 ;  /* 0x00000007ff0b7c19 */ /* 0x000fc6000801160a */
        /* <DEDUP_REMOVED lines=15> */
.L_x_4476:
        /* <DEDUP_REMOVED lines=41> */
.L_x_4478:
[----:B------:R-:W-:Y:S05]  /*2c10*/  BSYNC B1 ;  /* 0x0000000000017941 */ /* 0x000fea0003800000 */
.L_x_4477:
[----:B------:R-:W-:Y:S01]  /*2c20*/  FADD.FTZ R7, R7, -R2 ;  /* 0x8000000207077221 */ /* 0x000fe20000010000 */
[----:B------:R-:W-:-:S04]  /*2c30*/  IADD3 R3, R3, 0x80, RZ ;  /* 0x0000008003037810 */ /* 0x000fc80007ffe0ff */
[----:B------:R-:W-:Y:S02]  /*2c40*/  F2FP.BF16.F32.PACK_AB R7, RZ, R7 ;  /* 0x00000007ff07723e */ /* 0x000fe400000010ff */
[----:B------:R-:W-:-:S03]  /*2c50*/  ISETP.GE.AND P0, PT, R3, UR6, PT ;  /* 0x0000000603007c0c */ /* 0x000fc6000bf06270 */
[----:B------:R1:W-:Y:S10]  /*2c60*/  STG.E.U16 desc[UR4][R4.64], R7 ;  /* 0x0000000704007986 */ /* 0x0003f4000c101504 */
[----:B------:R-:W-:Y:S05]  /*2c70*/  @P0 BRA `(.L_x_4475) ;  /* 0x0000001400700947 */ /* 0x000fea0003800000 */
[----:B-1----:R-:W0:Y:S01]  /*2c80*/  LDC R4, c[0x0][0x218] ;  /* 0x00008600ff047b82 */ /* 0x002e220000000800 */
        /* <DEDUP_REMOVED lines=301> */
.L_x_4479:
[----:B------:R-:W-:Y:S02]  /*3f60*/  ULDC.64 UR8, c[0x0][0x418] ;  /* 0x0001060000087ab9 */ /* 0x000fe40000000a00 */
[----:B------:R-:W-:-:S04]  /*3f70*/  IADD3 R6, P0, R0, UR8, RZ ;  /* 0x0000000800067c10 */ /* 0x000fc8000ff1e0ff */
[----:B------:R-:W-:Y:S01]  /*3f80*/  IADD3.X R7, RZ, UR9, RZ, P0, !PT ;  /* 0x00000009ff077c10 */ /* 0x000fe200087fe4ff */
[----:B------:R-:W-:-:S04]  /*3f90*/  ULDC.64 UR8, c[0x0][0x410] ;  /* 0x0001040000087ab9 */ /* 0x000fc80000000a00 */
[----:B------:R0:W2:Y:S01]  /*3fa0*/  LDG.E.U16 R6, desc[UR4][R6.64] ;  /* 0x0000000406067981 */ /* 0x0000a2000c1e1500 */
[----:B------:R-:W-:Y:S01]  /*3fb0*/  MOV R11, 0x3e800000 ;  /* 0x3e800000000b7802 */ /* 0x000fe20000000f00 */
[----:B------:R-:W-:Y:S01]  /*3fc0*/  BSSY B1, `(.L_x_4480) ;  /* 0x0000023000017945 */ /* 0x000fe20003800000 */
[----:B0-----:R-:W-:Y:S01]  /*3fd0*/  MOV R7, 0x3d39bf78 ;  /* 0x3d39bf7800077802 */ /* 0x001fe20000000f00 */
[----:B--2---:R-:W-:-:S04]  /*3fe0*/  IMAD.U32 R8, R6, 0x10000, RZ ;  /* 0x0001000006087824 */ /* 0x004fc800078e00ff */
        /* <DEDUP_REMOVED lines=32> */
.L_x_4481:
[----:B------:R-:W-:Y:S05]  /*41f0*/  BSYNC B1 ;  /* 0x0000000000017941 */ /* 0x000fea0003800000 */
.L_x_4480:
[----:B------:R-:W-:Y:S01]  /*4200*/  FADD.FTZ R7, R7, -R2 ;  /* 0x8000000207077221 */ /* 0x000fe20000010000 */
[----:B------:R-:W-:-:S04]  /*4210*/  IADD3 R3, R3, 0x80, RZ ;  /* 0x0000008003037810 */ /* 0x000fc80007ffe0ff */
[----:B------:R-:W-:-:S05]  /*4220*/  F2FP.BF16.F32.PACK_AB R7, RZ, R7 ;  /* 0x00000007ff07723e */ /* 0x000fca00000010ff */
[----:B------:R2:W-:Y:S02]  /*4230*/  STG.E.U16 desc[UR4][R4.64], R7 ;  /* 0x0000000704007986 */ /* 0x0005e4000c101504 */
.L_x_4475:
[----:B------:R-:W-:Y:S05]  /*4240*/  BSYNC B0 ;  /* 0x0000000000007941 */ /* 0x000fea0003800000 */
.L_x_4474:
[----:B------:R-:W-:-:S13]  /*4250*/  ISETP.GE.AND P0, PT, R3, UR6, PT ;  /* 0x0000000603007c0c */ /* 0x000fda000bf06270 */
[----:B------:R-:W-:Y:S05]  /*4260*/  @P0 EXIT ;  /* 0x000000000000094d */ /* 0x000fea0003800000 */
[----:B012---:R-:W0:Y:S01]  /*4270*/  LDC R4, c[0x0][0x218] ;  /* 0x00008600ff047b82 */ /* 0x007e220000000800 */
[----:B------:R-:W-:Y:S01]  /*4280*/  HFMA2.MMA R0, -RZ, RZ, 0, 0 ;  /* 0x00000000ff007435 */ /* 0x000fe200000001ff */
[----:B------:R-:W-:Y:S02]  /*4290*/  MOV R5, RZ ;  /* 0x000000ff00057202 */ /* 0x000fe40000000f00 */
[----:B0-----:R-:W-:-:S13]  /*42a0*/  ISETP.NE.AND P0, PT, R4, RZ, PT ;  /* 0x000000ff0400720c */ /* 0x001fda0003f05270 */
[----:B------:R-:W-:Y:S05]  /*42b0*/  @!P0 BRA `(.L_x_4482) ;  /* 0x0000001000a48947 */ /* 0x000fea0003800000 */
[----:B------:R-:W-:Y:S01]  /*42c0*/  MOV R2, RZ ;  /* 0x000000ff00027202 */ /* 0x000fe20000000f00 */
[----:B------:R-:W-:Y:S01]  /*42d0*/  ULDC.64 UR6, c[0x0][0x220] ;  /* 0x0000880000067ab9 */ /* 0x000fe20000000a00 */
[----:B------:R-:W-:-:S03]  /*42e0*/  ISETP.NE.AND P0, PT, R4, 0x1, PT ;  /* 0x000000010400780c */ /* 0x000fc60003f05270 */
[----:B------:R-:W-:Y:S01]  /*42f0*/  IMAD.HI.U32 R6, R3, UR6, R2 ;  /* 0x0000000603067c27 */ /* 0x000fe2000f8e0002 */
[----:B------:R-:W-:-:S04]  /*4300*/  ULDC UR6, c[0x0][0x21c] ;  /* 0x0000870000067ab9 */ /* 0x000fc80000000800 */
[----:B------:R-:W-:-:S04]  /*4310*/  SHF.R.U32.HI R7, RZ, UR7, R6 ;  /* 0x00000007ff077c19 */ /* 0x000fc80008011606 */
[----:B------:R-:W-:-:S05]  /*4320*/  IADD3 R0, -R7, RZ, RZ ;  /* 0x000000ff07007210 */ /* 0x000fca0007ffe1ff */
[----:B------:R-:W-:Y:S01]  /*4330*/  IMAD R0, R0, UR6, R3 ;  /* 0x0000000600007c24 */ /* 0x000fe2000f8e0203 */
[----:B------:R-:W-:-:S03]  /*4340*/  ULDC.64 UR6, c[0x0][0x348] ;  /* 0x0000d20000067ab9 */ /* 0x000fc60000000a00 */
        /* <DEDUP_REMOVED lines=41> */
[----:B------:R-:W-:-:S08]  /*45e0*/  ISETP.NE.AND P0, PT, R4, 0x5, PT ;  /* 0x000000050400780c */ /* 0x000fd00003f05270 */
        /* <DEDUP_REMOVED lines=232> */
[----:B------:R-:W-:Y:S01]  /*5470*/  ULDC.64 UR6, c[0x0][0x400] ;  /* 0x0001000000067ab9 */ /* 0x000fe20000000a00 */
[----:B------:R-:W-:Y:S02]  /*5480*/  @P0 MOV R6, RZ ;  /* 0x000000ff00060202 */ /* 0x000fe40000000f00 */
[C---:B------:R-:W-:Y:S01]  /*5490*/  IADD3 R9, -R7.reuse, RZ, RZ ;  /* 0x000000ff07097210 */ /* 0x040fe20007ffe1ff */
[----:B------:R-:W1:Y:S08]  /*54a0*/  @P0 LDC R13, c[0x0][0x33c] ;  /* 0x0000cf00ff0d0b82 */ /* 0x000e700000000800 */
[----:B------:R-:W2:Y:S01]  /*54b0*/  @P0 LDC.64 R14, c[0x0][0x408] ;  /* 0x00010200ff0e0b82 */ /* 0x000ea20000000a00 */
[----:B0-----:R-:W-:-:S05]  /*54c0*/  @P0 IMAD.HI.U32 R2, R7, R10, R6 ;  /* 0x0000000a07020227 */ /* 0x001fca00078e0006 */
[----:B------:R-:W-:Y:S01]  /*54d0*/  @P0 SHF.R.U32.HI R4, RZ, R11, R2 ;  /* 0x0000000bff040219 */ /* 0x000fe20000011602 */
[----:B------:R-:W-:-:S03]  /*54e0*/  IMAD R2, R9, UR8, R3 ;  /* 0x0000000809027c24 */ /* 0x000fc6000f8e0203 */
[----:B------:R-:W-:Y:S01]  /*54f0*/  @P0 IADD3 R6, -R4, RZ, RZ ;  /* 0x000000ff04060210 */ /* 0x000fe20007ffe1ff */
[C---:B------:R-:W-:Y:S02]  /*5500*/  IMAD R5, R2.reuse, UR6, R5 ;  /* 0x0000000602057c24 */ /* 0x040fe4000f8e0205 */
[----:B------:R-:W-:Y:S02]  /*5510*/  IMAD R0, R2, UR7, R0 ;  /* 0x0000000702007c24 */ /* 0x000fe4000f8e0200 */
[----:B-1----:R-:W-:-:S04]  /*5520*/  @P0 IMAD R6, R13, R6, R7 ;  /* 0x000000060d060224 */ /* 0x002fc800078e0207 */
[C---:B--2---:R-:W-:Y:S02]  /*5530*/  @P0 IMAD R5, R6.reuse, R14, R5 ;  /* 0x0000000e06050224 */ /* 0x044fe400078e0205 */
[----:B------:R-:W-:-:S07]  /*5540*/  @P0 IMAD R0, R6, R15, R0 ;  /* 0x0000000f06000224 */ /* 0x000fce00078e0200 */
.L_x_4482:
        /* <DEDUP_REMOVED lines=8> */
[----:B--2---:R-:W-:Y:S02]  /*55d0*/  SHF.L.U32 R8, R2, 0x10, RZ ;  /* 0x0000001002087819 */ /* 0x004fe400000006ff */
[----:B------:R-:W-:Y:S02]  /*55e0*/  IADD3 R2, P1, R5, UR6, RZ ;  /* 0x0000000605027c10 */ /* 0x000fe4000ff3e0ff */
[----:B------:R-:W-:Y:S01]  /*55f0*/  FMNMX.FTZ R5, RZ, R8, PT ;  /* 0x00000008ff057209 */ /* 0x000fe20003810000 */
[----:B------:R-:W-:-:S04]  /*5600*/  FMUL.FTZ R0, |R8|, -1.4426950216293334961 ;  /* 0xbfb8aa3b08007820 */ /* 0x000fc80000410200 */
        /* <DEDUP_REMOVED lines=8> */
[----:B------:R-:W-:-:S04]  /*5690*/  FFMA.FTZ R7, R7, R10, -1 ;  /* 0xbf80000007077423 */ /* 0x000fc8000001000a */
[----:B------:R-:W-:Y:S01]  /*56a0*/  FADD.FTZ R6, R6, R7 ;  /* 0x0000000706067221 */ /* 0x000fe20000010000 */
[----:B------:R-:W-:-:S03]  /*56b0*/  FMUL.FTZ R4, R4, 1.1920928955078125e-07 ;  /* 0x3400000004047820 */ /* 0x000fc60000410000 */
        /* <DEDUP_REMOVED lines=11> */
[----:B------:R-:W-:Y:S01]  /*5770*/  IADD3.X R3, RZ, UR7, RZ, P1, !PT ;  /* 0x00000007ff037c10 */ /* 0x000fe20008ffe4ff */
[----:B------:R-:W-:Y:S06]  /*5780*/  @!P0 BRA `(.L_x_4484) ;  /* 0x0000000000148947 */ /* 0x000fec0003800000 */
[C---:B------:R-:W-:Y:S02]  /*5790*/  ISETP.GE.AND P0, PT, R9.reuse, -0x407fffff, PT ;  /* 0xbf8000010900780c */ /* 0x040fe40003f06270 */
[----:B------:R-:W-:-:S11]  /*57a0*/  FSETP.NEU.FTZ.AND P1, PT, R9, RZ, PT ;  /* 0x000000ff0900720b */ /* 0x000fd60003f3d000 */
[----:B------:R-:W-:-:S05]  /*57b0*/  @P0 MOV R0, 0x7f800000 ;  /* 0x7f80000000000802 */ /* 0x000fca0000000f00 */
[----:B------:R-:W-:-:S05]  /*57c0*/  @P0 FFMA.FTZ R4, R9, R0, +INF ;  /* 0x7f80000009040423 */ /* 0x000fca0000010000 */
[----:B------:R-:W-:-:S07]  /*57d0*/  FSEL R4, R4, -RZ, P1 ;  /* 0x800000ff04047208 */ /* 0x000fce0000800000 */
.L_x_4484:
[----:B------:R-:W-:Y:S05]  /*57e0*/  BSYNC B0 ;  /* 0x0000000000007941 */ /* 0x000fea0003800000 */
.L_x_4483:
[----:B------:R-:W-:-:S05]  /*57f0*/  FADD.FTZ R5, R5, -R4 ;  /* 0x8000000405057221 */ /* 0x000fca0000010000 */
[----:B------:R-:W-:-:S05]  /*5800*/  F2FP.BF16.F32.PACK_AB R5, RZ, R5 ;  /* 0x00000005ff05723e */ /* 0x000fca00000010ff */
[----:B------:R-:W-:Y:S01]  /*5810*/  STG.E.U16 desc[UR4][R2.64], R5 ;  /* 0x0000000502007986 */ /* 0x000fe2000c101504 */
[----:B------:R-:W-:Y:S05]  /*5820*/  EXIT ;  /* 0x000000000000794d */ /* 0x000fea0003800000 */
.L_x_4485:
        /* <DEDUP_REMOVED lines=13> */
.L_x_7371:


//--------------------- .text._ZN2at6native27unrolled_elementwise_kernelIZZZNS0_33launch_log_sigmoid_forward_kernelERNS_18TensorIteratorBaseEENKUlvE_clEvENKUlvE2_clEvEUlN3c108BFloat16EE_St5arrayIPcLm2EELi4E23TrivialOffsetCalculatorILi1EjESD_NS0_6memory15LoadWithoutCastENSE_16StoreWithoutCastEEEviT_T0_T2_T3_T4_T5_ --------------------------
	.section	.text._ZN2at6native27unrolled_elementwise_kernelIZZZNS0_33launch_log_sigmoid_forward_kernelERNS_18TensorIteratorBaseEENKUlvE_clEvENKUlvE2_clEvEUlN3c108BFloat16EE_St5arrayIPcLm2EELi4E23TrivialOffsetCalculatorILi1EjESD_NS0_6memory15LoadWithoutCastENSE_16StoreWithoutCastEEEviT_T0_T2_T3_T4_T5_,"ax",@progbits
	.align	128
        .global         _ZN2at6native27unrolled_elementwise_kernelIZZZNS0_33launch_log_sigmoid_forward_kernelERNS_18TensorIteratorBaseEENKUlvE_clEvENKUlvE2_clEvEUlN3c108BFloat16EE_St5arrayIPcLm2EELi4E23TrivialOffsetCalculatorILi1EjESD_NS0_6memory15LoadWithoutCastENSE_16StoreWithoutCastEEEviT_T0_T2_T3_T4_T5_
        .type           _ZN2at6native27unrolled_elementwise_kernelIZZZNS0_33launch_log_sigmoid_forward_kernelERNS_18TensorIteratorBaseEENKUlvE_clEvENKUlvE2_clEvEUlN3c108BFloat16EE_St5arrayIPcLm2EELi4E23TrivialOffsetCalculatorILi1EjESD_NS0_6memory15LoadWithoutCastENSE_16StoreWithoutCastEEEviT_T0_T2_T3_T4_T5_,@function
        .size           _ZN2at6native27unrolled_elementwise_kernelIZZZNS0_33launch_log_sigmoid_forward_kernelERNS_18TensorIteratorBaseEENKUlvE_clEvENKUlvE2_clEvEUlN3c108BFloat16EE_St5arrayIPcLm2EELi4E23TrivialOffsetCalculatorILi1EjESD_NS0_6memory15LoadWithoutCastENSE_16StoreWithoutCastEEEviT_T0_T2_T3_T4_T5_,(.L_x_7372 - _ZN2at6native27unrolled_elementwise_kernelIZZZNS0_33launch_log_sigmoid_forward_kernelERNS_18TensorIteratorBaseEENKUlvE_clEvENKUlvE2_clEvEUlN3c108BFloat16EE_St5arrayIPcLm2EELi4E23TrivialOffsetCalculatorILi1EjESD_NS0_6memory15LoadWithoutCastENSE_16StoreWithoutCastEEEviT_T0_T2_T3_T4_T5_)
        .other          _ZN2at6native27unrolled_elementwise_kernelIZZZNS0_33launch_log_sigmoid_forward_kernelERNS_18TensorIteratorBaseEENKUlvE_clEvENKUlvE2_clEvEUlN3c108BFloat16EE_St5arrayIPcLm2EELi4E23TrivialOffsetCalculatorILi1EjESD_NS0_6memory15LoadWithoutCastENSE_16StoreWithoutCastEEEviT_T0_T2_T3_T4_T5_,@"STO_CUDA_ENTRY STV_DEFAULT"
_ZN2at6native27unrolled_elementwise_kernelIZZZNS0_33launch_log_sigmoid_forward_kernelERNS_18TensorIteratorBaseEENKUlvE_clEvENKUlvE2_clEvEUlN3c108BFloat16EE_St5arrayIPcLm2EELi4E23TrivialOffsetCalculatorILi1EjESD_NS0_6memory15LoadWithoutCastENSE_16StoreWithoutCastEEEviT_T0_T2_T3_T4_T5_:
.text._ZN2at6native27unrolled_elementwise_kernelIZZZNS0_33launch_log_sigmoid_forward_kernelERNS_18TensorIteratorBaseEENKUlvE_clEvENKUlvE2_clEvEUlN3c108BFloat16EE_St5arrayIPcLm2EELi4E23TrivialOffsetCalculatorILi1EjESD_NS0_6memory15LoadWithoutCastENSE_16StoreWithoutCastEEEviT_T0_T2_T3_T4_T5_:
        /* <DEDUP_REMOVED lines=9> */
[----:B------:R-:W-:Y:S01]  /*0090*/  @!P0 LEA R15, R0, R13, 0x9 ;  /* 0x0000000d000f8211 */ /* 0x000fe200078e48ff */
[----:B------:R-:W0:Y:S01]  /*00a0*/  @!P0 LDC.64 R6, c[0x0][0x220] ;  /* 0x00008800ff068b82 */ /* 0x000e220000000a00 */
[----:B------:R-:W-:-:S04]  /*00b0*/  @!P0 IADD3 R13, R13, 0x80, RZ ;  /* 0x000000800d0d8810 */ /* 0x000fc80007ffe0ff */
[----:B------:R-:W-:-:S13]  /*00c0*/  ISETP.GE.AND P1, PT, R13, R2, PT ;  /* 0x000000020d00720c */ /* 0x000fda0003f26270 */
[----:B------:R-:W-:Y:S01]  /*00d0*/  @!P1 LEA R17, R0, R13, 0x9 ;  /* 0x0000000d00119211 */ /* 0x000fe200078e48ff */
[----:B------:R-:W1:Y:S01]  /*00e0*/  @!P1 LDC.64 R10, c[0x0][0x220] ;  /* 0x00008800ff0a9b82 */ /* 0x000e620000000a00 */
[----:B------:R-:W-:-:S04]  /*00f0*/  @!P1 IADD3 R13, R13, 0x80, RZ ;  /* 0x000000800d0d9810 */ /* 0x000fc80007ffe0ff */
[----:B------:R-:W-:Y:S01]  /*0100*/  ISETP.GE.AND P3, PT, R13, R2, PT ;  /* 0x000000020d00720c */ /* 0x000fe20003f66270 */
[----:B0-----:R-:W-:-:S05]  /*0110*/  @!P0 IMAD.WIDE.U32 R6, R15, 0x2, R6 ;  /* 0x000000020f068825 */ /* 0x001fca00078e0006 */
[----:B------:R0:W5:Y:S07]  /*0120*/  @!P0 LDG.E.U16 R16, desc[UR4][R6.64] ;  /* 0x0000000406108981 */ /* 0x00016e000c1e1500 */
[----:B------:R-:W-:Y:S01]  /*0130*/  @!P3 LEA R19, R0, R13, 0x9 ;  /* 0x0000000d0013b211 */ /* 0x000fe200078e48ff */
[----:B------:R-:W-:Y:S01]  /*0140*/  @!P3 VIADD R13, R13, 0x80 ;  /* 0x000000800d0db836 */ /* 0x000fe20000000000 */
[----:B------:R-:W2:Y:S04]  /*0150*/  @!P3 LDC.64 R8, c[0x0][0x220] ;  /* 0x00008800ff08bb82 */ /* 0x000ea80000000a00 */
[----:B------:R-:W-:Y:S01]  /*0160*/  ISETP.GE.AND P2, PT, R13, R2, PT ;  /* 0x000000020d00720c */ /* 0x000fe20003f46270 */
[----:B-1----:R-:W-:-:S12]  /*0170*/  @!P1 IMAD.WIDE.U32 R10, R17, 0x2, R10 ;  /* 0x00000002110a9825 */ /* 0x002fd800078e000a */
[----:B------:R-:W1:Y:S01]  /*0180*/  @!P2 LDC.64 R4, c[0x0][0x220] ;  /* 0x00008800ff04ab82 */ /* 0x000e620000000a00 */
[----:B------:R-:W-:Y:S01]  /*0190*/  @!P2 LEA R13, R0, R13, 0x9 ;  /* 0x0000000d000da211 */ /* 0x000fe200078e48ff */
[--C-:B--2---:R-:W-:Y:S01]  /*01a0*/  @!P3 IMAD.WIDE.U32 R14, R19, 0x2, R8.reuse ;  /* 0x00000002130eb825 */ /* 0x104fe200078e0008 */
[----:B------:R-:W-:Y:S02]  /*01b0*/  PRMT R9, RZ, 0x7610, R9 ;  /* 0x00007610ff097816 */ /* 0x000fe40000000009 */
[----:B------:R-:W-:-:S04]  /*01c0*/  PRMT R8, RZ, 0x7610, R8 ;  /* 0x00007610ff087816 */ /* 0x000fc80000000008 */
[----:B------:R0:W5:Y:S04]  /*01d0*/  @!P1 LDG.E.U16 R9, desc[UR4][R10.64] ;  /* 0x000000040a099981 */ /* 0x000168000c1e1500 */
[----:B------:R0:W5:Y:S01]  /*01e0*/  @!P3 LDG.E.U16 R8, desc[UR4][R14.64] ;  /* 0x000000040e08b981 */ /* 0x000162000c1e1500 */
[----:B-1----:R-:W-:Y:S01]  /*01f0*/  @!P2 IMAD.WIDE.U32 R12, R13, 0x2, R4 ;  /* 0x000000020d0ca825 */ /* 0x002fe200078e0004 */
[----:B------:R-:W-:-:S06]  /*0200*/  PRMT R4, RZ, 0x7610, R4 ;  /* 0x00007610ff047816 */ /* 0x000fcc0000000004 */
[----:B------:R0:W5:Y:S01]  /*0210*/  @!P2 LDG.E.U16 R4, desc[UR4][R12.64] ;  /* 0x000000040c04a981 */ /* 0x000162000c1e1500 */
[----:B------:R-:W-:Y:S01]  /*0220*/  BSSY B0, `(.L_x_4486) ;  /* 0x0000028000007945 */ /* 0x000fe20003800000 */
[----:B------:R-:W-:-:S03]  /*0230*/  MOV R5, R3 ;  /* 0x0000000300057202 */ /* 0x000fc60000000f00 */
[----:B------:R-:W-:Y:S05]  /*0240*/  @P0 BRA `(.L_x_4487) ;  /* 0x0000000000940947 */ /* 0x000fea0003800000 */
[----:B0----5:R-:W-:Y:S01]  /*0250*/  SHF.L.U32 R7, R16, 0x10, RZ ;  /* 0x0000001010077819 */ /* 0x021fe200000006ff */
[----:B------:R-:W-:Y:S01]  /*0260*/  HFMA2.MMA R13, -RZ, RZ, 1.625, 0 ;  /* 0x3e800000ff0d7435 */ /* 0x000fe200000001ff */
[----:B------:R-:W-:Y:S01]  /*0270*/  MOV R15, 0x3d39bf78 ;  /* 0x3d39bf78000f7802 */ /* 0x000fe20000000f00 */
[----:B------:R-:W-:Y:S02]  /*0280*/  BSSY B1, `(.L_x_4488) ;  /* 0x000001f000017945 */ /* 0x000fe40003800000 */
[----:B------:R-:W-:Y:S01]  /*0290*/  FMUL.FTZ R6, |R7|, -1.4426950216293334961 ;  /* 0xbfb8aa3b07067820 */ /* 0x000fe20000410200 */
[----:B------:R-:W-:-:S05]  /*02a0*/  FMNMX.FTZ R7, RZ, R7, PT ;  /* 0x00000007ff077209 */ /* 0x000fca0003810000 */
[----:B------:R-:W0:Y:S02]  /*02b0*/  MUFU.EX2 R6, R6 ;  /* 0x0000000600067308 */ /* 0x000e240000000800 */
[C---:B0-----:R-:W-:Y:S01]  /*02c0*/  FADD.FTZ.RZ R10, R6.reuse, 1 ;  /* 0x3f800000060a7421 */ /* 0x041fe2000001c000 */
[----:B------:R-:W-:-:S04]  /*02d0*/  ISETP.GE.U32.AND P1, PT, R6, 0x7f800000, PT ;  /* 0x7f8000000600780c */ /* 0x000fc80003f26070 */
[----:B------:R-:W-:-:S04]  /*02e0*/  IADD3 R10, R10, -0x3f400000, RZ ;  /* 0xc0c000000a0a7810 */ /* 0x000fc80007ffe0ff */
        /* <DEDUP_REMOVED lines=21> */
[----:B------:R-:W-:-:S05]  /*0440*/  @P1 MOV R11, 0x7f800000 ;  /* 0x7f800000000b1802 */ /* 0x000fca0000000f00 */
[----:B------:R-:W-:-:S05]  /*0450*/  @P1 FFMA.FTZ R10, R6, R11, +INF ;  /* 0x7f800000060a1423 */ /* 0x000fca000001000b */
[----:B------:R-:W-:-:S07]  /*0460*/  FSEL R10, R10, -RZ, P2 ;  /* 0x800000ff0a0a7208 */ /* 0x000fce0001000000 */
.L_x_4489:
[----:B------:R-:W-:Y:S05]  /*0470*/  BSYNC B1 ;  /* 0x0000000000017941 */ /* 0x000fea0003800000 */
.L_x_4488:
[----:B------:R-:W-:-:S05]  /*0480*/  FADD.FTZ R6, R7, -R10 ;  /* 0x8000000a07067221 */ /* 0x000fca0000010000 */
[----:B------:R-:W-:-:S07]  /*0490*/  F2FP.BF16.F32.PACK_AB R6, RZ, R6 ;  /* 0x00000006ff06723e */ /* 0x000fce00000010ff */
.L_x_4487:
[----:B------:R-:W-:Y:S05]  /*04a0*/  BSYNC B0 ;  /* 0x0000000000007941 */ /* 0x000fea0003800000 */
.L_x_4486:
[----:B0-----:R-:W-:Y:S01]  /*04b0*/  IADD3 R7, R5, 0x80, RZ ;  /* 0x0000008005077810 */ /* 0x001fe20007ffe0ff */
[----:B------:R-:W-:Y:S03]  /*04c0*/  BSSY B0, `(.L_x_4490) ;  /* 0x0000028000007945 */ /* 0x000fe60003800000 */
[----:B------:R-:W-:-:S13]  /*04d0*/  ISETP.GE.AND P1, PT, R7, R2, PT ;  /* 0x000000020700720c */ /* 0x000fda0003f26270 */
[----:B------:R-:W-:Y:S05]  /*04e0*/  @P1 BRA `(.L_x_4491) ;  /* 0x0000000000941947 */ /* 0x000fea0003800000 */
[----:B-----5:R-:W-:Y:S01]  /*04f0*/  SHF.L.U32 R9, R9, 0x10, RZ ;  /* 0x0000001009097819 */ /* 0x020fe200000006ff */
[----:B------:R-:W-:Y:S01]  /*0500*/  IMAD.MOV.U32 R13, RZ, RZ, 0x3e800000 ;  /* 0x3e800000ff0d7424 */ /* 0x000fe200078e00ff */
[----:B------:R-:W-:Y:S01]  /*0510*/  HFMA2.MMA R14, -RZ, RZ, 1.3056640625, -1.8671875 ;  /* 0x3d39bf78ff0e7435 */ /* 0x000fe200000001ff */
        /* <DEDUP_REMOVED lines=31> */
.L_x_4493:
[----:B------:R-:W-:Y:S05]  /*0710*/  BSYNC B1 ;  /* 0x0000000000017941 */ /* 0x000fea0003800000 */
.L_x_4492:
[----:B------:R-:W-:-:S05]  /*0720*/  FADD.FTZ R7, R9, -R10 ;  /* 0x8000000a09077221 */ /* 0x000fca0000010000 */
[----:B------:R-:W-:-:S07]  /*0730*/  F2FP.BF16.F32.PACK_AB R7, RZ, R7 ;  /* 0x00000007ff07723e */ /* 0x000fce00000010ff */
.L_x_4491:
[----:B------:R-:W-:Y:S05]  /*0740*/  BSYNC B0 ;  /* 0x0000000000007941 */ /* 0x000fea0003800000 */
.L_x_4490:
[----:B-----5:R-:W-:Y:S01]  /*0750*/  IADD3 R9, R5, 0x100, RZ ;  /* 0x0000010005097810 */ /* 0x020fe20007ffe0ff */
[----:B------:R-:W-:Y:S03]  /*0760*/  BSSY B0, `(.L_x_4494) ;  /* 0x0000028000007945 */ /* 0x000fe60003800000 */
[----:B------:R-:W-:-:S13]  /*0770*/  ISETP.GE.AND P1, PT, R9, R2, PT ;  /* 0x000000020900720c */ /* 0x000fda0003f26270 */
[----:B------:R-:W-:Y:S05]  /*0780*/  @P1 BRA `(.L_x_4495) ;  /* 0x0000000000941947 */ /* 0x000fea0003800000 */
[----:B------:R-:W-:Y:S01]  /*0790*/  SHF.L.U32 R9, R8, 0x10, RZ ;  /* 0x0000001008097819 */ /* 0x000fe200000006ff */
[----:B------:R-:W-:Y:S01]  /*07a0*/  HFMA2.MMA R15, -RZ, RZ, 1.3056640625, -1.8671875 ;  /* 0x3d39bf78ff0f7435 */ /* 0x000fe200000001ff */
[----:B------:R-:W-:Y:S01]  /*07b0*/  MOV R13, 0x3e800000 ;  /* 0x3e800000000d7802 */ /* 0x000fe20000000f00 */
[----:B------:R-:W-:Y:S02]  /*07c0*/  BSSY B1, `(.L_x_4496) ;  /* 0x000001f000017945 */ /* 0x000fe40003800000 */
[----:B------:R-:W-:Y:S01]  /*07d0*/  FMUL.FTZ R8, |R9|, -1.4426950216293334961 ;  /* 0xbfb8aa3b09087820 */ /* 0x000fe20000410200 */
[----:B------:R-:W-:-:S05]  /*07e0*/  FMNMX.FTZ R9, RZ, R9, PT ;  /* 0x00000009ff097209 */ /* 0x000fca0003810000 */
[----:B------:R-:W0:Y:S02]  /*07f0*/  MUFU.EX2 R8, R8 ;  /* 0x0000000800087308 */ /* 0x000e240000000800 */
[C---:B0-----:R-:W-:Y:S01]  /*0800*/  FADD.FTZ.RZ R10, R8.reuse, 1 ;  /* 0x3f800000080a7421 */ /* 0x041fe2000001c000 */
[----:B------:R-:W-:-:S03]  /*0810*/  ISETP.GE.U32.AND P1, PT, R8, 0x7f800000, PT ;  /* 0x7f8000000800780c */ /* 0x000fc60003f26070 */
[----:B------:R-:W-:-:S05]  /*0820*/  VIADD R10, R10, 0xc0c00000 ;  /* 0xc0c000000a0a7836 */ /* 0x000fca0000000000 */
        /* <DEDUP_REMOVED lines=24> */
.L_x_4497:
[----:B------:R-:W-:Y:S05]  /*09b0*/  BSYNC B1 ;  /* 0x0000000000017941 */ /* 0x000fea0003800000 */
.L_x_4496:
[----:B------:R-:W-:-:S05]  /*09c0*/  FADD.FTZ R8, R9, -R10 ;  /* 0x8000000a09087221 */ /* 0x000fca0000010000 */
[----:B------:R-:W-:-:S07]  /*09d0*/  F2FP.BF16.F32.PACK_AB R8, RZ, R8 ;  /* 0x00000008ff08723e */ /* 0x000fce00000010ff */
.L_x_4495:
[----:B------:R-:W-:Y:S05]  /*09e0*/  BSYNC B0 ;  /* 0x0000000000007941 */ /* 0x000fea0003800000 */
.L_x_4494:
[----:B------:R-:W-:Y:S01]  /*09f0*/  IADD3 R9, R5, 0x180, RZ ;  /* 0x0000018005097810 */ /* 0x000fe20007ffe0ff */
[----:B------:R-:W-:Y:S03]  /*0a00*/  BSSY B0, `(.L_x_4498) ;  /* 0x0000028000007945 */ /* 0x000fe60003800000 */
[----:B------:R-:W-:-:S13]  /*0a10*/  ISETP.GE.AND P1, PT, R9, R2, PT ;  /* 0x000000020900720c */ /* 0x000fda0003f26270 */
[----:B------:R-:W-:Y:S05]  /*0a20*/  @P1 BRA `(.L_x_4499) ;  /* 0x0000000000941947 */ /* 0x000fea0003800000 */
[----:B------:R-:W-:Y:S01]  /*0a30*/  IMAD.U32 R9, R4, 0x10000, RZ ;  /* 0x0001000004097824 */ /* 0x000fe200078e00ff */
[----:B------:R-:W-:Y:S01]  /*0a40*/  MOV R13, 0x3e800000 ;  /* 0x3e800000000d7802 */ /* 0x000fe20000000f00 */
[----:B------:R-:W-:Y:S01]  /*0a50*/  HFMA2.MMA R15, -RZ, RZ, 1.3056640625, -1.8671875 ;  /* 0x3d39bf78ff0f7435 */ /* 0x000fe200000001ff */
[----:B------:R-:W-:Y:S01]  /*0a60*/  BSSY B1, `(.L_x_4500) ;  /* 0x000001f000017945 */ /* 0x000fe20003800000 */
        /* <DEDUP_REMOVED lines=30> */
.L_x_4501:
[----:B------:R-:W-:Y:S05]  /*0c50*/  BSYNC B1 ;  /* 0x0000000000017941 */ /* 0x000fea0003800000 */
.L_x_4500:
[----:B------:R-:W-:-:S05]  /*0c60*/  FADD.FTZ R9, R9, -R10 ;  /* 0x8000000a09097221 */ /* 0x000fca0000010000 */
[----:B------:R-:W-:-:S07]  /*0c70*/  F2FP.BF16.F32.PACK_AB R9, RZ, R9 ;  /* 0x00000009ff09723e */ /* 0x000fce00000010ff */
.L_x_4499:
[----:B------:R-:W-:Y:S05]  /*0c80*/  BSYNC B0 ;  /* 0x0000000000007941 */ /* 0x000fea0003800000 */
.L_x_4498:
[----:B------:R-:W0:Y:S01]  /*0c90*/  @!P0 LDC.64 R10, c[0x0][0x218] ;  /* 0x00008600ff0a8b82 */ /* 0x000e220000000a00 */
[----:B------:R-:W-:Y:S01]  /*0ca0*/  @!P0 VIADD R5, R3, 0x80 ;  /* 0x0000008003058836 */ /* 0x000fe20000000000 */
[----:B------:R-:W-:Y:S01]  /*0cb0*/  @!P0 LEA R3, R0, R3, 0x9 ;  /* 0x0000000300038211 */ /* 0x000fe200078e48ff */
[----:B------:R-:W-:Y:S03]  /*0cc0*/  BSSY B0, `(.L_x_4502) ;  /* 0x0000010000007945 */ /* 0x000fe60003800000 */
[----:B------:R-:W-:Y:S01]  /*0cd0*/  ISETP.GE.AND P1, PT, R5, R2, PT ;  /* 0x000000020500720c */ /* 0x000fe20003f26270 */
[----:B0-----:R-:W-:-:S05]  /*0ce0*/  @!P0 IMAD.WIDE.U32 R10, R3, 0x2, R10 ;  /* 0x00000002030a8825 */ /* 0x001fca00078e000a */
[----:B------:R0:W-:Y:S07]  /*0cf0*/  @!P0 STG.E.U16 desc[UR4][R10.64], R6 ;  /* 0x000000060a008986 */ /* 0x0001ee000c101504 */
[----:B------:R-:W-:Y:S05]  /*0d00*/  @P1 BRA `(.L_x_4503) ;  /* 0x00000000002c1947 */ /* 0x000fea0003800000 */
[----:B0-----:R-:W0:Y:S01]  /*0d10*/  LDC.64 R10, c[0x0][0x218] ;  /* 0x00008600ff0a7b82 */ /* 0x001e220000000a00 */
[----:B------:R-:W-:Y:S02]  /*0d20*/  LEA R3, R0, R5, 0x9 ;  /* 0x0000000500037211 */ /* 0x000fe400078e48ff */
[----:B------:R-:W-:Y:S02]  /*0d30*/  IADD3 R5, R5, 0x80, RZ ;  /* 0x0000008005057810 */ /* 0x000fe40007ffe0ff */
[----:B------:R-:W-:Y:S02]  /*0d40*/  PRMT R4, R7, 0x7610, R4 ;  /* 0x0000761007047816 */ /* 0x000fe40000000004 */
[----:B------:R-:W-:-:S13]  /*0d50*/  ISETP.GE.AND P0, PT, R5, R2, PT ;  /* 0x000000020500720c */ /* 0x000fda0003f06270 */
[----:B------:R-:W-:Y:S02]  /*0d60*/  @!P0 LEA R13, R0, R5, 0x9 ;  /* 0x00000005000d8211 */ /* 0x000fe400078e48ff */
[----:B------:R-:W-:Y:S01]  /*0d70*/  @!P0 IADD3 R5, R5, 0x80, RZ ;  /* 0x0000008005058810 */ /* 0x000fe20007ffe0ff */
[----:B0-----:R-:W-:-:S04]  /*0d80*/  IMAD.WIDE.U32 R6, R3, 0x2, R10 ;  /* 0x0000000203067825 */ /* 0x001fc800078e000a */
[----:B------:R-:W-:Y:S01]  /*0d90*/  @!P0 IMAD.WIDE.U32 R10, R13, 0x2, R10 ;  /* 0x000000020d0a8825 */ /* 0x000fe200078e000a */
[----:B------:R1:W-:Y:S04]  /*0da0*/  STG.E.U16 desc[UR4][R6.64], R4 ;  /* 0x0000000406007986 */ /* 0x0003e8000c101504 */
[----:B------:R1:W-:Y:S02]  /*0db0*/  @!P0 STG.E.U16 desc[UR4][R10.64], R8 ;  /* 0x000000080a008986 */ /* 0x0003e4000c101504 */
.L_x_4503:
[----:B------:R-:W-:Y:S05]  /*0dc0*/  BSYNC B0 ;  /* 0x0000000000007941 */ /* 0x000fea0003800000 */
.L_x_4502:
[----:B------:R-:W-:-:S13]  /*0dd0*/  ISETP.GE.AND P0, PT, R5, R2, PT ;  /* 0x000000020500720c */ /* 0x000fda0003f06270 */
[----:B------:R-:W-:Y:S05]  /*0de0*/  @P0 EXIT ;  /* 0x000000000000094d */ /* 0x000fea0003800000 */
[----:B------:R-:W2:Y:S01]  /*0df0*/  LDC.64 R2, c[0x0][0x218] ;  /* 0x00008600ff027b82 */ /* 0x000ea20000000a00 */
[----:B------:R-:W-:-:S05]  /*0e00*/  LEA R5, R0, R5, 0x9 ;  /* 0x0000000500057211 */ /* 0x000fca00078e48ff */
[----:B--2---:R-:W-:-:S05]  /*0e10*/  IMAD.WIDE.U32 R2, R5, 0x2, R2 ;  /* 0x0000000205027825 */ /* 0x004fca00078e0002 */
[----:B------:R-:W-:Y:S01]  /*0e20*/  STG.E.U16 desc[UR4][R2.64], R9 ;  /* 0x0000000902007986 */ /* 0x000fe2000c101504 */
[----:B------:R-:W-:Y:S05]  /*0e30*/  EXIT ;  /* 0x000000000000794d */ /* 0x000fea0003800000 */
.L_x_4504:
        /* <DEDUP_REMOVED lines=12> */
.L_x_7372:


//--------------------- .text._ZN2at6native29vectorized_elementwise_kernelILi2EZZZNS0_33launch_log_sigmoid_forward_kernelERNS_18TensorIteratorBaseEENKUlvE_clEvENKUlvE2_clEvEUlN3c108BFloat16EE_St5arrayIPcLm2EEEEviT0_T1_ --------------------------
	.section	.text._ZN2at6native29vectorized_elementwise_kernelILi2EZZZNS0_33launch_log_sigmoid_forward_kernelERNS_18TensorIteratorBaseEENKUlvE_clEvENKUlvE2_clEvEUlN3c108BFloat16EE_St5arrayIPcLm2EEEEviT0_T1_,"ax",@progbits
	.align	128
        .global         _ZN2at6native29vectorized_elementwise_kernelILi2EZZZNS0_33launch_log_sigmoid_forward_kernelERNS_18TensorIteratorBaseEENKUlvE_clEvENKUlvE2_clEvEUlN3c108BFloat16EE_St5arrayIPcLm2EEEEviT0_T1_
        .type           _ZN2at6native29vectorized_elementwise_kernelILi2EZZZNS0_33launch_log_sigmoid_forward_kernelERNS_18TensorIteratorBaseEENKUlvE_clEvENKUlvE2_clEvEUlN3c108BFloat16EE_St5arrayIPcLm2EEEEviT0_T1_,@function
        .size           _ZN2at6native29vectorized_elementwise_kernelILi2EZZZNS0_33launch_log_sigmoid_forward_kernelERNS_18TensorIteratorBaseEENKUlvE_clEvENKUlvE2_clEvEUlN3c108BFloat16EE_St5arrayIPcLm2EEEEviT0_T1_,(.L_x_7373 - _ZN2at6native29vectorized_elementwise_kernelILi2EZZZNS0_33launch_log_sigmoid_forward_kernelERNS_18TensorIteratorBaseEENKUlvE_clEvENKUlvE2_clEvEUlN3c108BFloat16EE_St5arrayIPcLm2EEEEviT0_T1_)
        .other          _ZN2at6native29vectorized_elementwise_kernelILi2EZZZNS0_33launch_log_sigmoid_forward_kernelERNS_18TensorIteratorBaseEENKUlvE_clEvENKUlvE2_clEvEUlN3c108BFloat16EE_St5arrayIPcLm2EEEEviT0_T1_,@"STO_CUDA_ENTRY STV_DEFAULT"
_ZN2at6native29vectorized_elementwise_kernelILi2EZZZNS0_33launch_log_sigmoid_forward_kernelERNS_18TensorIteratorBaseEENKUlvE_clEvENKUlvE2_clEvEUlN3c108BFloat16EE_St5arrayIPcLm2EEEEviT0_T1_:
.text._ZN2at6native29vectorized_elementwise_kernelILi2EZZZNS0_33launch_log_sigmoid_forward_kernelERNS_18TensorIteratorBaseEENKUlvE_clEvENKUlvE2_clEvEUlN3c108BFloat16EE_St5arrayIPcLm2EEEEviT0_T1_:
        /* <DEDUP_REMOVED lines=11> */
[----:B0-----:R-:W-:-:S05]  /*00b0*/  IMAD.WIDE.U32 R2, R4, 0x4, R2 ;  /* 0x0000000404027825 */ /* 0x001fca00078e0002 */
[----:B------:R-:W2:Y:S04]  /*00c0*/  LDG.E R10, desc[UR4][R2.64] ;  /* 0x00000004020a7981 */ /* 0x000ea8000c1e1900 */
[----:B------:R-:W3:Y:S04]  /*00d0*/  LDG.E R9, desc[UR4][R2.64+0x200] ;  /* 0x0002000402097981 */ /* 0x000ee8000c1e1900 */
[----:B------:R-:W4:Y:S04]  /*00e0*/  LDG.E R8, desc[UR4][R2.64+0x400] ;  /* 0x0004000402087981 */ /* 0x000f28000c1e1900 */
[----:B------:R0:W5:Y:S01]  /*00f0*/  LDG.E R17, desc[UR4][R2.64+0x600] ;  /* 0x0006000402117981 */ /* 0x000162000c1e1900 */
[----:B------:R-:W-:Y:S01]  /*0100*/  BSSY B0, `(.L_x_4506) ;  /* 0x0000051000007945 */ /* 0x000fe20003800000 */
[----:B0-----:R-:W-:Y:S01]  /*0110*/  HFMA2.MMA R2, -RZ, RZ, 1.625, 0 ;  /* 0x3e800000ff027435 */ /* 0x001fe200000001ff */
[----:B--2---:R-:W-:-:S02]  /*0120*/  SHF.L.U32 R7, R10, 0x10, RZ ;  /* 0x000000100a077819 */ /* 0x004fc400000006ff */
[----:B------:R-:W-:Y:S02]  /*0130*/  PRMT R10, R10, 0x7632, R10 ;  /* 0x000076320a0a7816 */ /* 0x000fe4000000000a */
[----:B---3--:R-:W-:Y:S01]  /*0140*/  SHF.L.U32 R15, R9, 0x10, RZ ;  /* 0x00000010090f7819 */ /* 0x008fe200000006ff */
[----:B------:R-:W-:Y:S01]  /*0150*/  FMUL.FTZ R6, |R7|, -1.4426950216293334961 ;  /* 0xbfb8aa3b07067820 */ /* 0x000fe20000410200 */
[----:B------:R-:W-:Y:S02]  /*0160*/  SHF.L.U32 R10, R10, 0x10, RZ ;  /* 0x000000100a0a7819 */ /* 0x000fe400000006ff */
[----:B------:R-:W-:Y:S01]  /*0170*/  PRMT R3, R9, 0x7632, R3 ;  /* 0x0000763209037816 */ /* 0x000fe20000000003 */
[----:B------:R-:W-:Y:S01]  /*0180*/  FMUL.FTZ R14, |R15|, -1.4426950216293334961 ;  /* 0xbfb8aa3b0f0e7820 */ /* 0x000fe20000410200 */
[----:B------:R-:W-:Y:S01]  /*0190*/  FMNMX.FTZ R7, RZ, R7, PT ;  /* 0x00000007ff077209 */ /* 0x000fe20003810000 */
[----:B------:R-:W-:Y:S01]  /*01a0*/  FMUL.FTZ R18, |R10|, -1.4426950216293334961 ;  /* 0xbfb8aa3b0a127820 */ /* 0x000fe20000410200 */
[----:B------:R-:W0:Y:S01]  /*01b0*/  MUFU.EX2 R6, R6 ;  /* 0x0000000600067308 */ /* 0x000e220000000800 */
[----:B------:R-:W-:-:S07]  /*01c0*/  SHF.L.U32 R3, R3, 0x10, RZ ;  /* 0x0000001003037819 */ /* 0x000fce00000006ff */
[----:B------:R-:W1:Y:S08]  /*01d0*/  MUFU.EX2 R18, R18 ;  /* 0x0000001200127308 */ /* 0x000e700000000800 */
[----:B------:R-:W2:Y:S01]  /*01e0*/  MUFU.EX2 R14, R14 ;  /* 0x0000000e000e7308 */ /* 0x000ea20000000800 */
[C---:B0-----:R-:W-:Y:S01]  /*01f0*/  FADD.FTZ.RZ R0, R6.reuse, 1 ;  /* 0x3f80000006007421 */ /* 0x041fe2000001c000 */
[----:B------:R-:W-:-:S04]  /*0200*/  ISETP.GE.U32.AND P0, PT, R6, 0x7f800000, PT ;  /* 0x7f8000000600780c */ /* 0x000fc80003f06070 */
[----:B------:R-:W-:Y:S01]  /*0210*/  IADD3 R0, R0, -0x3f400000, RZ ;  /* 0xc0c0000000007810 */ /* 0x000fe20007ffe0ff */
[----:B-1----:R-:W-:-:S05]  /*0220*/  FADD.FTZ.RZ R5, R18, 1 ;  /* 0x3f80000012057421 */ /* 0x002fca000001c000 */
[----:B------:R-:W-:Y:S02]  /*0230*/  IADD3 R21, R5, -0x3f400000, RZ ;  /* 0xc0c0000005157810 */ /* 0x000fe40007ffe0ff */
[----:B------:R-:W-:Y:S02]  /*0240*/  LOP3.LUT R5, R0, 0xff800000, RZ, 0xc0, !PT ;  /* 0xff80000000057812 */ /* 0x000fe400078ec0ff */
[----:B------:R-:W-:Y:S02]  /*0250*/  LOP3.LUT R21, R21, 0xff800000, RZ, 0xc0, !PT ;  /* 0xff80000015157812 */ /* 0x000fe400078ec0ff */
[----:B------:R-:W-:Y:S02]  /*0260*/  IADD3 R9, -R5, 0x40800000, RZ ;  /* 0x4080000005097810 */ /* 0x000fe40007ffe1ff */
[----:B------:R-:W-:Y:S02]  /*0270*/  IADD3 R11, -R21, 0x40800000, RZ ;  /* 0x40800000150b7810 */ /* 0x000fe40007ffe1ff */
[----:B------:R-:W-:Y:S01]  /*0280*/  IADD3 R23, R6, -R5, RZ ;  /* 0x8000000506177210 */ /* 0x000fe20007ffe0ff */
[-C--:B------:R-:W-:Y:S01]  /*0290*/  FFMA.FTZ R12, R9, R2.reuse, -1 ;  /* 0xbf800000090c7423 */ /* 0x080fe20000010002 */
[----:B------:R-:W-:Y:S01]  /*02a0*/  IADD3 R19, R18, -R21, RZ ;  /* 0x8000001512137210 */ /* 0x000fe20007ffe0ff */
[----:B------:R-:W-:Y:S01]  /*02b0*/  FFMA.FTZ R20, R11, R2, -1 ;  /* 0xbf8000000b147423 */ /* 0x000fe20000010002 */
[----:B------:R-:W-:Y:S01]  /*02c0*/  MOV R0, 0x3d39bf78 ;  /* 0x3d39bf7800007802 */ /* 0x000fe20000000f00 */
[----:B------:R-:W-:Y:S01]  /*02d0*/  FADD.FTZ R23, R23, R12 ;  /* 0x0000000c17177221 */ /* 0x000fe20000010000 */
[----:B------:R-:W-:Y:S01]  /*02e0*/  FMUL.FTZ R12, |R3|, -1.4426950216293334961 ;  /* 0xbfb8aa3b030c7820 */ /* 0x000fe20000410200 */
[----:B------:R-:W-:Y:S01]  /*02f0*/  FADD.FTZ R19, R19, R20 ;  /* 0x0000001413137221 */ /* 0x000fe20000010000 */
[----:B--2---:R-:W-:Y:S01]  /*0300*/  FADD.FTZ.RZ R9, R14, 1 ;  /* 0x3f8000000e097421 */ /* 0x004fe2000001c000 */
[-C--:B------:R-:W-:Y:S01]  /*0310*/  FFMA.FTZ R20, R23, -R0.reuse, 0.10546888411045074463 ;  /* 0x3dd8001217147423 */ /* 0x080fe20000010800 */
[----:B------:R-:W-:Y:S01]  /*0320*/  I2FP.F32.S32 R5, R5 ;  /* 0x0000000500057245 */ /* 0x000fe20000201400 */
[----:B------:R-:W-:Y:S01]  /*0330*/  FFMA.FTZ R22, R19, -R0, 0.10546888411045074463 ;  /* 0x3dd8001213167423 */ /* 0x000fe20000010800 */
[----:B------:R-:W0:Y:S01]  /*0340*/  MUFU.EX2 R12, R12 ;  /* 0x0000000c000c7308 */ /* 0x000e220000000800 */
[----:B------:R-:W-:Y:S01]  /*0350*/  FFMA.FTZ R20, R23, R20, -0.13229703903198242188 ;  /* 0xbe0778e017147423 */ /* 0x000fe20000010014 */
[----:B------:R-:W-:Y:S01]  /*0360*/  IADD3 R9, R9, -0x3f400000, RZ ;  /* 0xc0c0000009097810 */ /* 0x000fe20007ffe0ff */
[----:B------:R-:W-:-:S02]  /*0370*/  FFMA.FTZ R22, R19, R22, -0.13229703903198242188 ;  /* 0xbe0778e013167423 */ /* 0x000fc40000010016 */
[----:B------:R-:W-:Y:S01]  /*0380*/  FFMA.FTZ R20, R23, R20, 0.14491446316242218018 ;  /* 0x3e14647517147423 */ /* 0x000fe20000010014 */
[----:B------:R-:W-:Y:S01]  /*0390*/  LOP3.LUT R9, R9, 0xff800000, RZ, 0xc0, !PT ;  /* 0xff80000009097812 */ /* 0x000fe200078ec0ff */
[----:B------:R-:W-:Y:S02]  /*03a0*/  FFMA.FTZ R22, R19, R22, 0.14491446316242218018 ;  /* 0x3e14647513167423 */ /* 0x000fe40000010016 */
[----:B------:R-:W-:Y:S01]  /*03b0*/  FFMA.FTZ R20, R23, R20, -0.16641564667224884033 ;  /* 0xbe2a68dd17147423 */ /* 0x000fe20000010014 */
[----:B------:R-:W-:Y:S01]  /*03c0*/  IADD3 R13, -R9, 0x40800000, RZ ;  /* 0x40800000090d7810 */ /* 0x000fe20007ffe1ff */
[----:B------:R-:W-:Y:S02]  /*03d0*/  FFMA.FTZ R22, R19, R22, -0.16641564667224884033 ;  /* 0xbe2a68dd13167423 */ /* 0x000fe40000010016 */
[----:B------:R-:W-:Y:S02]  /*03e0*/  FFMA.FTZ R20, R23, R20, 0.19988867640495300293 ;  /* 0x3e4caf9e17147423 */ /* 0x000fe40000010014 */
[----:B------:R-:W-:Y:S01]  /*03f0*/  FFMA.FTZ R22, R19, R22, 0.19988867640495300293 ;  /* 0x3e4caf9e13167423 */ /* 0x000fe20000010016 */
[----:B------:R-:W-:Y:S01]  /*0400*/  FFMA.FTZ R24, R13, R2, -1 ;  /* 0xbf8000000d187423 */ /* 0x000fe20000010002 */
[----:B------:R-:W-:Y:S01]  /*0410*/  FFMA.FTZ R20, R23, R20, -0.25000196695327758789 ;  /* 0xbe80004217147423 */ /* 0x000fe20000010014 */
[----:B0-----:R-:W-:Y:S01]  /*0420*/  FADD.FTZ.RZ R11, R12, 1 ;  /* 0x3f8000000c0b7421 */ /* 0x001fe2000001c000 */
[----:B------:R-:W-:-:S02]  /*0430*/  FFMA.FTZ R22, R19, R22, -0.25000196695327758789 ;  /* 0xbe80004213167423 */ /* 0x000fc40000010016 */
[----:B------:R-:W-:Y:S02]  /*0440*/  FFMA.FTZ R20, R23, R20, 0.33333510160446166992 ;  /* 0x3eaaaae617147423 */ /* 0x000fe40000010014 */
[----:B------:R-:W-:Y:S01]  /*0450*/  FFMA.FTZ R22, R19, R22, 0.33333510160446166992 ;  /* 0x3eaaaae613167423 */ /* 0x000fe20000010016 */
[----:B------:R-:W-:Y:S01]  /*0460*/  IADD3 R25, R11, -0x3f400000, RZ ;  /* 0xc0c000000b197810 */ /* 0x000fe20007ffe0ff */
[----:B------:R-:W-:Y:S01]  /*0470*/  FFMA.FTZ R20, R23, R20, -0.5 ;  /* 0xbf00000017147423 */ /* 0x000fe20000010014 */
[----:B------:R-:W-:Y:S01]  /*0480*/  IADD3 R11, R14, -R9, RZ ;  /* 0x800000090e0b7210 */ /* 0x000fe20007ffe0ff */
[----:B------:R-:W-:Y:S01]  /*0490*/  FFMA.FTZ R22, R19, R22, -0.5 ;  /* 0xbf00000013167423 */ /* 0x000fe20000010016 */
[----:B------:R-:W-:Y:S01]  /*04a0*/  LOP3.LUT R13, R25, 0xff800000, RZ, 0xc0, !PT ;  /* 0xff800000190d7812 */ /* 0x000fe200078ec0ff */
[----:B------:R-:W-:Y:S02]  /*04b0*/  FMUL.FTZ R20, R23, R20 ;  /* 0x0000001417147220 */ /* 0x000fe40000410000 */
[----:B------:R-:W-:Y:S01]  /*04c0*/  FMUL.FTZ R22, R19, R22 ;  /* 0x0000001613167220 */ /* 0x000fe20000410000 */
[----:B------:R-:W-:Y:S01]  /*04d0*/  FADD.FTZ R11, R11, R24 ;  /* 0x000000180b0b7221 */ /* 0x000fe20000010000 */
[----:B------:R-:W-:Y:S01]  /*04e0*/  FFMA.FTZ R23, R23, R20, R23 ;  /* 0x0000001417177223 */ /* 0x000fe20000010017 */
[----:B------:R-:W-:Y:S01]  /*04f0*/  IADD3 R25, -R13, 0x40800000, RZ ;  /* 0x408000000d197810 */ /* 0x000fe20007ffe1ff */
[----:B------:R-:W-:Y:S01]  /*0500*/  FFMA.FTZ R20, R19, R22, R19 ;  /* 0x0000001613147223 */ /* 0x000fe20000010013 */
[----:B------:R-:W-:Y:S01]  /*0510*/  FFMA.FTZ R22, R11, -R0, 0.10546888411045074463 ;  /* 0x3dd800120b167423 */ /* 0x000fe20000010800 */
[----:B------:R-:W-:-:S02]  /*0520*/  IADD3 R19, R12, -R13, RZ ;  /* 0x8000000d0c137210 */ /* 0x000fc40007ffe0ff */
[----:B------:R-:W-:Y:S01]  /*0530*/  FFMA.FTZ R24, R25, R2, -1 ;  /* 0xbf80000019187423 */ /* 0x000fe20000010002 */
[----:B------:R-:W-:-:S03]  /*0540*/  FFMA.FTZ R22, R11, R22, -0.13229703903198242188 ;  /* 0xbe0778e00b167423 */ /* 0x000fc60000010016 */
[----:B------:R-:W-:Y:S01]  /*0550*/  FADD.FTZ R19, R19, R24 ;  /* 0x0000001813137221 */ /* 0x000fe20000010000 */
[----:B------:R-:W-:Y:S01]  /*0560*/  FFMA.FTZ R24, R11, R22, 0.14491446316242218018 ;  /* 0x3e1464750b187423 */ /* 0x000fe20000010016 */
[----:B------:R-:W-:Y:S01]  /*0570*/  FMUL.FTZ R22, R5, 1.1920928955078125e-07 ;  /* 0x3400000005167820 */ /* 0x000fe20000410000 */
[----:B----4-:R-:W-:Y:S02]  /*0580*/  SHF.L.U32 R5, R8, 0x10, RZ ;  /* 0x0000001008057819 */ /* 0x010fe400000006ff */
[----:B------:R-:W-:Y:S01]  /*0590*/  FFMA.FTZ R24, R11, R24, -0.16641564667224884033 ;  /* 0xbe2a68dd0b187423 */ /* 0x000fe20000010018 */
[----:B------:R-:W-:Y:S01]  /*05a0*/  FFMA.FTZ R22, R22, 0.69314718246459960938, R23 ;  /* 0x3f31721816167823 */ /* 0x000fe20000010017 */
[----:B------:R-:W-:Y:S06]  /*05b0*/  @!P0 BRA `(.L_x_4507) ;  /* 0x0000000000148947 */ /* 0x000fec0003800000 */
[C---:B------:R-:W-:Y:S02]  /*05c0*/  ISETP.GE.AND P0, PT, R6.reuse, -0x407fffff, PT ;  /* 0xbf8000010600780c */ /* 0x040fe40003f06270 */
[----:B------:R-:W-:-:S11]  /*05d0*/  FSETP.NEU.FTZ.AND P1, PT, R6, RZ, PT ;  /* 0x000000ff0600720b */ /* 0x000fd60003f3d000 */
[----:B------:R-:W-:-:S05]  /*05e0*/  @P0 MOV R23, 0x7f800000 ;  /* 0x7f80000000170802 */ /* 0x000fca0000000f00 */
[----:B------:R-:W-:-:S05]  /*05f0*/  @P0 FFMA.FTZ R22, R6, R23, +INF ;  /* 0x7f80000006160423 */ /* 0x000fca0000010017 */
[----:B------:R-:W-:-:S07]  /*0600*/  FSEL R22, R22, -RZ, P1 ;  /* 0x800000ff16167208 */ /* 0x000fce0000800000 */
.L_x_4507:
[----:B------:R-:W-:Y:S05]  /*0610*/  BSYNC B0 ;  /* 0x0000000000007941 */ /* 0x000fea0003800000 */
.L_x_4506:
[----:B------:R-:W-:Y:S01]  /*0620*/  FFMA.FTZ R26, R19, -R0, 0.10546888411045074463 ;  /* 0x3dd80012131a7423 */ /* 0x000fe20000010800 */
[----:B------:R-:W-:Y:S01]  /*0630*/  FFMA.FTZ R24, R11, R24, 0.19988867640495300293 ;  /* 0x3e4caf9e0b187423 */ /* 0x000fe20000010018 */
[----:B------:R-:W-:Y:S01]  /*0640*/  FMUL.FTZ R23, |R5|, -1.4426950216293334961 ;  /* 0xbfb8aa3b05177820 */ /* 0x000fe20000410200 */
[----:B------:R-:W-:Y:S01]  /*0650*/  ISETP.GE.U32.AND P0, PT, R18, 0x7f800000, PT ;  /* 0x7f8000001200780c */ /* 0x000fe20003f06070 */
[----:B------:R-:W-:Y:S01]  /*0660*/  FADD.FTZ R6, R7, -R22 ;  /* 0x8000001607067221 */ /* 0x000fe20000010000 */
[----:B------:R-:W-:Y:S01]  /*0670*/  FFMA.FTZ R26, R19, R26, -0.13229703903198242188 ;  /* 0xbe0778e0131a7423 */ /* 0x000fe2000001001a */
[----:B------:R-:W-:Y:S01]  /*0680*/  FFMA.FTZ R24, R11, R24, -0.25000196695327758789 ;  /* 0xbe8000420b187423 */ /* 0x000fe20000010018 */
[----:B------:R0:W1:Y:S01]  /*0690*/  MUFU.EX2 R7, R23 ;  /* 0x0000001700077308 */ /* 0x0000620000000800 */
[----:B------:R-:W-:Y:S01]  /*06a0*/  I2FP.F32.S32 R21, R21 ;  /* 0x0000001500157245 */ /* 0x000fe20000201400 */
[----:B------:R-:W-:Y:S01]  /*06b0*/  FFMA.FTZ R26, R19, R26, 0.14491446316242218018 ;  /* 0x3e146475131a7423 */ /* 0x000fe2000001001a */
[----:B------:R-:W-:Y:S01]  /*06c0*/  FFMA.FTZ R24, R11, R24, 0.33333510160446166992 ;  /* 0x3eaaaae60b187423 */ /* 0x000fe20000010018 */
[----:B------:R-:W-:Y:S01]  /*06d0*/  PRMT R8, R8, 0x7632, R8 ;  /* 0x0000763208087816 */ /* 0x000fe20000000008 */
[----:B------:R-:W-:Y:S01]  /*06e0*/  BSSY B0, `(.L_x_4508) ;  /* 0x000000e000007945 */ /* 0x000fe20003800000 */
[----:B------:R-:W-:Y:S01]  /*06f0*/  FFMA.FTZ R26, R19, R26, -0.16641564667224884033 ;  /* 0xbe2a68dd131a7423 */ /* 0x000fe2000001001a */
[----:B------:R-:W-:Y:S01]  /*0700*/  FFMA.FTZ R24, R11, R24, -0.5 ;  /* 0xbf0000000b187423 */ /* 0x000fe20000010018 */
[----:B------:R-:W-:Y:S01]  /*0710*/  FMUL.FTZ R21, R21, 1.1920928955078125e-07 ;  /* 0x3400000015157820 */ /* 0x000fe20000410000 */
[----:B------:R-:W-:Y:S01]  /*0720*/  SHF.L.U32 R8, R8, 0x10, RZ ;  /* 0x0000001008087819 */ /* 0x000fe200000006ff */
[----:B------:R-:W-:Y:S01]  /*0730*/  FFMA.FTZ R26, R19, R26, 0.19988867640495300293 ;  /* 0x3e4caf9e131a7423 */ /* 0x000fe2000001001a */
[----:B------:R-:W-:Y:S01]  /*0740*/  FMUL.FTZ R24, R11, R24 ;  /* 0x000000180b187220 */ /* 0x000fe20000410000 */
[----:B------:R-:W-:Y:S01]  /*0750*/  FFMA.FTZ R20, R21, 0.69314718246459960938, R20 ;  /* 0x3f31721815147823 */ /* 0x000fe20000010014 */
[----:B0-----:R-:W-:Y:S06]  /*0760*/  @!P0 BRA `(.L_x_4509) ;  /* 0x0000000000148947 */ /* 0x001fec0003800000 */
[C---:B------:R-:W-:Y:S02]  /*0770*/  ISETP.GE.AND P0, PT, R18.reuse, -0x407fffff, PT ;  /* 0xbf8000011200780c */ /* 0x040fe40003f06270 */
[----:B------:R-:W-:-:S11]  /*0780*/  FSETP.NEU.FTZ.AND P1, PT, R18, RZ, PT ;  /* 0x000000ff1200720b */ /* 0x000fd60003f3d000 */
[----:B------:R-:W-:-:S05]  /*0790*/  @P0 MOV R21, 0x7f800000 ;  /* 0x7f80000000150802 */ /* 0x000fca0000000f00 */
[----:B------:R-:W-:-:S05]  /*07a0*/  @P0 FFMA.FTZ R20, R18, R21, +INF ;  /* 0x7f80000012140423 */ /* 0x000fca0000010015 */
[----:B------:R-:W-:-:S07]  /*07b0*/  FSEL R20, R20, -RZ, P1 ;  /* 0x800000ff14147208 */ /* 0x000fce0000800000 */
.L_x_4509:
[----:B------:R-:W-:Y:S05]  /*07c0*/  BSYNC B0 ;  /* 0x0000000000007941 */ /* 0x000fea0003800000 */
.L_x_4508:
[----:B------:R-:W-:Y:S01]  /*07d0*/  FFMA.FTZ R26, R19, R26, -0.25000196695327758789 ;  /* 0xbe800042131a7423 */ /* 0x000fe2000001001a */
[----:B------:R-:W-:Y:S01]  /*07e0*/  FFMA.FTZ R21, R11, R24, R11 ;  /* 0x000000180b157223 */ /* 0x000fe2000001000b */
[----:B------:R-:W-:Y:S01]  /*07f0*/  FMUL.FTZ R11, |R8|, -1.4426950216293334961 ;  /* 0xbfb8aa3b080b7820 */ /* 0x000fe20000410200 */
[----:B-1----:R-:W-:Y:S01]  /*0800*/  FADD.FTZ.RZ R18, R7, 1 ;  /* 0x3f80000007127421 */ /* 0x002fe2000001c000 */
[C---:B------:R-:W-:Y:S01]  /*0810*/  FFMA.FTZ R26, R19.reuse, R26, 0.33333510160446166992 ;  /* 0x3eaaaae6131a7423 */ /* 0x040fe2000001001a */
[----:B------:R-:W-:Y:S01]  /*0820*/  I2FP.F32.S32 R9, R9 ;  /* 0x0000000900097245 */ /* 0x000fe20000201400 */
[----:B------:R-:W-:Y:S01]  /*0830*/  BSSY B0, `(.L_x_4510) ;  /* 0x000001f000007945 */ /* 0x000fe20003800000 */
[----:B------:R-:W-:Y:S01]  /*0840*/  FMNMX.FTZ R23, RZ, R10, PT ;  /* 0x0000000aff177209 */ /* 0x000fe20003810000 */
[----:B------:R-:W0:Y:S01]  /*0850*/  MUFU.EX2 R11, R11 ;  /* 0x0000000b000b7308 */ /* 0x000e220000000800 */
[----:B------:R-:W-:Y:S01]  /*0860*/  FFMA.FTZ R26, R19, R26, -0.5 ;  /* 0xbf000000131a7423 */ /* 0x000fe2000001001a */
[----:B-----5:R-:W-:Y:S01]  /*0870*/  SHF.L.U32 R10, R17, 0x10, RZ ;  /* 0x00000010110a7819 */ /* 0x020fe200000006ff */
[----:B------:R-:W-:Y:S01]  /*0880*/  FMUL.FTZ R22, R9, 1.1920928955078125e-07 ;  /* 0x3400000009167820 */ /* 0x000fe20000410000 */
[----:B------:R-:W-:Y:S01]  /*0890*/  IADD3 R18, R18, -0x3f400000, RZ ;  /* 0xc0c0000012127810 */ /* 0x000fe20007ffe0ff */
[----:B------:R-:W-:Y:S01]  /*08a0*/  FMUL.FTZ R26, R19, R26 ;  /* 0x0000001a131a7220 */ /* 0x000fe20000410000 */
[----:B------:R-:W-:Y:S01]  /*08b0*/  FADD.FTZ R9, R23, -R20 ;  /* 0x8000001417097221 */ /* 0x000fe20000010000 */
[----:B------:R-:W-:Y:S01]  /*08c0*/  FMUL.FTZ R25, |R10|, -1.4426950216293334961 ;  /* 0xbfb8aa3b0a197820 */ /* 0x000fe20000410200 */
[----:B------:R-:W-:Y:S01]  /*08d0*/  LOP3.LUT R18, R18, 0xff800000, RZ, 0xc0, !PT ;  /* 0xff80000012127812 */ /* 0x000fe200078ec0ff */
[----:B------:R-:W-:Y:S01]  /*08e0*/  FFMA.FTZ R20, R22, 0.69314718246459960938, R21 ;  /* 0x3f31721816147823 */ /* 0x000fe20000010015 */
[----:B------:R-:W-:Y:S01]  /*08f0*/  ISETP.GE.U32.AND P0, PT, R14, 0x7f800000, PT ;  /* 0x7f8000000e00780c */ /* 0x000fe20003f06070 */
[----:B------:R-:W-:Y:S01]  /*0900*/  FFMA.FTZ R22, R19, R26, R19 ;  /* 0x0000001a13167223 */ /* 0x000fe20000010013 */
[----:B------:R-:W-:-:S02]  /*0910*/  IADD3 R21, -R18, 0x40800000, RZ ;  /* 0x4080000012157810 */ /* 0x000fc40007ffe1ff */
[----:B------:R-:W-:Y:S02]  /*0920*/  PRMT R26, R17, 0x7632, R26 ;  /* 0x00007632111a7816 */ /* 0x000fe4000000001a */
[----:B------:R1:W2:Y:S01]  /*0930*/  MUFU.EX2 R17, R25 ;  /* 0x0000001900117308 */ /* 0x0002a20000000800 */
[----:B------:R-:W-:Y:S01]  /*0940*/  IADD3 R23, R7, -R18, RZ ;  /* 0x8000001207177210 */ /* 0x000fe20007ffe0ff */
[----:B------:R-:W-:Y:S01]  /*0950*/  FFMA.FTZ R24, R21, R2, -1 ;  /* 0xbf80000015187423 */ /* 0x000fe20000010002 */
[----:B0-----:R-:W-:Y:S01]  /*0960*/  FADD.FTZ.RZ R21, R11, 1 ;  /* 0x3f8000000b157421 */ /* 0x001fe2000001c000 */
[----:B------:R-:W-:Y:S02]  /*0970*/  FMNMX.FTZ R19, RZ, R15, PT ;  /* 0x0000000fff137209 */ /* 0x000fe40003810000 */
[----:B------:R-:W-:Y:S01]  /*0980*/  FADD.FTZ R23, R23, R24 ;  /* 0x0000001817177221 */ /* 0x000fe20000010000 */
[----:B------:R-:W-:Y:S02]  /*0990*/  SHF.L.U32 R15, R26, 0x10, RZ ;  /* 0x000000101a0f7819 */ /* 0x000fe400000006ff */
[----:B------:R-:W-:Y:S01]  /*09a0*/  IADD3 R21, R21, -0x3f400000, RZ ;  /* 0xc0c0000015157810 */ /* 0x000fe20007ffe0ff */
[----:B------:R-:W-:Y:S01]  /*09b0*/  FFMA.FTZ R24, R23, -R0, 0.10546888411045074463 ;  /* 0x3dd8001217187423 */ /* 0x000fe20000010800 */
[----:B-1----:R-:W-:Y:S06]  /*09c0*/  @!P0 BRA `(.L_x_4511) ;  /* 0x0000000000148947 */ /* 0x002fec0003800000 */
[----:B------:R-:W-:-:S13]  /*09d0*/  ISETP.GE.AND P0, PT, R14, -0x407fffff, PT ;  /* 0xbf8000010e00780c */ /* 0x000fda0003f06270 */
[----:B------:R-:W-:-:S05]  /*09e0*/  @P0 MOV R25, 0x7f800000 ;  /* 0x7f80000000190802 */ /* 0x000fca0000000f00 */
[C---:B------:R-:W-:Y:S01]  /*09f0*/  @P0 FFMA.FTZ R20, R14.reuse, R25, +INF ;  /* 0x7f8000000e140423 */ /* 0x040fe20000010019 */
[----:B------:R-:W-:-:S04]  /*0a00*/  FSETP.NEU.FTZ.AND P0, PT, R14, RZ, PT ;  /* 0x000000ff0e00720b */ /* 0x000fc80003f1d000 */
[----:B------:R-:W-:-:S09]  /*0a10*/  FSEL R20, R20, -RZ, P0 ;  /* 0x800000ff14147208 */ /* 0x000fd20000000000 */
.L_x_4511:
[----:B------:R-:W-:Y:S05]  /*0a20*/  BSYNC B0 ;  /* 0x0000000000007941 */ /* 0x000fea0003800000 */
.L_x_4510:
[----:B------:R-:W-:Y:S01]  /*0a30*/  FFMA.FTZ R24, R23, R24, -0.13229703903198242188 ;  /* 0xbe0778e017187423 */ /* 0x000fe20000010018 */
[----:B------:R-:W-:Y:S01]  /*0a40*/  FMUL.FTZ R27, |R15|, -1.4426950216293334961 ;  /* 0xbfb8aa3b0f1b7820 */ /* 0x000fe20000410200 */
[----:B------:R-:W-:Y:S01]  /*0a50*/  ISETP.GE.U32.AND P0, PT, R12, 0x7f800000, PT ;  /* 0x7f8000000c00780c */ /* 0x000fe20003f06070 */
[----:B------:R-:W-:Y:S01]  /*0a60*/  FADD.FTZ R20, R19, -R20 ;  /* 0x8000001413147221 */ /* 0x000fe20000010000 */
[----:B------:R-:W-:Y:S01]  /*0a70*/  LOP3.LUT R14, R21, 0xff800000, RZ, 0xc0, !PT ;  /* 0xff800000150e7812 */ /* 0x000fe200078ec0ff */
[C---:B------:R-:W-:Y:S01]  /*0a80*/  FFMA.FTZ R24, R23.reuse, R24, 0.14491446316242218018 ;  /* 0x3e14647517187423 */ /* 0x040fe20000010018 */
[----:B------:R0:W1:Y:S01]  /*0a90*/  MUFU.EX2 R19, R27 ;  /* 0x0000001b00137308 */ /* 0x0000620000000800 */
[----:B------:R-:W-:Y:S01]  /*0aa0*/  I2FP.F32.S32 R13, R13 ;  /* 0x0000000d000d7245 */ /* 0x000fe20000201400 */
[----:B------:R-:W-:Y:S01]  /*0ab0*/  BSSY B0, `(.L_x_4512) ;  /* 0x0000010000007945 */ /* 0x000fe20003800000 */
[----:B------:R-:W-:Y:S01]  /*0ac0*/  IADD3 R25, -R14, 0x40800000, RZ ;  /* 0x408000000e197810 */ /* 0x000fe20007ffe1ff */
[----:B------:R-:W-:Y:S01]  /*0ad0*/  FFMA.FTZ R24, R23, R24, -0.16641564667224884033 ;  /* 0xbe2a68dd17187423 */ /* 0x000fe20000010018 */
[----:B------:R-:W-:Y:S01]  /*0ae0*/  IADD3 R21, R11, -R14, RZ ;  /* 0x8000000e0b157210 */ /* 0x000fe20007ffe0ff */
[----:B------:R-:W-:-:S02]  /*0af0*/  FMUL.FTZ R13, R13, 1.1920928955078125e-07 ;  /* 0x340000000d0d7820 */ /* 0x000fc40000410000 */
[----:B------:R-:W-:Y:S01]  /*0b00*/  FFMA.FTZ R26, R25, R2, -1 ;  /* 0xbf800000191a7423 */ /* 0x000fe20000010002 */
[----:B------:R-:W-:Y:S01]  /*0b10*/  FFMA.FTZ R24, R23, R24, 0.19988867640495300293 ;  /* 0x3e4caf9e17187423 */ /* 0x000fe20000010018 */
[----:B------:R-:W-:Y:S02]  /*0b20*/  FFMA.FTZ R13, R13, 0.69314718246459960938, R22 ;  /* 0x3f3172180d0d7823 */ /* 0x000fe40000010016 */
[----:B------:R-:W-:Y:S01]  /*0b30*/  FADD.FTZ R21, R21, R26 ;  /* 0x0000001a15157221 */ /* 0x000fe20000010000 */
[----:B------:R-:W-:Y:S01]  /*0b40*/  FFMA.FTZ R24, R23, R24, -0.25000196695327758789 ;  /* 0xbe80004217187423 */ /* 0x000fe20000010018 */
[----:B0-----:R-:W-:Y:S06]  /*0b50*/  @!P0 BRA `(.L_x_4513) ;  /* 0x0000000000148947 */ /* 0x001fec0003800000 */
[C---:B------:R-:W-:Y:S02]  /*0b60*/  ISETP.GE.AND P0, PT, R12.reuse, -0x407fffff, PT ;  /* 0xbf8000010c00780c */ /* 0x040fe40003f06270 */
[----:B------:R-:W-:-:S11]  /*0b70*/  FSETP.NEU.FTZ.AND P1, PT, R12, RZ, PT ;  /* 0x000000ff0c00720b */ /* 0x000fd60003f3d000 */
[----:B------:R-:W-:-:S05]  /*0b80*/  @P0 MOV R25, 0x7f800000 ;  /* 0x7f80000000190802 */ /* 0x000fca0000000f00 */
[----:B------:R-:W-:-:S05]  /*0b90*/  @P0 FFMA.FTZ R13, R12, R25, +INF ;  /* 0x7f8000000c0d0423 */ /* 0x000fca0000010019 */
[----:B------:R-:W-:-:S07]  /*0ba0*/  FSEL R13, R13, -RZ, P1 ;  /* 0x800000ff0d0d7208 */ /* 0x000fce0000800000 */
.L_x_4513:
[----:B------:R-:W-:Y:S05]  /*0bb0*/  BSYNC B0 ;  /* 0x0000000000007941 */ /* 0x000fea0003800000 */
.L_x_4512:
[----:B------:R-:W-:Y:S01]  /*0bc0*/  FFMA.FTZ R22, R21, -R0, 0.10546888411045074463 ;  /* 0x3dd8001215167423 */ /* 0x000fe20000010800 */
[----:B------:R-:W-:Y:S01]  /*0bd0*/  FMNMX.FTZ R12, RZ, R3, PT ;  /* 0x00000003ff0c7209 */ /* 0x000fe20003810000 */
[----:B------:R-:W-:Y:S01]  /*0be0*/  FFMA.FTZ R24, R23, R24, 0.33333510160446166992 ;  /* 0x3eaaaae617187423 */ /* 0x000fe20000010018 */
[----:B--2---:R-:W-:Y:S01]  /*0bf0*/  FADD.FTZ.RZ R3, R17, 1 ;  /* 0x3f80000011037421 */ /* 0x004fe2000001c000 */
[----:B------:R-:W-:Y:S01]  /*0c00*/  FFMA.FTZ R22, R21, R22, -0.13229703903198242188 ;  /* 0xbe0778e015167423 */ /* 0x000fe20000010016 */
[----:B-1----:R-:W-:Y:S01]  /*0c10*/  FADD.FTZ.RZ R25, R19, 1 ;  /* 0x3f80000013197421 */ /* 0x002fe2000001c000 */
[----:B------:R-:W-:Y:S01]  /*0c20*/  FFMA.FTZ R24, R23, R24, -0.5 ;  /* 0xbf00000017187423 */ /* 0x000fe20000010018 */
[----:B------:R-:W-:Y:S01]  /*0c30*/  FADD.FTZ R13, R12, -R13 ;  /* 0x8000000d0c0d7221 */ /* 0x000fe20000010000 */
[----:B------:R-:W-:Y:S01]  /*0c40*/  FFMA.FTZ R22, R21, R22, 0.14491446316242218018 ;  /* 0x3e14647515167423 */ /* 0x000fe20000010016 */
[----:B------:R-:W-:Y:S01]  /*0c50*/  IADD3 R12, R3, -0x3f400000, RZ ;  /* 0xc0c00000030c7810 */ /* 0x000fe20007ffe0ff */
[----:B------:R-:W-:Y:S01]  /*0c60*/  FMUL.FTZ R24, R23, R24 ;  /* 0x0000001817187220 */ /* 0x000fe20000410000 */
[----:B------:R-:W-:Y:S01]  /*0c70*/  I2FP.F32.S32 R3, R18 ;  /* 0x0000001200037245 */ /* 0x000fe20000201400 */
[----:B------:R-:W-:Y:S01]  /*0c80*/  FFMA.FTZ R22, R21, R22, -0.16641564667224884033 ;  /* 0xbe2a68dd15167423 */ /* 0x000fe20000010016 */
[----:B------:R-:W-:Y:S01]  /*0c90*/  LOP3.LUT R18, R12, 0xff800000, RZ, 0xc0, !PT ;  /* 0xff8000000c127812 */ /* 0x000fe200078ec0ff */
[----:B------:R-:W-:Y:S01]  /*0ca0*/  FFMA.FTZ R24, R23, R24, R23 ;  /* 0x0000001817187223 */ /* 0x000fe20000010017 */
[----:B------:R-:W-:Y:S01]  /*0cb0*/  IADD3 R23, R25, -0x3f400000, RZ ;  /* 0xc0c0000019177810 */ /* 0x000fe20007ffe0ff */
[----:B------:R-:W-:Y:S01]  /*0cc0*/  FMUL.FTZ R3, R3, 1.1920928955078125e-07 ;  /* 0x3400000003037820 */ /* 0x000fe20000410000 */
[----:B------:R-:W-:Y:S01]  /*0cd0*/  FFMA.FTZ R12, R21, R22, 0.19988867640495300293 ;  /* 0x3e4caf9e150c7423 */ /* 0x000fe20000010016 */
[----:B------:R-:W-:Y:S01]  /*0ce0*/  IADD3 R25, -R18, 0x40800000, RZ ;  /* 0x4080000012197810 */ /* 0x000fe20007ffe1ff */
[----:B------:R-:W-:Y:S01]  /*0cf0*/  BSSY B0, `(.L_x_4514) ;  /* 0x000001c000007945 */ /* 0x000fe20003800000 */
[----:B------:R-:W-:Y:S01]  /*0d00*/  FFMA.FTZ R22, R3, 0.69314718246459960938, R24 ;  /* 0x3f31721803167823 */ /* 0x000fe20000010018 */
[----:B------:R-:W-:Y:S01]  /*0d10*/  FFMA.FTZ R24, R21, R12, -0.25000196695327758789 ;  /* 0xbe80004215187423 */ /* 0x000fe2000001000c */
[----:B------:R-:W-:Y:S01]  /*0d20*/  LOP3.LUT R12, R23, 0xff800000, RZ, 0xc0, !PT ;  /* 0xff800000170c7812 */ /* 0x000fe200078ec0ff */
[----:B------:R-:W-:Y:S01]  /*0d30*/  FFMA.FTZ R26, R25, R2, -1 ;  /* 0xbf800000191a7423 */ /* 0x000fe20000010002 */
[----:B------:R-:W-:Y:S01]  /*0d40*/  IADD3 R23, R17, -R18, RZ ;  /* 0x8000001211177210 */ /* 0x000fe20007ffe0ff */
[----:B------:R-:W-:Y:S01]  /*0d50*/  FFMA.FTZ R24, R21, R24, 0.33333510160446166992 ;  /* 0x3eaaaae615187423 */ /* 0x000fe20000010018 */
[----:B------:R-:W-:-:S02]  /*0d60*/  IADD3 R3, -R12, 0x40800000, RZ ;  /* 0x408000000c037810 */ /* 0x000fc40007ffe1ff */
[----:B------:R-:W-:Y:S01]  /*0d70*/  ISETP.GE.U32.AND P0, PT, R7, 0x7f800000, PT ;  /* 0x7f8000000700780c */ /* 0x000fe20003f06070 */
[----:B------:R-:W-:Y:S01]  /*0d80*/  FADD.FTZ R23, R23, R26 ;  /* 0x0000001a17177221 */ /* 0x000fe20000010000 */
[----:B------:R-:W-:Y:S01]  /*0d90*/  FFMA.FTZ R24, R21, R24, -0.5 ;  /* 0xbf00000015187423 */ /* 0x000fe20000010018 */
[----:B------:R-:W-:Y:S01]  /*0da0*/  FFMA.FTZ R26, R3, R2, -1 ;  /* 0xbf800000031a7423 */ /* 0x000fe20000010002 */
[----:B------:R-:W-:Y:S01]  /*0db0*/  IADD3 R25, R19, -R12, RZ ;  /* 0x8000000c13197210 */ /* 0x000fe20007ffe0ff */
[----:B------:R-:W0:Y:S01]  /*0dc0*/  LDC.64 R2, c[0x0][0x218] ;  /* 0x00008600ff027b82 */ /* 0x000e220000000a00 */
[----:B------:R-:W-:-:S04]  /*0dd0*/  FMUL.FTZ R24, R21, R24 ;  /* 0x0000001815187220 */ /* 0x000fc80000410000 */
[----:B------:R-:W-:Y:S01]  /*0de0*/  FFMA.FTZ R24, R21, R24, R21 ;  /* 0x0000001815187223 */ /* 0x000fe20000010015 */
[----:B------:R-:W-:Y:S01]  /*0df0*/  FADD.FTZ R21, R25, R26 ;  /* 0x0000001a19157221 */ /* 0x000fe20000010000 */
[----:B------:R-:W-:-:S03]  /*0e00*/  FFMA.FTZ R26, R23, -R0, 0.10546888411045074463 ;  /* 0x3dd80012171a7423 */ /* 0x000fc60000010800 */
[----:B------:R-:W-:Y:S01]  /*0e10*/  FFMA.FTZ R0, R21, -R0, 0.10546888411045074463 ;  /* 0x3dd8001215007423 */ /* 0x000fe20000010800 */
[----:B------:R-:W-:-:S03]  /*0e20*/  FFMA.FTZ R26, R23, R26, -0.13229703903198242188 ;  /* 0xbe0778e0171a7423 */ /* 0x000fc6000001001a */
[----:B------:R-:W-:Y:S01]  /*0e30*/  FFMA.FTZ R0, R21, R0, -0.13229703903198242188 ;  /* 0xbe0778e015007423 */ /* 0x000fe20000010000 */
[----:B------:R-:W-:Y:S01]  /*0e40*/  FFMA.FTZ R26, R23, R26, 0.14491446316242218018 ;  /* 0x3e146475171a7423 */ /* 0x000fe2000001001a */
[----:B------:R-:W-:Y:S06]  /*0e50*/  @!P0 BRA `(.L_x_4515) ;  /* 0x0000000000148947 */ /* 0x000fec0003800000 */
[----:B------:R-:W-:-:S13]  /*0e60*/  ISETP.GE.AND P0, PT, R7, -0x407fffff, PT ;  /* 0xbf8000010700780c */ /* 0x000fda0003f06270 */
[----:B------:R-:W-:-:S05]  /*0e70*/  @P0 MOV R28, 0x7f800000 ;  /* 0x7f800000001c0802 */ /* 0x000fca0000000f00 */
[C---:B------:R-:W-:Y:S01]  /*0e80*/  @P0 FFMA.FTZ R22, R7.reuse, R28, +INF ;  /* 0x7f80000007160423 */ /* 0x040fe2000001001c */
[----:B------:R-:W-:-:S04]  /*0e90*/  FSETP.NEU.FTZ.AND P0, PT, R7, RZ, PT ;  /* 0x000000ff0700720b */ /* 0x000fc80003f1d000 */
[----:B------:R-:W-:-:S09]  /*0ea0*/  FSEL R22, R22, -RZ, P0 ;  /* 0x800000ff16167208 */ /* 0x000fd20000000000 */
.L_x_4515:
[----:B------:R-:W-:Y:S05]  /*0eb0*/  BSYNC B0 ;  /* 0x0000000000007941 */ /* 0x000fea0003800000 */
.L_x_4514:
[----:B------:R-:W-:Y:S01]  /*0ec0*/  ISETP.GE.U32.AND P0, PT, R11, 0x7f800000, PT ;  /* 0x7f8000000b00780c */ /* 0x000fe20003f06070 */
[----:B------:R-:W-:Y:S01]  /*0ed0*/  FFMA.FTZ R26, R23, R26, -0.16641564667224884033 ;  /* 0xbe2a68dd171a7423 */ /* 0x000fe2000001001a */
[----:B------:R-:W-:Y:S01]  /*0ee0*/  FFMA.FTZ R0, R21, R0, 0.14491446316242218018 ;  /* 0x3e14647515007423 */ /* 0x000fe20000010000 */
[----:B------:R-:W-:Y:S01]  /*0ef0*/  I2FP.F32.S32 R14, R14 ;  /* 0x0000000e000e7245 */ /* 0x000fe20000201400 */
[----:B------:R-:W-:Y:S01]  /*0f00*/  BSSY B0, `(.L_x_4516) ;  /* 0x0000011000007945 */ /* 0x000fe20003800000 */
[----:B------:R-:W-:Y:S01]  /*0f10*/  FFMA.FTZ R26, R23, R26, 0.19988867640495300293 ;  /* 0x3e4caf9e171a7423 */ /* 0x000fe2000001001a */
[----:B------:R-:W-:Y:S01]  /*0f20*/  FFMA.FTZ R0, R21, R0, -0.16641564667224884033 ;  /* 0xbe2a68dd15007423 */ /* 0x000fe20000010000 */
[----:B------:R-:W-:Y:S01]  /*0f30*/  FMNMX.FTZ R5, RZ, R5, PT ;  /* 0x00000005ff057209 */ /* 0x000fe20003810000 */
[----:B------:R-:W-:Y:S01]  /*0f40*/  FMUL.FTZ R7, R14, 1.1920928955078125e-07 ;  /* 0x340000000e077820 */ /* 0x000fe20000410000 */
[----:B------:R-:W-:Y:S01]  /*0f50*/  FFMA.FTZ R26, R23, R26, -0.25000196695327758789 ;  /* 0xbe800042171a7423 */ /* 0x000fe2000001001a */
[----:B------:R-:W-:-:S02]  /*0f60*/  FFMA.FTZ R0, R21, R0, 0.19988867640495300293 ;  /* 0x3e4caf9e15007423 */ /* 0x000fc40000010000 */
[----:B------:R-:W-:Y:S01]  /*0f70*/  FADD.FTZ R22, R5, -R22 ;  /* 0x8000001605167221 */ /* 0x000fe20000010000 */
[----:B------:R-:W-:Y:S01]  /*0f80*/  FFMA.FTZ R26, R23, R26, 0.33333510160446166992 ;  /* 0x3eaaaae6171a7423 */ /* 0x000fe2000001001a */
[----:B------:R-:W-:Y:S01]  /*0f90*/  FFMA.FTZ R0, R21, R0, -0.25000196695327758789 ;  /* 0xbe80004215007423 */ /* 0x000fe20000010000 */
[----:B------:R-:W-:Y:S01]  /*0fa0*/  FFMA.FTZ R5, R7, 0.69314718246459960938, R24 ;  /* 0x3f31721807057823 */ /* 0x000fe20000010018 */
[----:B------:R-:W-:Y:S06]  /*0fb0*/  @!P0 BRA `(.L_x_4517) ;  /* 0x0000000000148947 */ /* 0x000fec0003800000 */
[C---:B------:R-:W-:Y:S02]  /*0fc0*/  ISETP.GE.AND P0, PT, R11.reuse, -0x407fffff, PT ;  /* 0xbf8000010b00780c */ /* 0x040fe40003f06270 */
[----:B------:R-:W-:-:S11]  /*0fd0*/  FSETP.NEU.FTZ.AND P1, PT, R11, RZ, PT ;  /* 0x000000ff0b00720b */ /* 0x000fd60003f3d000 */
[----:B------:R-:W-:-:S05]  /*0fe0*/  @P0 MOV R14, 0x7f800000 ;  /* 0x7f800000000e0802 */ /* 0x000fca0000000f00 */
[----:B------:R-:W-:-:S05]  /*0ff0*/  @P0 FFMA.FTZ R5, R11, R14, +INF ;  /* 0x7f8000000b050423 */ /* 0x000fca000001000e */
[----:B------:R-:W-:-:S07]  /*1000*/  FSEL R5, R5, -RZ, P1 ;  /* 0x800000ff05057208 */ /* 0x000fce0000800000 */
.L_x_4517:
[----:B------:R-:W-:Y:S05]  /*1010*/  BSYNC B0 ;  /* 0x0000000000007941 */ /* 0x000fea0003800000 */
.L_x_4516:
[----:B------:R-:W-:Y:S01]  /*1020*/  ISETP.GE.U32.AND P0, PT, R17, 0x7f800000, PT ;  /* 0x7f8000001100780c */ /* 0x000fe20003f06070 */
[----:B------:R-:W-:Y:S01]  /*1030*/  FFMA.FTZ R0, R21, R0, 0.33333510160446166992 ;  /* 0x3eaaaae615007423 */ /* 0x000fe20000010000 */
[----:B------:R-:W-:Y:S01]  /*1040*/  FFMA.FTZ R26, R23, R26, -0.5 ;  /* 0xbf000000171a7423 */ /* 0x000fe2000001001a */
[----:B------:R-:W-:Y:S01]  /*1050*/  I2FP.F32.S32 R18, R18 ;  /* 0x0000001200127245 */ /* 0x000fe20000201400 */
[----:B------:R-:W-:Y:S01]  /*1060*/  BSSY B0, `(.L_x_4518) ;  /* 0x0000013000007945 */ /* 0x000fe20003800000 */
[----:B------:R-:W-:Y:S01]  /*1070*/  FFMA.FTZ R0, R21, R0, -0.5 ;  /* 0xbf00000015007423 */ /* 0x000fe20000010000 */
[----:B------:R-:W-:Y:S01]  /*1080*/  FMUL.FTZ R26, R23, R26 ;  /* 0x0000001a171a7220 */ /* 0x000fe20000410000 */
[----:B------:R-:W-:Y:S01]  /*1090*/  FMNMX.FTZ R8, RZ, R8, PT ;  /* 0x00000008ff087209 */ /* 0x000fe20003810000 */
[----:B------:R-:W-:Y:S01]  /*10a0*/  FMUL.FTZ R18, R18, 1.1920928955078125e-07 ;  /* 0x3400000012127820 */ /* 0x000fe20000410000 */
[----:B------:R-:W-:Y:S01]  /*10b0*/  FMUL.FTZ R0, R21, R0 ;  /* 0x0000000015007220 */ /* 0x000fe20000410000 */
[----:B------:R-:W-:Y:S01]  /*10c0*/  FFMA.FTZ R23, R23, R26, R23 ;  /* 0x0000001a17177223 */ /* 0x000fe20000010017 */
[----:B------:R-:W-:Y:S01]  /*10d0*/  ISETP.GE.U32.AND P2, PT, R19, 0x7f800000, PT ;  /* 0x7f8000001300780c */ /* 0x000fe20003f46070 */
[----:B------:R-:W-:Y:S01]  /*10e0*/  FADD.FTZ R5, R8, -R5 ;  /* 0x8000000508057221 */ /* 0x000fe20000010000 */
[----:B------:R-:W-:Y:S01]  /*10f0*/  FFMA.FTZ R21, R21, R0, R21 ;  /* 0x0000000015157223 */ /* 0x000fe20000010015 */
[----:B------:R-:W-:Y:S01]  /*1100*/  FMNMX.FTZ R7, RZ, R10, PT ;  /* 0x0000000aff077209 */ /* 0x000fe20003810000 */
[----:B------:R-:W-:Y:S01]  /*1110*/  FFMA.FTZ R18, R18, 0.69314718246459960938, R23 ;  /* 0x3f31721812127823 */ /* 0x000fe20000010017 */
[----:B------:R-:W-:Y:S01]  /*1120*/  I2FP.F32.S32 R12, R12 ;  /* 0x0000000c000c7245 */ /* 0x000fe20000201400 */
[----:B------:R-:W-:Y:S07]  /*1130*/  @!P0 BRA `(.L_x_4519) ;  /* 0x0000000000148947 */ /* 0x000fee0003800000 */
[C---:B------:R-:W-:Y:S02]  /*1140*/  ISETP.GE.AND P0, PT, R17.reuse, -0x407fffff, PT ;  /* 0xbf8000011100780c */ /* 0x040fe40003f06270 */
[----:B------:R-:W-:-:S11]  /*1150*/  FSETP.NEU.FTZ.AND P1, PT, R17, RZ, PT ;  /* 0x000000ff1100720b */ /* 0x000fd60003f3d000 */
[----:B------:R-:W-:-:S05]  /*1160*/  @P0 MOV R0, 0x7f800000 ;  /* 0x7f80000000000802 */ /* 0x000fca0000000f00 */
[----:B------:R-:W-:-:S05]  /*1170*/  @P0 FFMA.FTZ R18, R17, R0, +INF ;  /* 0x7f80000011120423 */ /* 0x000fca0000010000 */
[----:B------:R-:W-:-:S07]  /*1180*/  FSEL R18, R18, -RZ, P1 ;  /* 0x800000ff12127208 */ /* 0x000fce0000800000 */
.L_x_4519:
[----:B------:R-:W-:Y:S05]  /*1190*/  BSYNC B0 ;  /* 0x0000000000007941 */ /* 0x000fea0003800000 */
.L_x_4518:
[----:B------:R-:W-:Y:S01]  /*11a0*/  FMUL.FTZ R12, R12, 1.1920928955078125e-07 ;  /* 0x340000000c0c7820 */ /* 0x000fe20000410000 */
[----:B------:R-:W-:Y:S01]  /*11b0*/  BSSY B0, `(.L_x_4520) ;  /* 0x000000b000007945 */ /* 0x000fe20003800000 */
[----:B------:R-:W-:Y:S01]  /*11c0*/  FADD.FTZ R18, R7, -R18 ;  /* 0x8000001207127221 */ /* 0x000fe20000010000 */
[----:B0-----:R-:W-:Y:S01]  /*11d0*/  IMAD.WIDE.U32 R2, R16, 0x2, R2 ;  /* 0x0000000210027825 */ /* 0x001fe200078e0002 */
        /* <DEDUP_REMOVED lines=8> */
.L_x_4521:
[----:B------:R-:W-:Y:S05]  /*1260*/  BSYNC B0 ;  /* 0x0000000000007941 */ /* 0x000fea0003800000 */
.L_x_4520:
[----:B------:R-:W-:Y:S01]  /*1270*/  FADD.FTZ R15, R15, -R12 ;  /* 0x8000000c0f0f7221 */ /* 0x000fe20000010000 */
[----:B------:R-:W-:Y:S01]  /*1280*/  F2FP.BF16.F32.PACK_AB R9, R9, R6 ;  /* 0x000000060909723e */ /* 0x000fe200000010ff */
[----:B------:R-:W-:Y:S01]  /*1290*/  IMAD.WIDE R2, R4, 0x4, R2 ;  /* 0x0000000404027825 */ /* 0x000fe200078e0202 */
[----:B------:R-:W-:Y:S02]  /*12a0*/  F2FP.BF16.F32.PACK_AB R13, R13, R20 ;  /* 0x000000140d0d723e */ /* 0x000fe400000010ff */
[----:B------:R-:W-:Y:S02]  /*12b0*/  F2FP.BF16.F32.PACK_AB R5, R5, R22 ;  /* 0x000000160505723e */ /* 0x000fe400000010ff */
[----:B------:R-:W-:Y:S01]  /*12c0*/  F2FP.BF16.F32.PACK_AB R15, R15, R18 ;  /* 0x000000120f0f723e */ /* 0x000fe200000010ff */
[----:B------:R-:W-:Y:S04]  /*12d0*/  STG.E desc[UR4][R2.64], R9 ;  /* 0x0000000902007986 */ /* 0x000fe8000c101904 */
[----:B------:R-:W-:Y:S04]  /*12e0*/  STG.E desc[UR4][R2.64+0x200], R13 ;  /* 0x0002000d02007986 */ /* 0x000fe8000c101904 */
[----:B------:R-:W-:Y:S04]  /*12f0*/  STG.E desc[UR4][R2.64+0x400], R5 ;  /* 0x0004000502007986 */ /* 0x000fe8000c101904 */
[----:B------:R-:W-:Y:S01]  /*1300*/  STG.E desc[UR4][R2.64+0x600], R15 ;  /* 0x0006000f02007986 */ /* 0x000fe2000c101904 */
[----:B------:R-:W-:Y:S05]  /*1310*/  EXIT ;  /* 0x000000000000794d */ /* 0x000fea0003800000 */
.L_x_4505:
[----:B------:R-:W0:Y:S01]  /*1320*/  S2R R18, SR_TID.X ;  /* 0x0000000000127919 */ /* 0x000e220000002100 */
[----:B------:R-:W-:Y:S02]  /*1330*/  PRMT R0, RZ, 0x7610, R0 ;  /* 0x00007610ff007816 */ /* 0x000fe40000000000 */
[----:B0-----:R-:W-:Y:S02]  /*1340*/  ISETP.GE.AND P0, PT, R18, R17, PT ;  /* 0x000000111200720c */ /* 0x001fe40003f06270 */
[----:B------:R-:W-:-:S11]  /*1350*/  MOV R25, R18 ;  /* 0x0000001200197202 */ /* 0x000fd60000000f00 */
[----:B------:R-:W-:Y:S01]  /*1360*/  @!P0 IADD3 R20, R16, R25, RZ ;  /* 0x0000001910148210 */ /* 0x000fe20007ffe0ff */
[----:B------:R-:W0:Y:S01]  /*1370*/  @!P0 LDC.64 R12, c[0x0][0x220] ;  /* 0x00008800ff0c8b82 */ /* 0x000e220000000a00 */
[----:B------:R-:W-:-:S04]  /*1380*/  @!P0 IADD3 R25, R25, 0x80, RZ ;  /* 0x0000008019198810 */ /* 0x000fc80007ffe0ff */
[----:B------:R-:W-:-:S13]  /*1390*/  ISETP.GE.AND P6, PT, R25, R17, PT ;  /* 0x000000111900720c */ /* 0x000fda0003fc6270 */
[----:B------:R-:W-:Y:S01]  /*13a0*/  @!P6 IADD3 R5, R16, R25, RZ ;  /* 0x000000191005e210 */ /* 0x000fe20007ffe0ff */
[----:B------:R-:W1:Y:S01]  /*13b0*/  @!P6 LDC.64 R2, c[0x0][0x220] ;  /* 0x00008800ff02eb82 */ /* 0x000e620000000a00 */
[----:B------:R-:W-:-:S04]  /*13c0*/  @!P6 IADD3 R25, R25, 0x80, RZ ;  /* 0x000000801919e810 */ /* 0x000fc80007ffe0ff */
[----:B------:R-:W-:-:S13]  /*13d0*/  ISETP.GE.AND P5, PT, R25, R17, PT ;  /* 0x000000111900720c */ /* 0x000fda0003fa6270 */
[----:B------:R-:W-:Y:S01]  /*13e0*/  @!P5 IADD3 R29, R16, R25, RZ ;  /* 0x00000019101dd210 */ /* 0x000fe20007ffe0ff */
[----:B------:R-:W2:Y:S01]  /*13f0*/  @!P5 LDC.64 R14, c[0x0][0x220] ;  /* 0x00008800ff0edb82 */ /* 0x000ea20000000a00 */
[----:B------:R-:W-:-:S04]  /*1400*/  @!P5 IADD3 R25, R25, 0x80, RZ ;  /* 0x000000801919d810 */ /* 0x000fc80007ffe0ff */
[----:B------:R-:W-:Y:S01]  /*1410*/  ISETP.GE.AND P4, PT, R25, R17, PT ;  /* 0x000000111900720c */ /* 0x000fe20003f86270 */
[----:B-1----:R-:W-:-:S05]  /*1420*/  @!P6 IMAD.WIDE.U32 R2, R5, 0x2, R2 ;  /* 0x000000020502e825 */ /* 0x002fca00078e0002 */
[----:B------:R1:W5:Y:S07]  /*1430*/  @!P6 LDG.E.U16 R0, desc[UR4][R2.64] ;  /* 0x000000040200e981 */ /* 0x00036e000c1e1500 */
[----:B------:R-:W-:Y:S01]  /*1440*/  @!P4 IADD3 R27, R16, R25, RZ ;  /* 0x00000019101bc210 */ /* 0x000fe20007ffe0ff */
[----:B------:R-:W3:Y:S01]  /*1450*/  @!P4 LDC.64 R10, c[0x0][0x220] ;  /* 0x00008800ff0acb82 */ /* 0x000ee20000000a00 */
[----:B------:R-:W-:-:S04]  /*1460*/  @!P4 IADD3 R25, R25, 0x80, RZ ;  /* 0x000000801919c810 */ /* 0x000fc80007ffe0ff */
[----:B------:R-:W-:-:S13]  /*1470*/  ISETP.GE.AND P3, PT, R25, R17, PT ;  /* 0x000000111900720c */ /* 0x000fda0003f66270 */
[----:B------:R-:W-:Y:S01]  /*1480*/  @!P3 IADD3 R23, R16, R25, RZ ;  /* 0x000000191017b210 */ /* 0x000fe20007ffe0ff */
[----:B-1----:R-:W1:Y:S01]  /*1490*/  @!P3 LDC.64 R2, c[0x0][0x220] ;  /* 0x00008800ff02bb82 */ /* 0x002e620000000a00 */
[----:B------:R-:W-:-:S04]  /*14a0*/  @!P3 IADD3 R25, R25, 0x80, RZ ;  /* 0x000000801919b810 */ /* 0x000fc80007ffe0ff */
[----:B------:R-:W-:-:S13]  /*14b0*/  ISETP.GE.AND P2, PT, R25, R17, PT ;  /* 0x000000111900720c */ /* 0x000fda0003f46270 */
[----:B------:R-:W-:Y:S01]  /*14c0*/  @!P2 IADD3 R19, R16, R25, RZ ;  /* 0x000000191013a210 */ /* 0x000fe20007ffe0ff */
[----:B------:R-:W4:Y:S01]  /*14d0*/  @!P2 LDC.64 R4, c[0x0][0x220] ;  /* 0x00008800ff04ab82 */ /* 0x000f220000000a00 */
[----:B------:R-:W-:-:S04]  /*14e0*/  @!P2 IADD3 R25, R25, 0x80, RZ ;  /* 0x000000801919a810 */ /* 0x000fc80007ffe0ff */
[----:B------:R-:W-:-:S13]  /*14f0*/  ISETP.GE.AND P1, PT, R25, R17, PT ;  /* 0x000000111900720c */ /* 0x000fda0003f26270 */
[----:B------:R-:W-:Y:S01]  /*1500*/  @!P1 IADD3 R21, R16, R25, RZ ;  /* 0x0000001910159210 */ /* 0x000fe20007ffe0ff */
[----:B------:R-:W2:Y:S01]  /*1510*/  @!P1 LDC.64 R6, c[0x0][0x220] ;  /* 0x00008800ff069b82 */ /* 0x000ea20000000a00 */
[----:B------:R-:W-:-:S04]  /*1520*/  @!P1 IADD3 R25, R25, 0x80, RZ ;  /* 0x0000008019199810 */ /* 0x000fc80007ffe0ff */
[----:B------:R-:W-:-:S13]  /*1530*/  ISETP.GE.AND P6, PT, R25, R17, PT ;  /* 0x000000111900720c */ /* 0x000fda0003fc6270 */
[----:B------:R-:W3:Y:S01]  /*1540*/  @!P6 LDC.64 R8, c[0x0][0x220] ;  /* 0x00008800ff08eb82 */ /* 0x000ee20000000a00 */
[----:B0-----:R-:W-:Y:S01]  /*1550*/  @!P0 IMAD.WIDE.U32 R12, R20, 0x2, R12 ;  /* 0x00000002140c8825 */ /* 0x001fe200078e000c */
[----:B------:R-:W-:Y:S02]  /*1560*/  PRMT R20, RZ, 0x7610, R20 ;  /* 0x00007610ff147816 */ /* 0x000fe40000000014 */
[----:B------:R-:W-:Y:S01]  /*1570*/  @!P6 IADD3 R25, R16, R25, RZ ;  /* 0x000000191019e210 */ /* 0x000fe20007ffe0ff */
[----:B-1----:R-:W-:Y:S01]  /*1580*/  @!P3 IMAD.WIDE.U32 R2, R23, 0x2, R2 ;  /* 0x000000021702b825 */ /* 0x002fe200078e0002 */
[----:B------:R-:W-:Y:S02]  /*1590*/  PRMT R22, RZ, 0x7610, R22 ;  /* 0x00007610ff167816 */ /* 0x000fe40000000016 */
[----:B------:R0:W5:Y:S01]  /*15a0*/  @!P0 LDG.E.U16 R20, desc[UR4][R12.64] ;  /* 0x000000040c148981 */ /* 0x000162000c1e1500 */
[----:B----4-:R-:W-:Y:S01]  /*15b0*/  @!P2 IMAD.WIDE.U32 R4, R19, 0x2, R4 ;  /* 0x000000021304a825 */ /* 0x010fe200078e0004 */
[----:B------:R-:W-:-:S02]  /*15c0*/  PRMT R23, RZ, 0x7610, R23 ;  /* 0x00007610ff177816 */ /* 0x000fc40000000017 */
[----:B------:R-:W-:Y:S01]  /*15d0*/  PRMT R19, RZ, 0x7610, R19 ;  /* 0x00007610ff137816 */ /* 0x000fe20000000013 */
[----:B--2---:R-:W-:Y:S01]  /*15e0*/  @!P1 IMAD.WIDE.U32 R6, R21, 0x2, R6 ;  /* 0x0000000215069825 */ /* 0x004fe200078e0006 */
[----:B------:R-:W-:-:S03]  /*15f0*/  PRMT R21, RZ, 0x7610, R21 ;  /* 0x00007610ff157816 */ /* 0x000fc60000000015 */
[----:B------:R-:W-:Y:S01]  /*1600*/  @!P5 IMAD.WIDE.U32 R14, R29, 0x2, R14 ;  /* 0x000000021d0ed825 */ /* 0x000fe200078e000e */
[----:B0-----:R-:W-:Y:S01]  /*1610*/  PRMT R13, RZ, 0x7610, R13 ;  /* 0x00007610ff0d7816 */ /* 0x001fe2000000000d */
[----:B------:R0:W5:Y:S01]  /*1620*/  @!P2 LDG.E.U16 R19, desc[UR4][R4.64] ;  /* 0x000000040413a981 */ /* 0x000162000c1e1500 */
[----:B------:R-:W-:Y:S01]  /*1630*/  PRMT R12, RZ, 0x7610, R12 ;  /* 0x00007610ff0c7816 */ /* 0x000fe2000000000c */
[----:B---3--:R-:W-:Y:S02]  /*1640*/  @!P4 IMAD.WIDE.U32 R10, R27, 0x2, R10 ;  /* 0x000000021b0ac825 */ /* 0x008fe400078e000a */
[----:B------:R0:W5:Y:S02]  /*1650*/  @!P5 LDG.E.U16 R22, desc[UR4][R14.64] ;  /* 0x000000040e16d981 */ /* 0x000164000c1e1500 */
[----:B------:R-:W-:Y:S02]  /*1660*/  @!P6 IMAD.WIDE.U32 R8, R25, 0x2, R8 ;  /* 0x000000021908e825 */ /* 0x000fe400078e0008 */
[----:B------:R0:W5:Y:S04]  /*1670*/  @!P4 LDG.E.U16 R23, desc[UR4][R10.64] ;  /* 0x000000040a17c981 */ /* 0x000168000c1e1500 */
[----:B------:R0:W5:Y:S04]  /*1680*/  @!P3 LDG.E.U16 R21, desc[UR4][R2.64] ;  /* 0x000000040215b981 */ /* 0x000168000c1e1500 */
[----:B------:R0:W5:Y:S04]  /*1690*/  @!P1 LDG.E.U16 R13, desc[UR4][R6.64] ;  /* 0x00000004060d9981 */ /* 0x000168000c1e1500 */
[----:B------:R0:W5:Y:S01]  /*16a0*/  @!P6 LDG.E.U16 R12, desc[UR4][R8.64] ;  /* 0x00000004080ce981 */ /* 0x000162000c1e1500 */
[----:B------:R-:W-:Y:S04]  /*16b0*/  BSSY B0, `(.L_x_4522) ;  /* 0x0000027000007945 */ /* 0x000fe80003800000 */
[----:B------:R-:W-:Y:S05]  /*16c0*/  @P0 BRA `(.L_x_4523) ;  /* 0x0000000000940947 */ /* 0x000fea0003800000 */
[----:B-----5:R-:W-:Y:S01]  /*16d0*/  SHF.L.U32 R20, R20, 0x10, RZ ;  /* 0x0000001014147819 */ /* 0x020fe200000006ff */
[----:B0-----:R-:W-:Y:S01]  /*16e0*/  HFMA2.MMA R6, -RZ, RZ, 1.625, 0 ;  /* 0x3e800000ff067435 */ /* 0x001fe200000001ff */
        /* <DEDUP_REMOVED lines=32> */
.L_x_4525:
[----:B------:R-:W-:Y:S05]  /*18f0*/  BSYNC B1 ;  /* 0x0000000000017941 */ /* 0x000fea0003800000 */
.L_x_4524:
[----:B------:R-:W-:-:S05]  /*1900*/  FADD.FTZ R2, R20, -R3 ;  /* 0x8000000314027221 */ /* 0x000fca0000010000 */
[----:B------:R-:W-:-:S07]  /*1910*/  F2FP.BF16.F32.PACK_AB R2, RZ, R2 ;  /* 0x00000002ff02723e */ /* 0x000fce00000010ff */
.L_x_4523:
[----:B------:R-:W-:Y:S05]  /*1920*/  BSYNC B0 ;  /* 0x0000000000007941 */ /* 0x000fea0003800000 */
.L_x_4522:
[----:B0-----:R-:W-:Y:S01]  /*1930*/  IADD3 R4, R18, 0x80, RZ ;  /* 0x0000008012047810 */ /* 0x001fe20007ffe0ff */
[----:B------:R-:W-:Y:S03]  /*1940*/  BSSY B0, `(.L_x_4526) ;  /* 0x0000028000007945 */ /* 0x000fe60003800000 */
[----:B------:R-:W-:-:S13]  /*1950*/  ISETP.GE.AND P1, PT, R4, R17, PT ;  /* 0x000000110400720c */ /* 0x000fda0003f26270 */
[----:B------:R-:W-:Y:S05]  /*1960*/  @P1 BRA `(.L_x_4527) ;  /* 0x0000000000941947 */ /* 0x000fea0003800000 */
[----:B-----5:R-:W-:Y:S01]  /*1970*/  SHF.L.U32 R0, R0, 0x10, RZ ;  /* 0x0000001000007819 */ /* 0x020fe200000006ff */
[----:B------:R-:W-:Y:S01]  /*1980*/  HFMA2.MMA R7, -RZ, RZ, 1.625, 0 ;  /* 0x3e800000ff077435 */ /* 0x000fe200000001ff */
[----:B------:R-:W-:Y:S01]  /*1990*/  MOV R8, 0x3d39bf78 ;  /* 0x3d39bf7800087802 */ /* 0x000fe20000000f00 */
[----:B------:R-:W-:Y:S02]  /*19a0*/  BSSY B1, `(.L_x_4528) ;  /* 0x000001f000017945 */ /* 0x000fe40003800000 */
        /* <DEDUP_REMOVED lines=10> */
[----:B------:R-:W-:-:S03]  /*1a50*/  FMNMX.FTZ R7, RZ, R0, PT ;  /* 0x00000000ff077209 */ /* 0x000fc60003810000 */
        /* <DEDUP_REMOVED lines=19> */
.L_x_4529:
[----:B------:R-:W-:Y:S05]  /*1b90*/  BSYNC B1 ;  /* 0x0000000000017941 */ /* 0x000fea0003800000 */
.L_x_4528:
[----:B------:R-:W-:-:S05]  /*1ba0*/  FADD.FTZ R0, R7, -R4 ;  /* 0x8000000407007221 */ /* 0x000fca0000010000 */
[----:B------:R-:W-:-:S07]  /*1bb0*/  F2FP.BF16.F32.PACK_AB R0, RZ, R0 ;  /* 0x00000000ff00723e */ /* 0x000fce00000010ff */
.L_x_4527:
[----:B------:R-:W-:Y:S05]  /*1bc0*/  BSYNC B0 ;  /* 0x0000000000007941 */ /* 0x000fea0003800000 */
.L_x_4526:
[----:B------:R-:W-:Y:S01]  /*1bd0*/  IADD3 R4, R18, 0x100, RZ ;  /* 0x0000010012047810 */ /* 0x000fe20007ffe0ff */
        /* <DEDUP_REMOVED lines=37> */
.L_x_4533:
[----:B------:R-:W-:Y:S05]  /*1e30*/  BSYNC B1 ;  /* 0x0000000000017941 */ /* 0x000fea0003800000 */
.L_x_4532:
[----:B------:R-:W-:-:S05]  /*1e40*/  FADD.FTZ R3, R7, -R4 ;  /* 0x8000000407037221 */ /* 0x000fca0000010000 */
[----:B------:R-:W-:-:S07]  /*1e50*/  F2FP.BF16.F32.PACK_AB R3, RZ, R3 ;  /* 0x00000003ff03723e */ /* 0x000fce00000010ff */
.L_x_4531:
[----:B------:R-:W-:Y:S05]  /*1e60*/  BSYNC B0 ;  /* 0x0000000000007941 */ /* 0x000fea0003800000 */
.L_x_4530:
        /* <DEDUP_REMOVED lines=38> */
.L_x_4537:
[----:B------:R-:W-:Y:S05]  /*20d0*/  BSYNC B1 ;  /* 0x0000000000017941 */ /* 0x000fea0003800000 */
.L_x_4536:
[----:B------:R-:W-:-:S05]  /*20e0*/  FADD.FTZ R4, R8, -R5 ;  /* 0x8000000508047221 */ /* 0x000fca0000010000 */
[----:B------:R-:W-:-:S07]  /*20f0*/  F2FP.BF16.F32.PACK_AB R4, RZ, R4 ;  /* 0x00000004ff04723e */ /* 0x000fce00000010ff */
.L_x_4535:
[----:B------:R-:W-:Y:S05]  /*2100*/  BSYNC B0 ;  /* 0x0000000000007941 */ /* 0x000fea0003800000 */
.L_x_4534:
        /* <DEDUP_REMOVED lines=38> */
.L_x_4541:
[----:B------:R-:W-:Y:S05]  /*2370*/  BSYNC B1 ;  /* 0x0000000000017941 */ /* 0x000fea0003800000 */
.L_x_4540:
[----:B------:R-:W-:-:S05]  /*2380*/  FADD.FTZ R5, R21, -R6 ;  /* 0x8000000615057221 */ /* 0x000fca0000010000 */
[----:B------:R-:W-:-:S07]  /*2390*/  F2FP.BF16.F32.PACK_AB R5, RZ, R5 ;  /* 0x00000005ff05723e */ /* 0x000fce00000010ff */
.L_x_4539:
[----:B------:R-:W-:Y:S05]  /*23a0*/  BSYNC B0 ;  /* 0x0000000000007941 */ /* 0x000fea0003800000 */
.L_x_4538:
        /* <DEDUP_REMOVED lines=38> */
.L_x_4545:
[----:B------:R-:W-:Y:S05]  /*2610*/  BSYNC B1 ;  /* 0x0000000000017941 */ /* 0x000fea0003800000 */
.L_x_4544:
[----:B------:R-:W-:-:S05]  /*2620*/  FADD.FTZ R6, R10, -R7 ;  /* 0x800000070a067221 */ /* 0x000fca0000010000 */
[----:B------:R-:W-:-:S07]  /*2630*/  F2FP.BF16.F32.PACK_AB R6, RZ, R6 ;  /* 0x00000006ff06723e */ /* 0x000fce00000010ff */
.L_x_4543:
[----:B------:R-:W-:Y:S05]  /*2640*/  BSYNC B0 ;  /* 0x0000000000007941 */ /* 0x000fea0003800000 */
.L_x_4542:
        /* <DEDUP_REMOVED lines=38> */
.L_x_4549:
[----:B------:R-:W-:Y:S05]  /*28b0*/  BSYNC B1 ;  /* 0x0000000000017941 */ /* 0x000fea0003800000 */
.L_x_4548:
[----:B------:R-:W-:-:S05]  /*28c0*/  FADD.FTZ R7, R13, -R8 ;  /* 0x800000080d077221 */ /* 0x000fca0000010000 */
[----:B------:R-:W-:-:S07]  /*28d0*/  F2FP.BF16.F32.PACK_AB R7, RZ, R7 ;  /* 0x00000007ff07723e */ /* 0x000fce00000010ff */
.L_x_4547:
[----:B------:R-:W-:Y:S05]  /*28e0*/  BSYNC B0 ;  /* 0x0000000000007941 */ /* 0x000fea0003800000 */
.L_x_4546:
        /* <DEDUP_REMOVED lines=38> */
.L_x_4553:
[----:B------:R-:W-:Y:S05]  /*2b50*/  BSYNC B1 ;  /* 0x0000000000017941 */ /* 0x000fea0003800000 */
.L_x_4552:
[----:B------:R-:W-:-:S05]  /*2b60*/  FADD.FTZ R8, R12, -R9 ;  /* 0x800000090c087221 */ /* 0x000fca0000010000 */
[----:B------:R-:W-:-:S07]  /*2b70*/  F2FP.BF16.F32.PACK_AB R8, RZ, R8 ;  /* 0x00000008ff08723e */ /* 0x000fce00000010ff */
.L_x_4551:
[----:B------:R-:W-:Y:S05]  /*2b80*/  BSYNC B0 ;  /* 0x0000000000007941 */ /* 0x000fea0003800000 */
.L_x_4550:
[----:B------:R-:W0:Y:S01]  /*2b90*/  @!P0 LDC.64 R10, c[0x0][0x218] ;  /* 0x00008600ff0a8b82 */ /* 0x000e220000000a00 */
[----:B------:R-:W-:Y:S01]  /*2ba0*/  @!P0 IADD3 R9, R16, R18, RZ ;  /* 0x0000001210098210 */ /* 0x000fe20007ffe0ff */
[----:B------:R-:W-:Y:S01]  /*2bb0*/  BSSY B0, `(.L_x_4554) ;  /* 0x0000030000007945 */ /* 0x000fe20003800000 */
[----:B------:R-:W-:-:S03]  /*2bc0*/  @!P0 IADD3 R18, R18, 0x80, RZ ;  /* 0x0000008012128810 */ /* 0x000fc60007ffe0ff */
[----:B------:R-:W-:Y:S01]  /*2bd0*/  BSSY B1, `(.L_x_4555) ;  /* 0x0000027000017945 */ /* 0x000fe20003800000 */
[----:B0-----:R-:W-:-:S05]  /*2be0*/  @!P0 IMAD.WIDE.U32 R10, R9, 0x2, R10 ;  /* 0x00000002090a8825 */ /* 0x001fca00078e000a */
[----:B------:R0:W-:Y:S01]  /*2bf0*/  @!P0 STG.E.U16 desc[UR4][R10.64], R2 ;  /* 0x000000020a008986 */ /* 0x0001e2000c101504 */
[----:B------:R-:W-:-:S13]  /*2c00*/  ISETP.GE.AND P0, PT, R18, R17, PT ;  /* 0x000000111200720c */ /* 0x000fda0003f06270 */
[----:B0-----:R-:W-:Y:S05]  /*2c10*/  @P0 BRA `(.L_x_4556) ;  /* 0x0000000000300947 */ /* 0x001fea0003800000 */
[----:B------:R-:W0:Y:S01]  /*2c20*/  LDC.64 R10, c[0x0][0x218] ;  /* 0x00008600ff0a7b82 */ /* 0x000e220000000a00 */
[----:B------:R-:W-:Y:S02]  /*2c30*/  IADD3 R9, R16, R18, RZ ;  /* 0x0000001210097210 */ /* 0x000fe40007ffe0ff */
[----:B------:R-:W-:-:S04]  /*2c40*/  IADD3 R18, R18, 0x80, RZ ;  /* 0x0000008012127810 */ /* 0x000fc80007ffe0ff */
[----:B------:R-:W-:Y:S01]  /*2c50*/  ISETP.GE.AND P0, PT, R18, R17, PT ;  /* 0x000000111200720c */ /* 0x000fe20003f06270 */
[----:B0-----:R-:W-:-:S05]  /*2c60*/  IMAD.WIDE.U32 R10, R9, 0x2, R10 ;  /* 0x00000002090a7825 */ /* 0x001fca00078e000a */
[----:B-----5:R0:W-:Y:S07]  /*2c70*/  STG.E.U16 desc[UR4][R10.64], R0 ;  /* 0x000000000a007986 */ /* 0x0201ee000c101504 */
[----:B------:R-:W-:Y:S05]  /*2c80*/  @P0 BRA `(.L_x_4557) ;  /* 0x0000000000300947 */ /* 0x000fea0003800000 */
[----:B0-----:R-:W0:Y:S01]  /*2c90*/  LDC.64 R10, c[0x0][0x218] ;  /* 0x00008600ff0a7b82 */ /* 0x001e220000000a00 */
[----:B------:R-:W-:Y:S02]  /*2ca0*/  IADD3 R9, R16, R18, RZ ;  /* 0x0000001210097210 */ /* 0x000fe40007ffe0ff */
[----:B------:R-:W-:-:S03]  /*2cb0*/  IADD3 R18, R18, 0x80, RZ ;  /* 0x0000008012127810 */ /* 0x000fc60007ffe0ff */
[----:B0-----:R-:W-:-:S05]  /*2cc0*/  IMAD.WIDE.U32 R10, R9, 0x2, R10 ;  /* 0x00000002090a7825 */ /* 0x001fca00078e000a */
[----:B------:R0:W-:Y:S02]  /*2cd0*/  STG.E.U16 desc[UR4][R10.64], R3 ;  /* 0x000000030a007986 */ /* 0x0001e4000c101504 */
.L_x_4556:
[----:B------:R-:W-:-:S13]  /*2ce0*/  ISETP.GE.AND P0, PT, R18, R17, PT ;  /* 0x000000111200720c */ /* 0x000fda0003f06270 */
[----:B------:R-:W-:Y:S05]  /*2cf0*/  @P0 BRA `(.L_x_4558) ;  /* 0x0000000000300947 */ /* 0x000fea0003800000 */
[----:B0-----:R-:W0:Y:S01]  /*2d00*/  LDC.64 R2, c[0x0][0x218] ;  /* 0x00008600ff027b82 */ /* 0x001e220000000a00 */
[----:B------:R-:W-:Y:S02]  /*2d10*/  IADD3 R9, R16, R18, RZ ;  /* 0x0000001210097210 */ /* 0x000fe40007ffe0ff */
[----:B------:R-:W-:-:S03]  /*2d20*/  IADD3 R18, R18, 0x80, RZ ;  /* 0x0000008012127810 */ /* 0x000fc60007ffe0ff */
[----:B0-----:R-:W-:-:S05]  /*2d30*/  IMAD.WIDE.U32 R2, R9, 0x2, R2 ;  /* 0x0000000209027825 */ /* 0x001fca00078e0002 */
[----:B------:R1:W-:Y:S02]  /*2d40*/  STG.E.U16 desc[UR4][R2.64], R4 ;  /* 0x0000000402007986 */ /* 0x0003e4000c101504 */
.L_x_4557:
[----:B------:R-:W-:-:S13]  /*2d50*/  ISETP.GE.AND P0, PT, R18, R17, PT ;  /* 0x000000111200720c */ /* 0x000fda0003f06270 */
[----:B------:R-:W-:Y:S05]  /*2d60*/  @P0 BRA `(.L_x_4559) ;  /* 0x0000000000340947 */ /* 0x000fea0003800000 */
[----:B-1----:R-:W1:Y:S01]  /*2d70*/  LDC.64 R2, c[0x0][0x218] ;  /* 0x00008600ff027b82 */ /* 0x002e620000000a00 */
[----:B------:R-:W-:Y:S02]  /*2d80*/  IADD3 R9, R16, R18, RZ ;  /* 0x0000001210097210 */ /* 0x000fe40007ffe0ff */
[----:B------:R-:W-:-:S03]  /*2d90*/  IADD3 R18, R18, 0x80, RZ ;  /* 0x0000008012127810 */ /* 0x000fc60007ffe0ff */
[----:B-1----:R-:W-:-:S05]  /*2da0*/  IMAD.WIDE.U32 R2, R9, 0x2, R2 ;  /* 0x0000000209027825 */ /* 0x002fca00078e0002 */
[----:B------:R1:W-:Y:S02]  /*2db0*/  STG.E.U16 desc[UR4][R2.64], R5 ;  /* 0x0000000502007986 */ /* 0x0003e4000c101504 */
.L_x_4558:
        /* <DEDUP_REMOVED lines=8> */
.L_x_4559:
[----:B------:R-:W-:Y:S05]  /*2e40*/  BSYNC B1 ;  /* 0x0000000000017941 */ /* 0x000fea0003800000 */
.L_x_4555:
[----:B------:R-:W-:-:S13]  /*2e50*/  ISETP.GE.AND P0, PT, R18, R17, PT ;  /* 0x000000111200720c */ /* 0x000fda0003f06270 */
[----:B-12---:R-:W1:Y:S01]  /*2e60*/  @!P0 LDC.64 R2, c[0x0][0x218] ;  /* 0x00008600ff028b82 */ /* 0x006e620000000a00 */
[----:B------:R-:W-:Y:S02]  /*2e70*/  @!P0 IADD3 R5, R16, R18, RZ ;  /* 0x0000001210058210 */ /* 0x000fe40007ffe0ff */
[----:B------:R-:W-:-:S03]  /*2e80*/  @!P0 IADD3 R18, R18, 0x80, RZ ;  /* 0x0000008012128810 */ /* 0x000fc60007ffe0ff */
[----:B-1----:R-:W-:-:S05]  /*2e90*/  @!P0 IMAD.WIDE.U32 R2, R5, 0x2, R2 ;  /* 0x0000000205028825 */ /* 0x002fca00078e0002 */
[----:B------:R2:W-:Y:S02]  /*2ea0*/  @!P0 STG.E.U16 desc[UR4][R2.64], R7 ;  /* 0x0000000702008986 */ /* 0x0005e4000c101504 */
.L_x_4560:
[----:B------:R-:W-:Y:S05]  /*2eb0*/  BSYNC B0 ;  /* 0x0000000000007941 */ /* 0x000fea0003800000 */
.L_x_4554:
        /* <DEDUP_REMOVED lines=8> */
.L_x_4561:
        /* <DEDUP_REMOVED lines=12> */
.L_x_7373:


//--------------------- .text._ZN2at6native29vectorized_elementwise_kernelILi4EZZZNS0_33launch_log_sigmoid_forward_kernelERNS_18TensorIteratorBaseEENKUlvE_clEvENKUlvE2_clEvEUlN3c108BFloat16EE_St5arrayIPcLm2EEEEviT0_T1_ --------------------------
	.section	.text._ZN2at6native29vectorized_elementwise_kernelILi4EZZZNS0_33launch_log_sigmoid_forward_kernelERNS_18TensorIteratorBaseEENKUlvE_clEvENKUlvE2_clEvEUlN3c108BFloat16EE_St5arrayIPcLm2EEEEviT0_T1_,"ax",@progbits
	.align	128
        .global         _ZN2at6native29vectorized_elementwise_kernelILi4EZZZNS0_33launch_log_sigmoid_forward_kernelERNS_18TensorIteratorBaseEENKUlvE_clEvENKUlvE2_clEvEUlN3c108BFloat16EE_St5arrayIPcLm2EEEEviT0_T1_
        .type           _ZN2at6native29vectorized_elementwise_kernelILi4EZZZNS0_33launch_log_sigmoid_forward_kernelERNS_18TensorIteratorBaseEENKUlvE_clEvENKUlvE2_clEvEUlN3c108BFloat16EE_St5arrayIPcLm2EEEEviT0_T1_,@function
        .size           _ZN2at6native29vectorized_elementwise_kernelILi4EZZZNS0_33launch_log_sigmoid_forward_kernelERNS_18TensorIteratorBaseEENKUlvE_clEvENKUlvE2_clEvEUlN3c108BFloat16EE_St5arrayIPcLm2EEEEviT0_T1_,(.L_x_7374 - _ZN2at6native29vectorized_elementwise_kernelILi4EZZZNS0_33launch_log_sigmoid_forward_kernelERNS_18TensorIteratorBaseEENKUlvE_clEvENKUlvE2_clEvEUlN3c108BFloat16EE_St5arrayIPcLm2EEEEviT0_T1_)
        .other          _ZN2at6native29vectorized_elementwise_kernelILi4EZZZNS0_33launch_log_sigmoid_forward_kernelERNS_18TensorIteratorBaseEENKUlvE_clEvENKUlvE2_clEvEUlN3c108BFloat16EE_St5arrayIPcLm2EEEEviT0_T1_,@"STO_CUDA_ENTRY STV_DEFAULT"
_ZN2at6native29vectorized_elementwise_kernelILi4EZZZNS0_33launch_log_sigmoid_forward_kernelERNS_18TensorIteratorBaseEENKUlvE_clEvENKUlvE2_clEvEUlN3c108BFloat16EE_St5arrayIPcLm2EEEEviT0_T1_:
.text._ZN2at6native29vectorized_elementwise_kernelILi4EZZZNS0_33launch_log_sigmoid_forward_kernelERNS_18TensorIteratorBaseEENKUlvE_clEvENKUlvE2_clEvEUlN3c108BFloat16EE_St5arrayIPcLm2EEEEviT0_T1_:
        /* <DEDUP_REMOVED lines=12> */
[----:B------:R-:W2:Y:S04]  /*00c0*/  LDG.E.64 R6, desc[UR4][R8.64] ;  /* 0x0000000408067981 */ /* 0x000ea8000c1e1b00 */
[----:B------:R-:W3:Y:S01]  /*00d0*/  LDG.E.64 R2, desc[UR4][R8.64+0x400] ;  /* 0x0004000408027981 */ /* 0x000ee2000c1e1b00 */
[----:B------:R-:W-:Y:S01]  /*00e0*/  HFMA2.MMA R15, -RZ, RZ, 1.625, 0 ;  /* 0x3e800000ff0f7435 */ /* 0x000fe200000001ff */
[----:B------:R-:W-:Y:S01]  /*00f0*/  MOV R14, 0x3d39bf78 ;  /* 0x3d39bf78000e7802 */ /* 0x000fe20000000f00 */
[----:B------:R-:W-:Y:S01]  /*0100*/  BSSY B0, `(.L_x_4563) ;  /* 0x0000069000007945 */ /* 0x000fe20003800000 */
[----:B--2---:R-:W-:Y:S02]  /*0110*/  SHF.L.U32 R20, R6, 0x10, RZ ;  /* 0x0000001006147819 */ /* 0x004fe400000006ff */
[----:B------:R-:W-:-:S02]  /*0120*/  SHF.L.U32 R16, R7, 0x10, RZ ;  /* 0x0000001007107819 */ /* 0x000fc400000006ff */
[----:B------:R-:W-:Y:S01]  /*0130*/  PRMT R22, R6, 0x7632, R22 ;  /* 0x0000763206167816 */ /* 0x000fe20000000016 */
[----:B------:R-:W-:Y:S01]  /*0140*/  FMUL.FTZ R18, |R20|, -1.4426950216293334961 ;  /* 0xbfb8aa3b14127820 */ /* 0x000fe20000410200 */
[----:B------:R-:W-:Y:S01]  /*0150*/  PRMT R13, R7, 0x7632, R13 ;  /* 0x00007632070d7816 */ /* 0x000fe2000000000d */
[----:B------:R-:W-:Y:S01]  /*0160*/  FMUL.FTZ R17, |R16|, -1.4426950216293334961 ;  /* 0xbfb8aa3b10117820 */ /* 0x000fe20000410200 */
[----:B------:R-:W-:Y:S02]  /*0170*/  SHF.L.U32 R22, R22, 0x10, RZ ;  /* 0x0000001016167819 */ /* 0x000fe400000006ff */
[----:B------:R-:W-:Y:S01]  /*0180*/  SHF.L.U32 R13, R13, 0x10, RZ ;  /* 0x000000100d0d7819 */ /* 0x000fe200000006ff */
[----:B------:R-:W0:Y:S01]  /*0190*/  MUFU.EX2 R18, R18 ;  /* 0x0000001200127308 */ /* 0x000e220000000800 */
[----:B---3--:R-:W-:Y:S01]  /*01a0*/  PRMT R28, R2, 0x7632, R28 ;  /* 0x00007632021c7816 */ /* 0x008fe2000000001c */
[----:B------:R-:W-:Y:S02]  /*01b0*/  FMUL.FTZ R21, |R22|, -1.4426950216293334961 ;  /* 0xbfb8aa3b16157820 */ /* 0x000fe40000410200 */
[----:B------:R-:W-:-:S04]  /*01c0*/  FMUL.FTZ R11, |R13|, -1.4426950216293334961 ;  /* 0xbfb8aa3b0d0b7820 */ /* 0x000fc80000410200 */
[----:B------:R-:W1:Y:S08]  /*01d0*/  MUFU.EX2 R17, R17 ;  /* 0x0000001100117308 */ /* 0x000e700000000800 */
[----:B------:R-:W2:Y:S01]  /*01e0*/  MUFU.EX2 R21, R21 ;  /* 0x0000001500157308 */ /* 0x000ea20000000800 */
[C---:B0-----:R-:W-:Y:S01]  /*01f0*/  FADD.FTZ.RZ R5, R18.reuse, 1 ;  /* 0x3f80000012057421 */ /* 0x041fe2000001c000 */
[----:B------:R-:W-:-:S04]  /*0200*/  ISETP.GE.U32.AND P0, PT, R18, 0x7f800000, PT ;  /* 0x7f8000001200780c */ /* 0x000fc80003f06070 */
[----:B------:R-:W-:Y:S02]  /*0210*/  IADD3 R5, R5, -0x3f400000, RZ ;  /* 0xc0c0000005057810 */ /* 0x000fe40007ffe0ff */
[----:B------:R-:W0:Y:S01]  /*0220*/  MUFU.EX2 R11, R11 ;  /* 0x0000000b000b7308 */ /* 0x000e220000000800 */
[----:B-1----:R-:W-:Y:S01]  /*0230*/  FADD.FTZ.RZ R8, R17, 1 ;  /* 0x3f80000011087421 */ /* 0x002fe2000001c000 */
[----:B------:R-:W-:-:S04]  /*0240*/  LOP3.LUT R5, R5, 0xff800000, RZ, 0xc0, !PT ;  /* 0xff80000005057812 */ /* 0x000fc800078ec0ff */
[----:B------:R-:W-:Y:S02]  /*0250*/  IADD3 R6, -R5, 0x40800000, RZ ;  /* 0x4080000005067810 */ /* 0x000fe40007ffe1ff */
[----:B------:R-:W-:Y:S01]  /*0260*/  IADD3 R19, R18, -R5, RZ ;  /* 0x8000000512137210 */ /* 0x000fe20007ffe0ff */
[----:B--2---:R-:W-:Y:S01]  /*0270*/  FADD.FTZ.RZ R7, R21, 1 ;  /* 0x3f80000015077421 */ /* 0x004fe2000001c000 */
[----:B------:R-:W-:Y:S01]  /*0280*/  IADD3 R8, R8, -0x3f400000, RZ ;  /* 0xc0c0000008087810 */ /* 0x000fe20007ffe0ff */
[----:B------:R-:W-:Y:S01]  /*0290*/  FFMA.FTZ R6, R6, R15, -1 ;  /* 0xbf80000006067423 */ /* 0x000fe2000001000f */
[----:B------:R-:W-:Y:S02]  /*02a0*/  I2FP.F32.S32 R5, R5 ;  /* 0x0000000500057245 */ /* 0x000fe40000201400 */
[----:B------:R-:W-:Y:S01]  /*02b0*/  LOP3.LUT R12, R8, 0xff800000, RZ, 0xc0, !PT ;  /* 0xff800000080c7812 */ /* 0x000fe200078ec0ff */
[----:B------:R-:W-:Y:S01]  /*02c0*/  FADD.FTZ R19, R19, R6 ;  /* 0x0000000613137221 */ /* 0x000fe20000010000 */
[----:B------:R-:W-:Y:S01]  /*02d0*/  IADD3 R7, R7, -0x3f400000, RZ ;  /* 0xc0c0000007077810 */ /* 0x000fe20007ffe0ff */
[----:B0-----:R-:W-:Y:S01]  /*02e0*/  FADD.FTZ.RZ R23, R11, 1 ;  /* 0x3f8000000b177421 */ /* 0x001fe2000001c000 */
[----:B------:R-:W-:Y:S01]  /*02f0*/  IADD3 R8, -R12, 0x40800000, RZ ;  /* 0x408000000c087810 */ /* 0x000fe20007ffe1ff */
[----:B------:R-:W-:Y:S01]  /*0300*/  FFMA.FTZ R6, R19, -R14, 0.10546888411045074463 ;  /* 0x3dd8001213067423 */ /* 0x000fe2000001080e */
[----:B------:R-:W-:-:S02]  /*0310*/  IADD3 R9, R17, -R12, RZ ;  /* 0x8000000c11097210 */ /* 0x000fc40007ffe0ff */
[----:B------:R-:W-:Y:S01]  /*0320*/  IADD3 R23, R23, -0x3f400000, RZ ;  /* 0xc0c0000017177810 */ /* 0x000fe20007ffe0ff */
[----:B------:R-:W-:Y:S01]  /*0330*/  FFMA.FTZ R6, R19, R6, -0.13229703903198242188 ;  /* 0xbe0778e013067423 */ /* 0x000fe20000010006 */
[-C--:B------:R-:W-:Y:S01]  /*0340*/  FFMA.FTZ R10, R8, R15.reuse, -1 ;  /* 0xbf800000080a7423 */ /* 0x080fe2000001000f */
[----:B------:R-:W-:Y:S02]  /*0350*/  LOP3.LUT R8, R7, 0xff800000, RZ, 0xc0, !PT ;  /* 0xff80000007087812 */ /* 0x000fe400078ec0ff */
[----:B------:R-:W-:Y:S01]  /*0360*/  FFMA.FTZ R6, R19, R6, 0.14491446316242218018 ;  /* 0x3e14647513067423 */ /* 0x000fe20000010006 */
[----:B------:R-:W-:Y:S01]  /*0370*/  FADD.FTZ R9, R9, R10 ;  /* 0x0000000a09097221 */ /* 0x000fe20000010000 */
[----:B------:R-:W-:Y:S02]  /*0380*/  IADD3 R10, -R8, 0x40800000, RZ ;  /* 0x40800000080a7810 */ /* 0x000fe40007ffe1ff */
[----:B------:R-:W-:Y:S01]  /*0390*/  FFMA.FTZ R6, R19, R6, -0.16641564667224884033 ;  /* 0xbe2a68dd13067423 */ /* 0x000fe20000010006 */
[----:B------:R-:W-:Y:S01]  /*03a0*/  FFMA.FTZ R24, R9, -R14, 0.10546888411045074463 ;  /* 0x3dd8001209187423 */ /* 0x000fe2000001080e */
[----:B------:R-:W-:Y:S01]  /*03b0*/  IADD3 R7, R21, -R8, RZ ;  /* 0x8000000815077210 */ /* 0x000fe20007ffe0ff */
[----:B------:R-:W-:Y:S01]  /*03c0*/  FFMA.FTZ R10, R10, R15, -1 ;  /* 0xbf8000000a0a7423 */ /* 0x000fe2000001000f */
[----:B------:R-:W-:Y:S01]  /*03d0*/  FFMA.FTZ R6, R19, R6, 0.19988867640495300293 ;  /* 0x3e4caf9e13067423 */ /* 0x000fe20000010006 */
[----:B------:R-:W-:Y:S01]  /*03e0*/  FFMA.FTZ R24, R9, R24, -0.13229703903198242188 ;  /* 0xbe0778e009187423 */ /* 0x000fe20000010018 */
[----:B------:R-:W-:Y:S01]  /*03f0*/  I2FP.F32.S32 R25, R8 ;  /* 0x0000000800197245 */ /* 0x000fe20000201400 */
[----:B------:R-:W-:Y:S01]  /*0400*/  FADD.FTZ R7, R7, R10 ;  /* 0x0000000a07077221 */ /* 0x000fe20000010000 */
[----:B------:R-:W-:Y:S01]  /*0410*/  FFMA.FTZ R6, R19, R6, -0.25000196695327758789 ;  /* 0xbe80004213067423 */ /* 0x000fe20000010006 */
[----:B------:R-:W-:Y:S01]  /*0420*/  FFMA.FTZ R24, R9, R24, 0.14491446316242218018 ;  /* 0x3e14647509187423 */ /* 0x000fe20000010018 */
[----:B------:R-:W-:Y:S01]  /*0430*/  SHF.L.U32 R8, R28, 0x10, RZ ;  /* 0x000000101c087819 */ /* 0x000fe200000006ff */
[----:B------:R-:W-:Y:S01]  /*0440*/  FFMA.FTZ R10, R7, -R14, 0.10546888411045074463 ;  /* 0x3dd80012070a7423 */ /* 0x000fe2000001080e */
[----:B------:R-:W-:Y:S01]  /*0450*/  FFMA.FTZ R6, R19, R6, 0.33333510160446166992 ;  /* 0x3eaaaae613067423 */ /* 0x000fe20000010006 */
[----:B------:R-:W-:Y:S01]  /*0460*/  FFMA.FTZ R24, R9, R24, -0.16641564667224884033 ;  /* 0xbe2a68dd09187423 */ /* 0x000fe20000010018 */
[----:B------:R-:W-:-:S02]  /*0470*/  FMUL.FTZ R25, R25, 1.1920928955078125e-07 ;  /* 0x3400000019197820 */ /* 0x000fc40000410000 */
[----:B------:R-:W-:Y:S01]  /*0480*/  FFMA.FTZ R6, R19, R6, -0.5 ;  /* 0xbf00000013067423 */ /* 0x000fe20000010006 */
[----:B------:R-:W-:Y:S01]  /*0490*/  FFMA.FTZ R26, R9, R24, 0.19988867640495300293 ;  /* 0x3e4caf9e091a7423 */ /* 0x000fe20000010018 */
[----:B------:R-:W-:Y:S01]  /*04a0*/  FFMA.FTZ R24, R7, R10, -0.13229703903198242188 ;  /* 0xbe0778e007187423 */ /* 0x000fe2000001000a */
[----:B------:R-:W-:Y:S01]  /*04b0*/  LOP3.LUT R10, R23, 0xff800000, RZ, 0xc0, !PT ;  /* 0xff800000170a7812 */ /* 0x000fe200078ec0ff */
[----:B------:R-:W-:Y:S01]  /*04c0*/  FMUL.FTZ R6, R19, R6 ;  /* 0x0000000613067220 */ /* 0x000fe20000410000 */
[----:B------:R-:W-:Y:S01]  /*04d0*/  FFMA.FTZ R26, R9, R26, -0.25000196695327758789 ;  /* 0xbe800042091a7423 */ /* 0x000fe2000001001a */
[----:B------:R-:W-:Y:S02]  /*04e0*/  FFMA.FTZ R24, R7, R24, 0.14491446316242218018 ;  /* 0x3e14647507187423 */ /* 0x000fe40000010018 */
[----:B------:R-:W-:Y:S01]  /*04f0*/  FFMA.FTZ R23, R19, R6, R19 ;  /* 0x0000000613177223 */ /* 0x000fe20000010013 */
[----:B------:R-:W-:Y:S01]  /*0500*/  FFMA.FTZ R26, R9, R26, 0.33333510160446166992 ;  /* 0x3eaaaae6091a7423 */ /* 0x000fe2000001001a */
[----:B------:R-:W-:Y:S01]  /*0510*/  IADD3 R6, -R10, 0x40800000, RZ ;  /* 0x408000000a067810 */ /* 0x000fe20007ffe1ff */
[----:B------:R-:W-:Y:S01]  /*0520*/  FFMA.FTZ R24, R7, R24, -0.16641564667224884033 ;  /* 0xbe2a68dd07187423 */ /* 0x000fe20000010018 */
[----:B------:R-:W-:Y:S01]  /*0530*/  IADD3 R19, R11, -R10, RZ ;  /* 0x8000000a0b137210 */ /* 0x000fe20007ffe0ff */
[----:B------:R-:W-:-:S02]  /*0540*/  FFMA.FTZ R26, R9, R26, -0.5 ;  /* 0xbf000000091a7423 */ /* 0x000fc4000001001a */
[----:B------:R-:W-:Y:S01]  /*0550*/  FFMA.FTZ R6, R6, R15, -1 ;  /* 0xbf80000006067423 */ /* 0x000fe2000001000f */
[----:B------:R-:W-:Y:S01]  /*0560*/  FFMA.FTZ R24, R7, R24, 0.19988867640495300293 ;  /* 0x3e4caf9e07187423 */ /* 0x000fe20000010018 */
[----:B------:R-:W-:Y:S02]  /*0570*/  FMUL.FTZ R26, R9, R26 ;  /* 0x0000001a091a7220 */ /* 0x000fe40000410000 */
[----:B------:R-:W-:Y:S01]  /*0580*/  FADD.FTZ R19, R19, R6 ;  /* 0x0000000613137221 */ /* 0x000fe20000010000 */
[----:B------:R-:W-:Y:S01]  /*0590*/  FFMA.FTZ R24, R7, R24, -0.25000196695327758789 ;  /* 0xbe80004207187423 */ /* 0x000fe20000010018 */
[----:B------:R-:W-:Y:S01]  /*05a0*/  FFMA.FTZ R9, R9, R26, R9 ;  /* 0x0000001a09097223 */ /* 0x000fe20000010009 */
[----:B------:R-:W-:Y:S01]  /*05b0*/  FMUL.FTZ R6, R5, 1.1920928955078125e-07 ;  /* 0x3400000005067820 */ /* 0x000fe20000410000 */
[----:B------:R-:W-:Y:S01]  /*05c0*/  FFMA.FTZ R26, R19, -R14, 0.10546888411045074463 ;  /* 0x3dd80012131a7423 */ /* 0x000fe2000001080e */
[----:B------:R-:W-:Y:S01]  /*05d0*/  FFMA.FTZ R24, R7, R24, 0.33333510160446166992 ;  /* 0x3eaaaae607187423 */ /* 0x000fe20000010018 */
[----:B------:R-:W-:Y:S01]  /*05e0*/  SHF.L.U32 R5, R2, 0x10, RZ ;  /* 0x0000001002057819 */ /* 0x000fe200000006ff */
[----:B------:R-:W-:Y:S01]  /*05f0*/  FFMA.FTZ R23, R6, 0.69314718246459960938, R23 ;  /* 0x3f31721806177823 */ /* 0x000fe20000010017 */
[----:B------:R-:W-:Y:S01]  /*0600*/  FFMA.FTZ R26, R19, R26, -0.13229703903198242188 ;  /* 0xbe0778e0131a7423 */ /* 0x000fe2000001001a */
[----:B------:R-:W-:Y:S01]  /*0610*/  FFMA.FTZ R24, R7, R24, -0.5 ;  /* 0xbf00000007187423 */ /* 0x000fe20000010018 */
[----:B------:R-:W-:-:S02]  /*0620*/  SHF.L.U32 R6, R3, 0x10, RZ ;  /* 0x0000001003067819 */ /* 0x000fc400000006ff */
[----:B------:R-:W-:Y:S01]  /*0630*/  FFMA.FTZ R26, R19, R26, 0.14491446316242218018 ;  /* 0x3e146475131a7423 */ /* 0x000fe2000001001a */
[----:B------:R-:W-:Y:S02]  /*0640*/  FMUL.FTZ R24, R7, R24 ;  /* 0x0000001807187220 */ /* 0x000fe40000410000 */
[----:B------:R-:W-:Y:S01]  /*0650*/  FMUL.FTZ R27, |R6|, -1.4426950216293334961 ;  /* 0xbfb8aa3b061b7820 */ /* 0x000fe20000410200 */
[----:B------:R-:W-:Y:S01]  /*0660*/  FFMA.FTZ R26, R19, R26, -0.16641564667224884033 ;  /* 0xbe2a68dd131a7423 */ /* 0x000fe2000001001a */
[----:B------:R-:W-:Y:S01]  /*0670*/  FFMA.FTZ R24, R7, R24, R7 ;  /* 0x0000001807187223 */ /* 0x000fe20000010007 */
[----:B------:R-:W-:Y:S01]  /*0680*/  FMUL.FTZ R7, |R5|, -1.4426950216293334961 ;  /* 0xbfb8aa3b05077820 */ /* 0x000fe20000410200 */
[----:B------:R0:W1:Y:S01]  /*0690*/  MUFU.EX2 R2, R27 ;  /* 0x0000001b00027308 */ /* 0x0000620000000800 */
[----:B------:R-:W-:Y:S01]  /*06a0*/  FFMA.FTZ R26, R19, R26, 0.19988867640495300293 ;  /* 0x3e4caf9e131a7423 */ /* 0x000fe2000001001a */
[----:B------:R-:W-:-:S03]  /*06b0*/  FFMA.FTZ R24, R25, 0.69314718246459960938, R24 ;  /* 0x3f31721819187823 */ /* 0x000fc60000010018 */
[----:B------:R-:W-:-:S03]  /*06c0*/  FFMA.FTZ R26, R19, R26, -0.25000196695327758789 ;  /* 0xbe800042131a7423 */ /* 0x000fc6000001001a */
[----:B------:R-:W2:Y:S01]  /*06d0*/  MUFU.EX2 R7, R7 ;  /* 0x0000000700077308 */ /* 0x000ea20000000800 */
[----:B------:R-:W-:-:S04]  /*06e0*/  FFMA.FTZ R26, R19, R26, 0.33333510160446166992 ;  /* 0x3eaaaae6131a7423 */ /* 0x000fc8000001001a */
[----:B------:R-:W-:-:S04]  /*06f0*/  FFMA.FTZ R26, R19, R26, -0.5 ;  /* 0xbf000000131a7423 */ /* 0x000fc8000001001a */
[----:B------:R-:W-:-:S04]  /*0700*/  FMUL.FTZ R26, R19, R26 ;  /* 0x0000001a131a7220 */ /* 0x000fc80000410000 */
[----:B------:R-:W-:Y:S01]  /*0710*/  FFMA.FTZ R19, R19, R26, R19 ;  /* 0x0000001a13137223 */ /* 0x000fe20000010013 */
[----:B------:R-:W-:Y:S01]  /*0720*/  FMUL.FTZ R26, |R8|, -1.4426950216293334961 ;  /* 0xbfb8aa3b081a7820 */ /* 0x000fe20000410200 */
[----:B01----:R-:W-:Y:S06]  /*0730*/  @!P0 BRA `(.L_x_4564) ;  /* 0x0000000000148947 */ /* 0x003fec0003800000 */
[----:B------:R-:W-:-:S13]  /*0740*/  ISETP.GE.AND P0, PT, R18, -0x407fffff, PT ;  /* 0xbf8000011200780c */ /* 0x000fda0003f06270 */
[----:B------:R-:W-:-:S05]  /*0750*/  @P0 MOV R25, 0x7f800000 ;  /* 0x7f80000000190802 */ /* 0x000fca0000000f00 */
[C---:B------:R-:W-:Y:S01]  /*0760*/  @P0 FFMA.FTZ R23, R18.reuse, R25, +INF ;  /* 0x7f80000012170423 */ /* 0x040fe20000010019 */
[----:B------:R-:W-:-:S04]  /*0770*/  FSETP.NEU.FTZ.AND P0, PT, R18, RZ, PT ;  /* 0x000000ff1200720b */ /* 0x000fc80003f1d000 */
[----:B------:R-:W-:-:S09]  /*0780*/  FSEL R23, R23, -RZ, P0 ;  /* 0x800000ff17177208 */ /* 0x000fd20000000000 */
.L_x_4564:
[----:B------:R-:W-:Y:S05]  /*0790*/  BSYNC B0 ;  /* 0x0000000000007941 */ /* 0x000fea0003800000 */
.L_x_4563:
[----:B------:R-:W-:Y:S01]  /*07a0*/  ISETP.GE.U32.AND P0, PT, R21, 0x7f800000, PT ;  /* 0x7f8000001500780c */ /* 0x000fe20003f06070 */
[----:B------:R0:W1:Y:S01]  /*07b0*/  MUFU.EX2 R18, R26 ;  /* 0x0000001a00127308 */ /* 0x0000620000000800 */
[----:B------:R-:W-:Y:S01]  /*07c0*/  FMNMX.FTZ R20, RZ, R20, PT ;  /* 0x00000014ff147209 */ /* 0x000fe20003810000 */
[----:B--2---:R-:W-:Y:S01]  /*07d0*/  FADD.FTZ.RZ R25, R7, 1 ;  /* 0x3f80000007197421 */ /* 0x004fe2000001c000 */
[----:B------:R-:W-:Y:S01]  /*07e0*/  PRMT R3, R3, 0x7632, R3 ;  /* 0x0000763203037816 */ /* 0x000fe20000000003 */
[----:B------:R-:W-:Y:S02]  /*07f0*/  BSSY B0, `(.L_x_4565) ;  /* 0x000000b000007945 */ /* 0x000fe40003800000 */
[----:B------:R-:W-:Y:S01]  /*0800*/  FADD.FTZ R20, R20, -R23 ;  /* 0x8000001714147221 */ /* 0x000fe20000010000 */
[----:B------:R-:W-:Y:S02]  /*0810*/  FMNMX.FTZ R23, RZ, R22, PT ;  /* 0x00000016ff177209 */ /* 0x000fe40003810000 */
[----:B------:R-:W-:-:S02]  /*0820*/  SHF.L.U32 R3, R3, 0x10, RZ ;  /* 0x0000001003037819 */ /* 0x000fc400000006ff */
[----:B------:R-:W-:Y:S01]  /*0830*/  IADD3 R22, R25, -0x3f400000, RZ ;  /* 0xc0c0000019167810 */ /* 0x000fe20007ffe0ff */
[----:B0-----:R-:W-:Y:S06]  /*0840*/  @!P0 BRA `(.L_x_4566) ;  /* 0x0000000000148947 */ /* 0x001fec0003800000 */
[----:B------:R-:W-:-:S13]  /*0850*/  ISETP.GE.AND P0, PT, R21, -0x407fffff, PT ;  /* 0xbf8000011500780c */ /* 0x000fda0003f06270 */
[----:B------:R-:W-:-:S05]  /*0860*/  @P0 MOV R26, 0x7f800000 ;  /* 0x7f800000001a0802 */ /* 0x000fca0000000f00 */
[C---:B------:R-:W-:Y:S01]  /*0870*/  @P0 FFMA.FTZ R24, R21.reuse, R26, +INF ;  /* 0x7f80000015180423 */ /* 0x040fe2000001001a */
[----:B------:R-:W-:-:S04]  /*0880*/  FSETP.NEU.FTZ.AND P0, PT, R21, RZ, PT ;  /* 0x000000ff1500720b */ /* 0x000fc80003f1d000 */
[----:B------:R-:W-:-:S09]  /*0890*/  FSEL R24, R24, -RZ, P0 ;  /* 0x800000ff18187208 */ /* 0x000fd20000000000 */
.L_x_4566:
[----:B------:R-:W-:Y:S05]  /*08a0*/  BSYNC B0 ;  /* 0x0000000000007941 */ /* 0x000fea0003800000 */
.L_x_4565:
[----:B------:R-:W-:Y:S01]  /*08b0*/  FMUL.FTZ R21, |R3|, -1.4426950216293334961 ;  /* 0xbfb8aa3b03157820 */ /* 0x000fe20000410200 */
[----:B------:R-:W-:Y:S01]  /*08c0*/  ISETP.GE.U32.AND P0, PT, R17, 0x7f800000, PT ;  /* 0x7f8000001100780c */ /* 0x000fe20003f06070 */
[----:B------:R-:W-:Y:S01]  /*08d0*/  FADD.FTZ R23, R23, -R24 ;  /* 0x8000001817177221 */ /* 0x000fe20000010000 */
[----:B------:R-:W-:Y:S01]  /*08e0*/  LOP3.LUT R22, R22, 0xff800000, RZ, 0xc0, !PT ;  /* 0xff80000016167812 */ /* 0x000fe200078ec0ff */
[----:B------:R-:W-:Y:S01]  /*08f0*/  BSSY B0, `(.L_x_4567) ;  /* 0x0000012000007945 */ /* 0x000fe20003800000 */
[----:B------:R-:W-:Y:S01]  /*0900*/  I2FP.F32.S32 R12, R12 ;  /* 0x0000000c000c7245 */ /* 0x000fe20000201400 */
[----:B------:R-:W0:Y:S01]  /*0910*/  MUFU.EX2 R21, R21 ;  /* 0x0000001500157308 */ /* 0x000e220000000800 */
[----:B------:R-:W-:Y:S02]  /*0920*/  IADD3 R24, -R22, 0x40800000, RZ ;  /* 0x4080000016187810 */ /* 0x000fe40007ffe1ff */
[----:B------:R-:W-:Y:S01]  /*0930*/  IADD3 R25, R7, -R22, RZ ;  /* 0x8000001607197210 */ /* 0x000fe20007ffe0ff */
[----:B------:R-:W-:Y:S01]  /*0940*/  FMUL.FTZ R12, R12, 1.1920928955078125e-07 ;  /* 0x340000000c0c7820 */ /* 0x000fe20000410000 */
[----:B------:R-:W-:Y:S01]  /*0950*/  ISETP.GE.U32.AND P2, PT, R11, 0x7f800000, PT ;  /* 0x7f8000000b00780c */ /* 0x000fe20003f46070 */
[----:B------:R-:W-:Y:S01]  /*0960*/  FFMA.FTZ R24, R24, R15, -1 ;  /* 0xbf80000018187423 */ /* 0x000fe2000001000f */
[----:B------:R-:W-:Y:S01]  /*0970*/  FMNMX.FTZ R16, RZ, R16, PT ;  /* 0x00000010ff107209 */ /* 0x000fe20003810000 */
[----:B------:R-:W-:Y:S01]  /*0980*/  FFMA.FTZ R9, R12, 0.69314718246459960938, R9 ;  /* 0x3f3172180c097823 */ /* 0x000fe20000010009 */
[----:B------:R-:W-:Y:S01]  /*0990*/  I2FP.F32.S32 R10, R10 ;  /* 0x0000000a000a7245 */ /* 0x000fe20000201400 */
[----:B------:R-:W-:Y:S01]  /*09a0*/  FADD.FTZ R25, R25, R24 ;  /* 0x0000001819197221 */ /* 0x000fe20000010000 */
[----:B------:R-:W-:Y:S07]  /*09b0*/  @!P0 BRA `(.L_x_4568) ;  /* 0x0000000000148947 */ /* 0x000fee0003800000 */
[C---:B------:R-:W-:Y:S02]  /*09c0*/  ISETP.GE.AND P0, PT, R17.reuse, -0x407fffff, PT ;  /* 0xbf8000011100780c */ /* 0x040fe40003f06270 */
[----:B------:R-:W-:-:S11]  /*09d0*/  FSETP.NEU.FTZ.AND P1, PT, R17, RZ, PT ;  /* 0x000000ff1100720b */ /* 0x000fd60003f3d000 */
[----:B------:R-:W-:-:S05]  /*09e0*/  @P0 MOV R12, 0x7f800000 ;  /* 0x7f800000000c0802 */ /* 0x000fca0000000f00 */
[----:B------:R-:W-:-:S05]  /*09f0*/  @P0 FFMA.FTZ R9, R17, R12, +INF ;  /* 0x7f80000011090423 */ /* 0x000fca000001000c */
[----:B------:R-:W-:-:S07]  /*0a00*/  FSEL R9, R9, -RZ, P1 ;  /* 0x800000ff09097208 */ /* 0x000fce0000800000 */
.L_x_4568:
[----:B------:R-:W-:Y:S05]  /*0a10*/  BSYNC B0 ;  /* 0x0000000000007941 */ /* 0x000fea0003800000 */
.L_x_4567:
[C---:B------:R-:W-:Y:S01]  /*0a20*/  FFMA.FTZ R12, R25.reuse, -R14, 0.10546888411045074463 ;  /* 0x3dd80012190c7423 */ /* 0x040fe2000001080e */
[----:B------:R-:W-:Y:S01]  /*0a30*/  FMUL.FTZ R10, R10, 1.1920928955078125e-07 ;  /* 0x340000000a0a7820 */ /* 0x000fe20000410000 */
[----:B------:R-:W-:Y:S01]  /*0a40*/  BSSY B0, `(.L_x_4569) ;  /* 0x000000b000007945 */ /* 0x000fe20003800000 */
[----:B------:R-:W-:Y:S01]  /*0a50*/  FADD.FTZ R9, R16, -R9 ;  /* 0x8000000910097221 */ /* 0x000fe20000010000 */
[----:B------:R-:W-:Y:S01]  /*0a60*/  FFMA.FTZ R16, R25, R12, -0.13229703903198242188 ;  /* 0xbe0778e019107423 */ /* 0x000fe2000001000c */
[----:B------:R-:W-:Y:S01]  /*0a70*/  FADD.FTZ.RZ R17, R2, 1 ;  /* 0x3f80000002117421 */ /* 0x000fe2000001c000 */
[----:B------:R-:W-:Y:S01]  /*0a80*/  FFMA.FTZ R12, R10, 0.69314718246459960938, R19 ;  /* 0x3f3172180a0c7823 */ /* 0x000fe20000010013 */
[----:B------:R-:W-:Y:S06]  /*0a90*/  @!P2 BRA `(.L_x_4570) ;  /* 0x000000000014a947 */ /* 0x000fec0003800000 */
[C---:B------:R-:W-:Y:S02]  /*0aa0*/  ISETP.GE.AND P0, PT, R11.reuse, -0x407fffff, PT ;  /* 0xbf8000010b00780c */ /* 0x040fe40003f06270 */
[----:B------:R-:W-:-:S11]  /*0ab0*/  FSETP.NEU.FTZ.AND P1, PT, R11, RZ, PT ;  /* 0x000000ff0b00720b */ /* 0x000fd60003f3d000 */
[----:B------:R-:W-:-:S05]  /*0ac0*/  @P0 MOV R10, 0x7f800000 ;  /* 0x7f800000000a0802 */ /* 0x000fca0000000f00 */
[----:B------:R-:W-:-:S05]  /*0ad0*/  @P0 FFMA.FTZ R12, R11, R10, +INF ;  /* 0x7f8000000b0c0423 */ /* 0x000fca000001000a */
[----:B------:R-:W-:-:S07]  /*0ae0*/  FSEL R12, R12, -RZ, P1 ;  /* 0x800000ff0c0c7208 */ /* 0x000fce0000800000 */
.L_x_4570:
[----:B------:R-:W-:Y:S05]  /*0af0*/  BSYNC B0 ;  /* 0x0000000000007941 */ /* 0x000fea0003800000 */
.L_x_4569:
[----:B------:R-:W-:Y:S01]  /*0b00*/  FFMA.FTZ R16, R25, R16, 0.14491446316242218018 ;  /* 0x3e14647519107423 */ /* 0x000fe20000010010 */
[----:B------:R-:W-:Y:S01]  /*0b10*/  FMNMX.FTZ R11, RZ, R13, PT ;  /* 0x0000000dff0b7209 */ /* 0x000fe20003810000 */
[----:B-1----:R-:W-:Y:S01]  /*0b20*/  FADD.FTZ.RZ R10, R18, 1 ;  /* 0x3f800000120a7421 */ /* 0x002fe2000001c000 */
[----:B------:R-:W-:Y:S01]  /*0b30*/  IADD3 R13, R17, -0x3f400000, RZ ;  /* 0xc0c00000110d7810 */ /* 0x000fe20007ffe0ff */
[----:B------:R-:W-:Y:S01]  /*0b40*/  FFMA.FTZ R16, R25, R16, -0.16641564667224884033 ;  /* 0xbe2a68dd19107423 */ /* 0x000fe20000010010 */
[----:B0-----:R-:W-:Y:S01]  /*0b50*/  FADD.FTZ.RZ R17, R21, 1 ;  /* 0x3f80000015117421 */ /* 0x001fe2000001c000 */
[----:B------:R-:W-:Y:S01]  /*0b60*/  FADD.FTZ R12, R11, -R12 ;  /* 0x8000000c0b0c7221 */ /* 0x000fe20000010000 */
[----:B------:R-:W-:Y:S01]  /*0b70*/  LOP3.LUT R13, R13, 0xff800000, RZ, 0xc0, !PT ;  /* 0xff8000000d0d7812 */ /* 0x000fe200078ec0ff */
[----:B------:R-:W-:Y:S01]  /*0b80*/  FFMA.FTZ R16, R25, R16, 0.19988867640495300293 ;  /* 0x3e4caf9e19107423 */ /* 0x000fe20000010010 */
[----:B------:R-:W-:Y:S01]  /*0b90*/  IADD3 R10, R10, -0x3f400000, RZ ;  /* 0xc0c000000a0a7810 */ /* 0x000fe20007ffe0ff */
[----:B------:R-:W-:Y:S01]  /*0ba0*/  BSSY B0, `(.L_x_4571) ;  /* 0x0000043000007945 */ /* 0x000fe20003800000 */
[----:B------:R-:W-:Y:S01]  /*0bb0*/  IADD3 R19, R17, -0x3f400000, RZ ;  /* 0xc0c0000011137810 */ /* 0x000fe20007ffe0ff */
[----:B------:R-:W-:Y:S01]  /*0bc0*/  FFMA.FTZ R16, R25, R16, -0.25000196695327758789 ;  /* 0xbe80004219107423 */ /* 0x000fe20000010010 */
[----:B------:R-:W-:-:S02]  /*0bd0*/  IADD3 R24, -R13, 0x40800000, RZ ;  /* 0x408000000d187810 */ /* 0x000fc40007ffe1ff */
[----:B------:R-:W-:Y:S01]  /*0be0*/  LOP3.LUT R17, R10, 0xff800000, RZ, 0xc0, !PT ;  /* 0xff8000000a117812 */ /* 0x000fe200078ec0ff */
[----:B------:R-:W-:Y:S01]  /*0bf0*/  FFMA.FTZ R10, R25, R16, 0.33333510160446166992 ;  /* 0x3eaaaae6190a7423 */ /* 0x000fe20000010010 */
[----:B------:R-:W-:Y:S01]  /*0c00*/  IADD3 R11, R2, -R13, RZ ;  /* 0x8000000d020b7210 */ /* 0x000fe20007ffe0ff */
[----:B------:R-:W-:Y:S01]  /*0c10*/  FFMA.FTZ R26, R24, R15, -1 ;  /* 0xbf800000181a7423 */ /* 0x000fe2000001000f */
[----:B------:R-:W-:Y:S01]  /*0c20*/  IADD3 R24, -R17, 0x40800000, RZ ;  /* 0x4080000011187810 */ /* 0x000fe20007ffe1ff */
[----:B------:R-:W-:Y:S01]  /*0c30*/  FFMA.FTZ R10, R25, R10, -0.5 ;  /* 0xbf000000190a7423 */ /* 0x000fe2000001000a */
[----:B------:R-:W-:Y:S01]  /*0c40*/  LOP3.LUT R16, R19, 0xff800000, RZ, 0xc0, !PT ;  /* 0xff80000013107812 */ /* 0x000fe200078ec0ff */
[----:B------:R-:W-:Y:S01]  /*0c50*/  FADD.FTZ R11, R11, R26 ;  /* 0x0000001a0b0b7221 */ /* 0x000fe20000010000 */
[----:B------:R-:W-:Y:S01]  /*0c60*/  IADD3 R19, R18, -R17, RZ ;  /* 0x8000001112137210 */ /* 0x000fe20007ffe0ff */
[----:B------:R-:W-:Y:S01]  /*0c70*/  FMUL.FTZ R10, R25, R10 ;  /* 0x0000000a190a7220 */ /* 0x000fe20000410000 */
[----:B------:R-:W-:Y:S01]  /*0c80*/  FFMA.FTZ R24, R24, R15, -1 ;  /* 0xbf80000018187423 */ /* 0x000fe2000001000f */
[----:B------:R-:W-:-:S02]  /*0c90*/  IADD3 R26, -R16, 0x40800000, RZ ;  /* 0x40800000101a7810 */ /* 0x000fc40007ffe1ff */
[----:B------:R-:W-:Y:S01]  /*0ca0*/  FFMA.FTZ R25, R25, R10, R25 ;  /* 0x0000000a19197223 */ /* 0x000fe20000010019 */
[----:B------:R-:W-:Y:S01]  /*0cb0*/  FFMA.FTZ R10, R11, -R14, 0.10546888411045074463 ;  /* 0x3dd800120b0a7423 */ /* 0x000fe2000001080e */
[----:B------:R-:W-:Y:S01]  /*0cc0*/  FADD.FTZ R19, R19, R24 ;  /* 0x0000001813137221 */ /* 0x000fe20000010000 */
[----:B------:R-:W-:Y:S01]  /*0cd0*/  FFMA.FTZ R15, R26, R15, -1 ;  /* 0xbf8000001a0f7423 */ /* 0x000fe2000001000f */
[----:B------:R-:W-:Y:S01]  /*0ce0*/  IADD3 R26, R21, -R16, RZ ;  /* 0x80000010151a7210 */ /* 0x000fe20007ffe0ff */
[----:B------:R-:W-:Y:S01]  /*0cf0*/  FFMA.FTZ R24, R11, R10, -0.13229703903198242188 ;  /* 0xbe0778e00b187423 */ /* 0x000fe2000001000a */
[----:B------:R-:W-:Y:S01]  /*0d00*/  FFMA.FTZ R10, R19, -R14, 0.10546888411045074463 ;  /* 0x3dd80012130a7423 */ /* 0x000fe2000001080e */
[----:B------:R-:W-:Y:S02]  /*0d10*/  ISETP.GE.U32.AND P2, PT, R7, 0x7f800000, PT ;  /* 0x7f8000000700780c */ /* 0x000fe40003f46070 */
[----:B------:R-:W-:Y:S01]  /*0d20*/  FFMA.FTZ R24, R11, R24, 0.14491446316242218018 ;  /* 0x3e1464750b187423 */ /* 0x000fe20000010018 */
[----:B------:R-:W-:Y:S01]  /*0d30*/  FFMA.FTZ R10, R19, R10, -0.13229703903198242188 ;  /* 0xbe0778e0130a7423 */ /* 0x000fe2000001000a */
[----:B------:R-:W-:Y:S01]  /*0d40*/  FADD.FTZ R15, R26, R15 ;  /* 0x0000000f1a0f7221 */ /* 0x000fe20000010000 */
[----:B------:R-:W-:Y:S01]  /*0d50*/  I2FP.F32.S32 R22, R22 ;  /* 0x0000001600167245 */ /* 0x000fe20000201400 */
[----:B------:R-:W-:Y:S01]  /*0d60*/  FFMA.FTZ R24, R11, R24, -0.16641564667224884033 ;  /* 0xbe2a68dd0b187423 */ /* 0x000fe20000010018 */
[----:B------:R-:W-:Y:S01]  /*0d70*/  FFMA.FTZ R10, R19, R10, 0.14491446316242218018 ;  /* 0x3e146475130a7423 */ /* 0x000fe2000001000a */
[----:B------:R-:W-:Y:S01]  /*0d80*/  FFMA.FTZ R14, R15, -R14, 0.10546888411045074463 ;  /* 0x3dd800120f0e7423 */ /* 0x000fe2000001080e */
[----:B------:R-:W-:Y:S01]  /*0d90*/  ISETP.GE.U32.AND P0, PT, R2, 0x7f800000, PT ;  /* 0x7f8000000200780c */ /* 0x000fe20003f06070 */
[----:B------:R-:W-:Y:S01]  /*0da0*/  FFMA.FTZ R24, R11, R24, 0.19988867640495300293 ;  /* 0x3e4caf9e0b187423 */ /* 0x000fe20000010018 */
[----:B------:R-:W-:Y:S01]  /*0db0*/  FFMA.FTZ R10, R19, R10, -0.16641564667224884033 ;  /* 0xbe2a68dd130a7423 */ /* 0x000fe2000001000a */
[----:B------:R-:W-:Y:S01]  /*0dc0*/  FFMA.FTZ R14, R15, R14, -0.13229703903198242188 ;  /* 0xbe0778e00f0e7423 */ /* 0x000fe2000001000e */
[----:B------:R-:W-:Y:S01]  /*0dd0*/  FMUL.FTZ R22, R22, 1.1920928955078125e-07 ;  /* 0x3400000016167820 */ /* 0x000fe20000410000 */
[----:B------:R-:W-:Y:S01]  /*0de0*/  FFMA.FTZ R24, R11, R24, -0.25000196695327758789 ;  /* 0xbe8000420b187423 */ /* 0x000fe20000010018 */
[----:B------:R-:W-:Y:S01]  /*0df0*/  FFMA.FTZ R10, R19, R10, 0.19988867640495300293 ;  /* 0x3e4caf9e130a7423 */ /* 0x000fe2000001000a */
[----:B------:R-:W-:Y:S01]  /*0e00*/  FFMA.FTZ R14, R15, R14, 0.14491446316242218018 ;  /* 0x3e1464750f0e7423 */ /* 0x000fe2000001000e */
[----:B------:R-:W-:Y:S01]  /*0e10*/  ISETP.GE.U32.AND P4, PT, R18, 0x7f800000, PT ;  /* 0x7f8000001200780c */ /* 0x000fe20003f86070 */
[----:B------:R-:W-:Y:S01]  /*0e20*/  FFMA.FTZ R24, R11, R24, 0.33333510160446166992 ;  /* 0x3eaaaae60b187423 */ /* 0x000fe20000010018 */
[----:B------:R-:W-:Y:S01]  /*0e30*/  FFMA.FTZ R10, R19, R10, -0.25000196695327758789 ;  /* 0xbe800042130a7423 */ /* 0x000fe2000001000a */
[----:B------:R-:W-:Y:S01]  /*0e40*/  FFMA.FTZ R14, R15, R14, -0.16641564667224884033 ;  /* 0xbe2a68dd0f0e7423 */ /* 0x000fe2000001000e */
[----:B------:R-:W-:Y:S01]  /*0e50*/  ISETP.GE.U32.AND P1, PT, R21, 0x7f800000, PT ;  /* 0x7f8000001500780c */ /* 0x000fe20003f26070 */
[----:B------:R-:W-:Y:S01]  /*0e60*/  FFMA.FTZ R24, R11, R24, -0.5 ;  /* 0xbf0000000b187423 */ /* 0x000fe20000010018 */
[----:B------:R-:W-:Y:S01]  /*0e70*/  FFMA.FTZ R10, R19, R10, 0.33333510160446166992 ;  /* 0x3eaaaae6130a7423 */ /* 0x000fe2000001000a */
[----:B------:R-:W-:Y:S01]  /*0e80*/  FFMA.FTZ R26, R15, R14, 0.19988867640495300293 ;  /* 0x3e4caf9e0f1a7423 */ /* 0x000fe2000001000e */
[----:B------:R-:W-:Y:S01]  /*0e90*/  I2FP.F32.S32 R17, R17 ;  /* 0x0000001100117245 */ /* 0x000fe20000201400 */
[----:B------:R-:W-:Y:S01]  /*0ea0*/  FMUL.FTZ R14, R11, R24 ;  /* 0x000000180b0e7220 */ /* 0x000fe20000410000 */
[----:B------:R-:W-:Y:S01]  /*0eb0*/  FFMA.FTZ R10, R19, R10, -0.5 ;  /* 0xbf000000130a7423 */ /* 0x000fe2000001000a */
[----:B------:R-:W-:-:S02]  /*0ec0*/  FFMA.FTZ R26, R15, R26, -0.25000196695327758789 ;  /* 0xbe8000420f1a7423 */ /* 0x000fc4000001001a */
[----:B------:R-:W-:Y:S01]  /*0ed0*/  FFMA.FTZ R14, R11, R14, R11 ;  /* 0x0000000e0b0e7223 */ /* 0x000fe2000001000b */
[----:B------:R-:W-:Y:S01]  /*0ee0*/  FMUL.FTZ R24, R19, R10 ;  /* 0x0000000a13187220 */ /* 0x000fe20000410000 */
[----:B------:R-:W-:Y:S01]  /*0ef0*/  FFMA.FTZ R26, R15, R26, 0.33333510160446166992 ;  /* 0x3eaaaae60f1a7423 */ /* 0x000fe2000001001a */
[----:B------:R-:W0:Y:S02]  /*0f00*/  LDC.64 R10, c[0x0][0x218] ;  /* 0x00008600ff0a7b82 */ /* 0x000e240000000a00 */
[----:B------:R-:W-:Y:S01]  /*0f10*/  FFMA.FTZ R19, R19, R24, R19 ;  /* 0x0000001813137223 */ /* 0x000fe20000010013 */
[C---:B------:R-:W-:Y:S01]  /*0f20*/  FFMA.FTZ R26, R15.reuse, R26, -0.5 ;  /* 0xbf0000000f1a7423 */ /* 0x040fe2000001001a */
[----:B------:R-:W-:Y:S01]  /*0f30*/  FMNMX.FTZ R24, RZ, R5, PT ;  /* 0x00000005ff187209 */ /* 0x000fe20003810000 */
[----:B------:R-:W-:Y:S02]  /*0f40*/  FFMA.FTZ R5, R22, 0.69314718246459960938, R25 ;  /* 0x3f31721816057823 */ /* 0x000fe40000010019 */
[----:B------:R-:W-:-:S04]  /*0f50*/  FMUL.FTZ R26, R15, R26 ;  /* 0x0000001a0f1a7220 */ /* 0x000fc80000410000 */
[----:B------:R-:W-:Y:S01]  /*0f60*/  FFMA.FTZ R15, R15, R26, R15 ;  /* 0x0000001a0f0f7223 */ /* 0x000fe2000001000f */
[----:B------:R-:W-:Y:S06]  /*0f70*/  @!P2 BRA `(.L_x_4572) ;  /* 0x000000000014a947 */ /* 0x000fec0003800000 */
[C---:B------:R-:W-:Y:S02]  /*0f80*/  ISETP.GE.AND P2, PT, R7.reuse, -0x407fffff, PT ;  /* 0xbf8000010700780c */ /* 0x040fe40003f46270 */
[----:B------:R-:W-:-:S11]  /*0f90*/  FSETP.NEU.FTZ.AND P3, PT, R7, RZ, PT ;  /* 0x000000ff0700720b */ /* 0x000fd60003f7d000 */
[----:B------:R-:W-:-:S05]  /*0fa0*/  @P2 MOV R22, 0x7f800000 ;  /* 0x7f80000000162802 */ /* 0x000fca0000000f00 */
[----:B------:R-:W-:-:S05]  /*0fb0*/  @P2 FFMA.FTZ R5, R7, R22, +INF ;  /* 0x7f80000007052423 */ /* 0x000fca0000010016 */
[----:B------:R-:W-:-:S07]  /*0fc0*/  FSEL R5, R5, -RZ, P3 ;  /* 0x800000ff05057208 */ /* 0x000fce0001800000 */
.L_x_4572:
[----:B------:R-:W-:Y:S05]  /*0fd0*/  BSYNC B0 ;  /* 0x0000000000007941 */ /* 0x000fea0003800000 */
.L_x_4571:
[----:B------:R-:W-:Y:S01]  /*0fe0*/  FMUL.FTZ R22, R17, 1.1920928955078125e-07 ;  /* 0x3400000011167820 */ /* 0x000fe20000410000 */
[----:B------:R-:W-:Y:S01]  /*0ff0*/  BSSY B0, `(.L_x_4573) ;  /* 0x000000b000007945 */ /* 0x000fe20003800000 */
[----:B------:R-:W-:Y:S01]  /*1000*/  FMNMX.FTZ R7, RZ, R8, PT ;  /* 0x00000008ff077209 */ /* 0x000fe20003810000 */
[----:B------:R-:W-:Y:S01]  /*1010*/  FADD.FTZ R5, R24, -R5 ;  /* 0x8000000518057221 */ /* 0x000fe20000010000 */
[----:B------:R-:W-:Y:S01]  /*1020*/  I2FP.F32.S32 R13, R13 ;  /* 0x0000000d000d7245 */ /* 0x000fe20000201400 */
[----:B------:R-:W-:Y:S01]  /*1030*/  FFMA.FTZ R8, R22, 0.69314718246459960938, R19 ;  /* 0x3f31721816087823 */ /* 0x000fe20000010013 */
[----:B------:R-:W-:Y:S06]  /*1040*/  @!P4 BRA `(.L_x_4574) ;  /* 0x000000000014c947 */ /* 0x000fec0003800000 */
[C---:B------:R-:W-:Y:S02]  /*1050*/  ISETP.GE.AND P2, PT, R18.reuse, -0x407fffff, PT ;  /* 0xbf8000011200780c */ /* 0x040fe40003f46270 */
[----:B------:R-:W-:-:S11]  /*1060*/  FSETP.NEU.FTZ.AND P3, PT, R18, RZ, PT ;  /* 0x000000ff1200720b */ /* 0x000fd60003f7d000 */
[----:B------:R-:W-:-:S05]  /*1070*/  @P2 MOV R17, 0x7f800000 ;  /* 0x7f80000000112802 */ /* 0x000fca0000000f00 */
[----:B------:R-:W-:-:S05]  /*1080*/  @P2 FFMA.FTZ R8, R18, R17, +INF ;  /* 0x7f80000012082423 */ /* 0x000fca0000010011 */
[----:B------:R-:W-:-:S07]  /*1090*/  FSEL R8, R8, -RZ, P3 ;  /* 0x800000ff08087208 */ /* 0x000fce0001800000 */
.L_x_4574:
[----:B------:R-:W-:Y:S05]  /*10a0*/  BSYNC B0 ;  /* 0x0000000000007941 */ /* 0x000fea0003800000 */
.L_x_4573:
[----:B------:R-:W-:Y:S01]  /*10b0*/  FMUL.FTZ R13, R13, 1.1920928955078125e-07 ;  /* 0x340000000d0d7820 */ /* 0x000fe20000410000 */
[----:B------:R-:W-:Y:S01]  /*10c0*/  BSSY B0, `(.L_x_4575) ;  /* 0x000000b000007945 */ /* 0x000fe20003800000 */
[----:B------:R-:W-:Y:S01]  /*10d0*/  FADD.FTZ R8, R7, -R8 ;  /* 0x8000000807087221 */ /* 0x000fe20000010000 */
[----:B------:R-:W-:Y:S01]  /*10e0*/  FMNMX.FTZ R6, RZ, R6, PT ;  /* 0x00000006ff067209 */ /* 0x000fe20003810000 */
[----:B------:R-:W-:Y:S01]  /*10f0*/  FFMA.FTZ R13, R13, 0.69314718246459960938, R14 ;  /* 0x3f3172180d0d7823 */ /* 0x000fe2000001000e */
[----:B------:R-:W-:Y:S01]  /*1100*/  I2FP.F32.S32 R16, R16 ;  /* 0x0000001000107245 */ /* 0x000fe20000201400 */
[----:B------:R-:W-:Y:S06]  /*1110*/  @!P0 BRA `(.L_x_4576) ;  /* 0x0000000000148947 */ /* 0x000fec0003800000 */
[C---:B------:R-:W-:Y:S02]  /*1120*/  ISETP.GE.AND P0, PT, R2.reuse, -0x407fffff, PT ;  /* 0xbf8000010200780c */ /* 0x040fe40003f06270 */
[----:B------:R-:W-:-:S11]  /*1130*/  FSETP.NEU.FTZ.AND P2, PT, R2, RZ, PT ;  /* 0x000000ff0200720b */ /* 0x000fd60003f5d000 */
[----:B------:R-:W-:-:S05]  /*1140*/  @P0 MOV R7, 0x7f800000 ;  /* 0x7f80000000070802 */ /* 0x000fca0000000f00 */
[----:B------:R-:W-:-:S05]  /*1150*/  @P0 FFMA.FTZ R13, R2, R7, +INF ;  /* 0x7f800000020d0423 */ /* 0x000fca0000010007 */
[----:B------:R-:W-:-:S07]  /*1160*/  FSEL R13, R13, -RZ, P2 ;  /* 0x800000ff0d0d7208 */ /* 0x000fce0001000000 */
.L_x_4576:
[----:B------:R-:W-:Y:S05]  /*1170*/  BSYNC B0 ;  /* 0x0000000000007941 */ /* 0x000fea0003800000 */
.L_x_4575:
[----:B------:R-:W-:Y:S01]  /*1180*/  FMUL.FTZ R16, R16, 1.1920928955078125e-07 ;  /* 0x3400000010107820 */ /* 0x000fe20000410000 */
[----:B------:R-:W-:Y:S01]  /*1190*/  BSSY B0, `(.L_x_4577) ;  /* 0x000000b000007945 */ /* 0x000fe20003800000 */
[----:B0-----:R-:W-:-:S04]  /*11a0*/  IMAD.WIDE.U32 R10, R0, 0x2, R10 ;  /* 0x00000002000a7825 */ /* 0x001fc800078e000a */
[----:B------:R-:W-:Y:S01]  /*11b0*/  FADD.FTZ R13, R6, -R13 ;  /* 0x8000000d060d7221 */ /* 0x000fe20000010000 */
[----:B------:R-:W-:Y:S01]  /*11c0*/  FMNMX.FTZ R0, RZ, R3, PT ;  /* 0x00000003ff007209 */ /* 0x000fe20003810000 */
[----:B------:R-:W-:Y:S01]  /*11d0*/  FFMA.FTZ R15, R16, 0.69314718246459960938, R15 ;  /* 0x3f317218100f7823 */ /* 0x000fe2000001000f */
[----:B------:R-:W-:Y:S06]  /*11e0*/  @!P1 BRA `(.L_x_4578) ;  /* 0x0000000000149947 */ /* 0x000fec0003800000 */
[C---:B------:R-:W-:Y:S02]  /*11f0*/  ISETP.GE.AND P0, PT, R21.reuse, -0x407fffff, PT ;  /* 0xbf8000011500780c */ /* 0x040fe40003f06270 */
[----:B------:R-:W-:-:S11]  /*1200*/  FSETP.NEU.FTZ.AND P1, PT, R21, RZ, PT ;  /* 0x000000ff1500720b */ /* 0x000fd60003f3d000 */
[----:B------:R-:W-:-:S05]  /*1210*/  @P0 MOV R2, 0x7f800000 ;  /* 0x7f80000000020802 */ /* 0x000fca0000000f00 */
[----:B------:R-:W-:-:S05]  /*1220*/  @P0 FFMA.FTZ R15, R21, R2, +INF ;  /* 0x7f800000150f0423 */ /* 0x000fca0000010002 */
[----:B------:R-:W-:-:S07]  /*1230*/  FSEL R15, R15, -RZ, P1 ;  /* 0x800000ff0f0f7208 */ /* 0x000fce0000800000 */
.L_x_4578:
[----:B------:R-:W-:Y:S05]  /*1240*/  BSYNC B0 ;  /* 0x0000000000007941 */ /* 0x000fea0003800000 */
.L_x_4577:
[----:B------:R-:W-:Y:S01]  /*1250*/  FADD.FTZ R0, R0, -R15 ;  /* 0x8000000f00007221 */ /* 0x000fe20000010000 */
[----:B------:R-:W-:Y:S01]  /*1260*/  F2FP.BF16.F32.PACK_AB R21, R12, R9 ;  /* 0x000000090c15723e */ /* 0x000fe200000010ff */
[----:B------:R-:W-:Y:S01]  /*1270*/  IMAD.WIDE R10, R4, 0x8, R10 ;  /* 0x00000008040a7825 */ /* 0x000fe200078e020a */
[----:B------:R-:W-:Y:S02]  /*1280*/  F2FP.BF16.F32.PACK_AB R20, R23, R20 ;  /* 0x000000141714723e */ /* 0x000fe400000010ff */
[----:B------:R-:W-:Y:S02]  /*1290*/  F2FP.BF16.F32.PACK_AB R8, R8, R5 ;  /* 0x000000050808723e */ /* 0x000fe400000010ff */
[----:B------:R-:W-:Y:S01]  /*12a0*/  F2FP.BF16.F32.PACK_AB R9, R0, R13 ;  /* 0x0000000d0009723e */ /* 0x000fe200000010ff */
[----:B------:R-:W-:Y:S04]  /*12b0*/  STG.E.64 desc[UR4][R10.64], R20 ;  /* 0x000000140a007986 */ /* 0x000fe8000c101b04 */
[----:B------:R-:W-:Y:S01]  /*12c0*/  STG.E.64 desc[UR4][R10.64+0x400], R8 ;  /* 0x000400080a007986 */ /* 0x000fe2000c101b04 */
[----:B------:R-:W-:Y:S05]  /*12d0*/  EXIT ;  /* 0x000000000000794d */ /* 0x000fea0003800000 */
.L_x_4562:
        /* <DEDUP_REMOVED lines=93> */
.L_x_4582:
[----:B------:R-:W-:Y:S05]  /*18b0*/  BSYNC B1 ;  /* 0x0000000000017941 */ /* 0x000fea0003800000 */
.L_x_4581:
[----:B------:R-:W-:-:S05]  /*18c0*/  FADD.FTZ R2, R20, -R3 ;  /* 0x8000000314027221 */ /* 0x000fca0000010000 */
[----:B------:R-:W-:-:S07]  /*18d0*/  F2FP.BF16.F32.PACK_AB R2, RZ, R2 ;  /* 0x00000002ff02723e */ /* 0x000fce00000010ff */
.L_x_4580:
[----:B------:R-:W-:Y:S05]  /*18e0*/  BSYNC B0 ;  /* 0x0000000000007941 */ /* 0x000fea0003800000 */
.L_x_4579:
        /* <DEDUP_REMOVED lines=38> */
.L_x_4586:
[----:B------:R-:W-:Y:S05]  /*1b50*/  BSYNC B1 ;  /* 0x0000000000017941 */ /* 0x000fea0003800000 */
.L_x_4585:
[----:B------:R-:W-:-:S05]  /*1b60*/  FADD.FTZ R3, R7, -R4 ;  /* 0x8000000407037221 */ /* 0x000fca0000010000 */
[----:B------:R-:W-:-:S07]  /*1b70*/  F2FP.BF16.F32.PACK_AB R3, RZ, R3 ;  /* 0x00000003ff03723e */ /* 0x000fce00000010ff */
.L_x_4584:
[----:B------:R-:W-:Y:S05]  /*1b80*/  BSYNC B0 ;  /* 0x0000000000007941 */ /* 0x000fea0003800000 */
.L_x_4583:
        /* <DEDUP_REMOVED lines=38> */
.L_x_4590:
[----:B------:R-:W-:Y:S05]  /*1df0*/  BSYNC B1 ;  /* 0x0000000000017941 */ /* 0x000fea0003800000 */
.L_x_4589:
[----:B------:R-:W-:-:S05]  /*1e00*/  FADD.FTZ R4, R22, -R5 ;  /* 0x8000000516047221 */ /* 0x000fca0000010000 */
[----:B------:R-:W-:-:S07]  /*1e10*/  F2FP.BF16.F32.PACK_AB R4, RZ, R4 ;  /* 0x00000004ff04723e */ /* 0x000fce00000010ff */
.L_x_4588:
[----:B------:R-:W-:Y:S05]  /*1e20*/  BSYNC B0 ;  /* 0x0000000000007941 */ /* 0x000fea0003800000 */
.L_x_4587:
        /* <DEDUP_REMOVED lines=38> */
.L_x_4594:
[----:B------:R-:W-:Y:S05]  /*2090*/  BSYNC B1 ;  /* 0x0000000000017941 */ /* 0x000fea0003800000 */
.L_x_4593:
[----:B------:R-:W-:-:S05]  /*20a0*/  FADD.FTZ R5, R23, -R6 ;  /* 0x8000000617057221 */ /* 0x000fca0000010000 */
[----:B------:R-:W-:-:S07]  /*20b0*/  F2FP.BF16.F32.PACK_AB R5, RZ, R5 ;  /* 0x00000005ff05723e */ /* 0x000fce00000010ff */
.L_x_4592:
[----:B------:R-:W-:Y:S05]  /*20c0*/  BSYNC B0 ;  /* 0x0000000000007941 */ /* 0x000fea0003800000 */
.L_x_4591:
        /* <DEDUP_REMOVED lines=38> */
.L_x_4598:
[----:B------:R-:W-:Y:S05]  /*2330*/  BSYNC B1 ;  /* 0x0000000000017941 */ /* 0x000fea0003800000 */
.L_x_4597:
[----:B------:R-:W-:-:S05]  /*2340*/  FADD.FTZ R6, R10, -R7 ;  /* 0x800000070a067221 */ /* 0x000fca0000010000 */
[----:B------:R-:W-:-:S07]  /*2350*/  F2FP.BF16.F32.PACK_AB R6, RZ, R6 ;  /* 0x00000006ff06723e */ /* 0x000fce00000010ff */
.L_x_4596:
[----:B------:R-:W-:Y:S05]  /*2360*/  BSYNC B0 ;  /* 0x0000000000007941 */ /* 0x000fea0003800000 */
.L_x_4595:
        /* <DEDUP_REMOVED lines=38> */
.L_x_4602:
[----:B------:R-:W-:Y:S05]  /*25d0*/  BSYNC B1 ;  /* 0x0000000000017941 */ /* 0x000fea0003800000 */
.L_x_4601:
[----:B------:R-:W-:-:S05]  /*25e0*/  FADD.FTZ R7, R19, -R8 ;  /* 0x8000000813077221 */ /* 0x000fca0000010000 */
[----:B------:R-:W-:-:S07]  /*25f0*/  F2FP.BF16.F32.PACK_AB R7, RZ, R7 ;  /* 0x00000007ff07723e */ /* 0x000fce00000010ff */
.L_x_4600:
[----:B------:R-:W-:Y:S05]  /*2600*/  BSYNC B0 ;  /* 0x0000000000007941 */ /* 0x000fea0003800000 */
.L_x_4599:
        /* <DEDUP_REMOVED lines=38> */
.L_x_4606:
[----:B------:R-:W-:Y:S05]  /*2870*/  BSYNC B1 ;  /* 0x0000000000017941 */ /* 0x000fea0003800000 */
.L_x_4605:
[----:B------:R-:W-:-:S05]  /*2880*/  FADD.FTZ R8, R14, -R9 ;  /* 0x800000090e087221 */ /* 0x000fca0000010000 */
[----:B------:R-:W-:-:S07]  /*2890*/  F2FP.BF16.F32.PACK_AB R8, RZ, R8 ;  /* 0x00000008ff08723e */ /* 0x000fce00000010ff */
.L_x_4604:
[----:B------:R-:W-:Y:S05]  /*28a0*/  BSYNC B0 ;  /* 0x0000000000007941 */ /* 0x000fea0003800000 */
.L_x_4603:
        /* <DEDUP_REMOVED lines=38> */
.L_x_4610:
[----:B------:R-:W-:Y:S05]  /*2b10*/  BSYNC B1 ;  /* 0x0000000000017941 */ /* 0x000fea0003800000 */
.L_x_4609:
[----:B------:R-:W-:-:S05]  /*2b20*/  FADD.FTZ R9, R13, -R10 ;  /* 0x8000000a0d097221 */ /* 0x000fca0000010000 */
[----:B------:R-:W-:-:S07]  /*2b30*/  F2FP.BF16.F32.PACK_AB R9, RZ, R9 ;  /* 0x00000009ff09723e */ /* 0x000fce00000010ff */
.L_x_4608:
[----:B------:R-:W-:Y:S05]  /*2b40*/  BSYNC B0 ;  /* 0x0000000000007941 */ /* 0x000fea0003800000 */
.L_x_4607:
[----:B------:R-:W0:Y:S01]  /*2b50*/  @!P0 LDC.64 R10, c[0x0][0x218] ;  /* 0x00008600ff0a8b82 */ /* 0x000e220000000a00 */
[----:B-----5:R-:W-:Y:S01]  /*2b60*/  @!P0 IADD3 R13, R0, R18, RZ ;  /* 0x00000012000d8210 */ /* 0x020fe20007ffe0ff */
        /* <DEDUP_REMOVED lines=9> */
[----:B------:R-:W-:Y:S02]  /*2c00*/  PRMT R12, R3, 0x7610, R12 ;  /* 0x00007610030c7816 */ /* 0x000fe4000000000c */
[----:B------:R-:W-:-:S04]  /*2c10*/  IADD3 R18, R18, 0x80, RZ ;  /* 0x0000008012127810 */ /* 0x000fc80007ffe0ff */
[----:B------:R-:W-:Y:S01]  /*2c20*/  ISETP.GE.AND P0, PT, R18, R17, PT ;  /* 0x000000111200720c */ /* 0x000fe20003f06270 */
[----:B0-----:R-:W-:-:S05]  /*2c30*/  IMAD.WIDE.U32 R2, R13, 0x2, R10 ;  /* 0x000000020d027825 */ /* 0x001fca00078e000a */
[----:B------:R0:W-:Y:S07]  /*2c40*/  STG.E.U16 desc[UR4][R2.64], R12 ;  /* 0x0000000c02007986 */ /* 0x0001ee000c101504 */
[----:B------:R-:W-:Y:S05]  /*2c50*/  @P0 BRA `(.L_x_4614) ;  /* 0x0000000000300947 */ /* 0x000fea0003800000 */
[----:B0-----:R-:W0:Y:S01]  /*2c60*/  LDC.64 R2, c[0x0][0x218] ;  /* 0x00008600ff027b82 */ /* 0x001e220000000a00 */
[----:B------:R-:W-:Y:S02]  /*2c70*/  IADD3 R11, R0, R18, RZ ;  /* 0x00000012000b7210 */ /* 0x000fe40007ffe0ff */
[----:B------:R-:W-:-:S03]  /*2c80*/  IADD3 R18, R18, 0x80, RZ ;  /* 0x0000008012127810 */ /* 0x000fc60007ffe0ff */
[----:B0-----:R-:W-:-:S05]  /*2c90*/  IMAD.WIDE.U32 R2, R11, 0x2, R2 ;  /* 0x000000020b027825 */ /* 0x001fca00078e0002 */
[----:B------:R0:W-:Y:S02]  /*2ca0*/  STG.E.U16 desc[UR4][R2.64], R4 ;  /* 0x0000000402007986 */ /* 0x0001e4000c101504 */
.L_x_4613:
[----:B------:R-:W-:-:S13]  /*2cb0*/  ISETP.GE.AND P0, PT, R18, R17, PT ;  /* 0x000000111200720c */ /* 0x000fda0003f06270 */
[----:B------:R-:W-:Y:S05]  /*2cc0*/  @P0 BRA `(.L_x_4615) ;  /* 0x0000000000300947 */ /* 0x000fea0003800000 */
[----:B0-----:R-:W0:Y:S01]  /*2cd0*/  LDC.64 R2, c[0x0][0x218] ;  /* 0x00008600ff027b82 */ /* 0x001e220000000a00 */
[----:B------:R-:W-:Y:S02]  /*2ce0*/  IADD3 R11, R0, R18, RZ ;  /* 0x00000012000b7210 */ /* 0x000fe40007ffe0ff */
[----:B------:R-:W-:-:S03]  /*2cf0*/  IADD3 R18, R18, 0x80, RZ ;  /* 0x0000008012127810 */ /* 0x000fc60007ffe0ff */
[----:B0-----:R-:W-:-:S05]  /*2d00*/  IMAD.WIDE.U32 R2, R11, 0x2, R2 ;  /* 0x000000020b027825 */ /* 0x001fca00078e0002 */
[----:B------:R1:W-:Y:S02]  /*2d10*/  STG.E.U16 desc[UR4][R2.64], R5 ;  /* 0x0000000502007986 */ /* 0x0003e4000c101504 */
.L_x_4614:
[----:B------:R-:W-:-:S13]  /*2d20*/  ISETP.GE.AND P0, PT, R18, R17, PT ;  /* 0x000000111200720c */ /* 0x000fda0003f06270 */
[----:B------:R-:W-:Y:S05]  /*2d30*/  @P0 BRA `(.L_x_4616) ;  /* 0x0000000000340947 */ /* 0x000fea0003800000 */
[----:B01----:R-:W0:Y:S01]  /*2d40*/  LDC.64 R2, c[0x0][0x218] ;  /* 0x00008600ff027b82 */ /* 0x003e220000000a00 */
[----:B------:R-:W-:Y:S02]  /*2d50*/  IADD3 R5, R0, R18, RZ ;  /* 0x0000001200057210 */ /* 0x000fe40007ffe0ff */
[----:B------:R-:W-:-:S03]  /*2d60*/  IADD3 R18, R18, 0x80, RZ ;  /* 0x0000008012127810 */ /* 0x000fc60007ffe0ff */
[----:B0-----:R-:W-:-:S05]  /*2d70*/  IMAD.WIDE.U32 R2, R5, 0x2, R2 ;  /* 0x0000000205027825 */ /* 0x001fca00078e0002 */
[----:B------:R1:W-:Y:S02]  /*2d80*/  STG.E.U16 desc[UR4][R2.64], R6 ;  /* 0x0000000602007986 */ /* 0x0003e4000c101504 */
.L_x_4615:
        /* <DEDUP_REMOVED lines=8> */
.L_x_4616:
[----:B------:R-:W-:Y:S05]  /*2e10*/  BSYNC B1 ;  /* 0x0000000000017941 */ /* 0x000fea0003800000 */
.L_x_4612:
[----:B------:R-:W-:-:S13]  /*2e20*/  ISETP.GE.AND P0, PT, R18, R17, PT ;  /* 0x000000111200720c */ /* 0x000fda0003f06270 */
[----:B012---:R-:W0:Y:S01]  /*2e30*/  @!P0 LDC.64 R2, c[0x0][0x218] ;  /* 0x00008600ff028b82 */ /* 0x007e220000000a00 */
[----:B------:R-:W-:Y:S02]  /*2e40*/  @!P0 IADD3 R5, R0, R18, RZ ;  /* 0x0000001200058210 */ /* 0x000fe40007ffe0ff */
[----:B------:R-:W-:-:S03]  /*2e50*/  @!P0 IADD3 R18, R18, 0x80, RZ ;  /* 0x0000008012128810 */ /* 0x000fc60007ffe0ff */
[----:B0-----:R-:W-:-:S05]  /*2e60*/  @!P0 IMAD.WIDE.U32 R2, R5, 0x2, R2 ;  /* 0x0000000205028825 */ /* 0x001fca00078e0002 */
[----:B------:R2:W-:Y:S02]  /*2e70*/  @!P0 STG.E.U16 desc[UR4][R2.64], R8 ;  /* 0x0000000802008986 */ /* 0x0005e4000c101504 */
.L_x_4617:
[----:B------:R-:W-:Y:S05]  /*2e80*/  BSYNC B0 ;  /* 0x0000000000007941 */ /* 0x000fea0003800000 */
.L_x_4611:
        /* <DEDUP_REMOVED lines=8> */
.L_x_4618:
        /* <DEDUP_REMOVED lines=15> */
.L_x_7374:


//--------------------- .text._ZN2at6native29vectorized_elementwise_kernelILi8EZZZNS0_33launch_log_sigmoid_forward_kernelERNS_18TensorIteratorBaseEENKUlvE_clEvENKUlvE2_clEvEUlN3c108BFloat16EE_St5arrayIPcLm2EEEEviT0_T1_ --------------------------
	.section	.text._ZN2at6native29vectorized_elementwise_kernelILi8EZZZNS0_33launch_log_sigmoid_forward_kernelERNS_18TensorIteratorBaseEENKUlvE_clEvENKUlvE2_clEvEUlN3c108BFloat16EE_St5arrayIPcLm2EEEEviT0_T1_,"ax",@progbits
	.align	128
        .global         _ZN2at6native29vectorized_elementwise_kernelILi8EZZZNS0_33launch_log_sigmoid_forward_kernelERNS_18TensorIteratorBaseEENKUlvE_clEvENKUlvE2_clEvEUlN3c108BFloat16EE_St5arrayIPcLm2EEEEviT0_T1_
        .type           _ZN2at6native29vectorized_elementwise_kernelILi8EZZZNS0_33launch_log_sigmoid_forward_kernelERNS_18TensorIteratorBaseEENKUlvE_clEvENKUlvE2_clEvEUlN3c108BFloat16EE_St5arrayIPcLm2EEEEviT0_T1_,@function
        .size           _ZN2at6native29vectorized_elementwise_kernelILi8EZZZNS0_33launch_log_sigmoid_forward_kernelERNS_18TensorIteratorBaseEENKUlvE_clEvENKUlvE2_clEvEUlN3c108BFloat16EE_St5arrayIPcLm2EEEEviT0_T1_,(.L_x_7375 - _ZN2at6native29vectorized_elementwise_kernelILi8EZZZNS0_33launch_log_sigmoid_forward_kernelERNS_18TensorIteratorBaseEENKUlvE_clEvENKUlvE2_clEvEUlN3c108BFloat16EE_St5arrayIPcLm2EEEEviT0_T1_)
        .other          _ZN2at6native29vectorized_elementwise_kernelILi8EZZZNS0_33launch_log_sigmoid_forward_kernelERNS_18TensorIteratorBaseEENKUlvE_clEvENKUlvE2_clEvEUlN3c108BFloat16EE_St5arrayIPcLm2EEEEviT0_T1_,@"STO_CUDA_ENTRY STV_DEFAULT"
_ZN2at6native29vectorized_elementwise_kernelILi8EZZZNS0_33launch_log_sigmoid_forward_kernelERNS_18TensorIteratorBaseEENKUlvE_clEvENKUlvE2_clEvEUlN3c108BFloat16EE_St5arrayIPcLm2EEEEviT0_T1_:
.text._ZN2at6native29vectorized_elementwise_kernelILi8EZZZNS0_33launch_log_sigmoid_forward_kernelERNS_18TensorIteratorBaseEENKUlvE_clEvENKUlvE2_clEvEUlN3c108BFloat16EE_St5arrayIPcLm2EEEEviT0_T1_:
        /* <DEDUP_REMOVED lines=11> */
[----:B0-----:R-:W-:-:S06]  /*00b0*/  IMAD.WIDE.U32 R4, R9, 0x10, R2 ;  /* 0x0000001009047825 */ /* 0x001fcc00078e0002 */
[----:B------:R-:W2:Y:S01]  /*00c0*/  LDG.E.128 R4, desc[UR4][R4.64] ;  /* 0x0000000404047981 */ /* 0x000ea2000c1e1d00 */
[----:B------:R-:W-:Y:S01]  /*00d0*/  HFMA2.MMA R3, -RZ, RZ, 1.625, 0 ;  /* 0x3e800000ff037435 */ /* 0x000fe200000001ff */
[----:B------:R-:W-:Y:S01]  /*00e0*/  BSSY B0, `(.L_x_4620) ;  /* 0x0000072000007945 */ /* 0x000fe20003800000 */
[----:B--2---:R-:W-:Y:S02]  /*00f0*/  SHF.L.U32 R21, R4, 0x10, RZ ;  /* 0x0000001004157819 */ /* 0x004fe400000006ff */
[----:B------:R-:W-:Y:S02]  /*0100*/  SHF.L.U32 R12, R5, 0x10, RZ ;  /* 0x00000010050c7819 */ /* 0x000fe400000006ff */
[----:B------:R-:W-:Y:S01]  /*0110*/  SHF.L.U32 R8, R6, 0x10, RZ ;  /* 0x0000001006087819 */ /* 0x000fe200000006ff */
[----:B------:R-:W-:Y:S01]  /*0120*/  FMUL.FTZ R15, |R21|, -1.4426950216293334961 ;  /* 0xbfb8aa3b150f7820 */ /* 0x000fe20000410200 */
[----:B------:R-:W-:Y:S01]  /*0130*/  PRMT R19, R4, 0x7632, R19 ;  /* 0x0000763204137816 */ /* 0x000fe20000000013 */
[----:B------:R-:W-:Y:S01]  /*0140*/  FMUL.FTZ R16, |R12|, -1.4426950216293334961 ;  /* 0xbfb8aa3b0c107820 */ /* 0x000fe20000410200 */
[----:B------:R-:W-:Y:S01]  /*0150*/  PRMT R5, R5, 0x7632, R5 ;  /* 0x0000763205057816 */ /* 0x000fe20000000005 */
[----:B------:R-:W-:Y:S01]  /*0160*/  FMUL.FTZ R14, |R8|, -1.4426950216293334961 ;  /* 0xbfb8aa3b080e7820 */ /* 0x000fe20000410200 */
[----:B------:R-:W-:Y:S01]  /*0170*/  SHF.L.U32 R19, R19, 0x10, RZ ;  /* 0x0000001013137819 */ /* 0x000fe200000006ff */
[----:B------:R-:W0:Y:S01]  /*0180*/  MUFU.EX2 R15, R15 ;  /* 0x0000000f000f7308 */ /* 0x000e220000000800 */
[----:B------:R-:W-:-:S03]  /*0190*/  PRMT R6, R6, 0x7632, R6 ;  /* 0x0000763206067816 */ /* 0x000fc60000000006 */
[----:B------:R-:W-:Y:S01]  /*01a0*/  FMUL.FTZ R17, |R19|, -1.4426950216293334961 ;  /* 0xbfb8aa3b13117820 */ /* 0x000fe20000410200 */
[----:B------:R-:W-:-:S03]  /*01b0*/  SHF.L.U32 R6, R6, 0x10, RZ ;  /* 0x0000001006067819 */ /* 0x000fc600000006ff */
[----:B------:R-:W1:Y:S08]  /*01c0*/  MUFU.EX2 R16, R16 ;  /* 0x0000001000107308 */ /* 0x000e700000000800 */
[----:B------:R-:W-:Y:S01]  /*01d0*/  MUFU.EX2 R17, R17 ;  /* 0x0000001100117308 */ /* 0x000fe20000000800 */
[C---:B0-----:R-:W-:Y:S01]  /*01e0*/  FADD.FTZ.RZ R2, R15.reuse, 1 ;  /* 0x3f8000000f027421 */ /* 0x041fe2000001c000 */
[----:B------:R-:W-:-:S04]  /*01f0*/  ISETP.GE.U32.AND P0, PT, R15, 0x7f800000, PT ;  /* 0x7f8000000f00780c */ /* 0x000fc80003f06070 */
[----:B------:R-:W-:Y:S01]  /*0200*/  IADD3 R2, R2, -0x3f400000, RZ ;  /* 0xc0c0000002027810 */ /* 0x000fe20007ffe0ff */
[----:B-1----:R-:W-:-:S03]  /*0210*/  FADD.FTZ.RZ R11, R16, 1 ;  /* 0x3f800000100b7421 */ /* 0x002fc6000001c000 */
[----:B------:R-:W-:-:S04]  /*0220*/  LOP3.LUT R18, R2, 0xff800000, RZ, 0xc0, !PT ;  /* 0xff80000002127812 */ /* 0x000fc800078ec0ff */
[----:B------:R-:W-:Y:S02]  /*0230*/  IADD3 R2, -R18, 0x40800000, RZ ;  /* 0x4080000012027810 */ /* 0x000fe40007ffe1ff */
[-C--:B------:R-:W-:Y:S02]  /*0240*/  IADD3 R23, R15, -R18.reuse, RZ ;  /* 0x800000120f177210 */ /* 0x080fe40007ffe0ff */
[----:B------:R-:W-:Y:S01]  /*0250*/  IADD3 R11, R11, -0x3f400000, RZ ;  /* 0xc0c000000b0b7810 */ /* 0x000fe20007ffe0ff */
[----:B------:R-:W-:Y:S01]  /*0260*/  FFMA.FTZ R10, R2, R3, -1 ;  /* 0xbf800000020a7423 */ /* 0x000fe20000010003 */
[----:B------:R-:W-:Y:S02]  /*0270*/  MOV R2, 0x3d39bf78 ;  /* 0x3d39bf7800027802 */ /* 0x000fe40000000f00 */
[----:B------:R-:W-:Y:S01]  /*0280*/  LOP3.LUT R13, R11, 0xff800000, RZ, 0xc0, !PT ;  /* 0xff8000000b0d7812 */ /* 0x000fe200078ec0ff */
[----:B------:R-:W-:Y:S01]  /*0290*/  FADD.FTZ R23, R23, R10 ;  /* 0x0000000a17177221 */ /* 0x000fe20000010000 */
[----:B------:R-:W0:Y:S01]  /*02a0*/  MUFU.EX2 R11, R14 ;  /* 0x0000000e000b7308 */ /* 0x000e220000000800 */
[----:B------:R-:W-:-:S02]  /*02b0*/  I2FP.F32.S32 R18, R18 ;  /* 0x0000001200127245 */ /* 0x000fc40000201400 */
[----:B------:R-:W-:Y:S01]  /*02c0*/  FFMA.FTZ R4, R23, -R2, 0.10546888411045074463 ;  /* 0x3dd8001217047423 */ /* 0x000fe20000010802 */
[----:B------:R-:W-:Y:S02]  /*02d0*/  IADD3 R10, -R13, 0x40800000, RZ ;  /* 0x408000000d0a7810 */ /* 0x000fe40007ffe1ff */
[-C--:B------:R-:W-:Y:S01]  /*02e0*/  IADD3 R25, R16, -R13.reuse, RZ ;  /* 0x8000000d10197210 */ /* 0x080fe20007ffe0ff */
[C---:B------:R-:W-:Y:S01]  /*02f0*/  FFMA.FTZ R4, R23.reuse, R4, -0.13229703903198242188 ;  /* 0xbe0778e017047423 */ /* 0x040fe20000010004 */
[----:B------:R-:W-:Y:S01]  /*0300*/  I2FP.F32.S32 R13, R13 ;  /* 0x0000000d000d7245 */ /* 0x000fe20000201400 */
[----:B------:R-:W-:Y:S02]  /*0310*/  FFMA.FTZ R10, R10, R3, -1 ;  /* 0xbf8000000a0a7423 */ /* 0x000fe40000010003 */
[----:B------:R-:W-:Y:S02]  /*0320*/  FFMA.FTZ R4, R23, R4, 0.14491446316242218018 ;  /* 0x3e14647517047423 */ /* 0x000fe40000010004 */
[----:B------:R-:W-:-:S02]  /*0330*/  FADD.FTZ R25, R25, R10 ;  /* 0x0000000a19197221 */ /* 0x000fc40000010000 */
[----:B------:R-:W-:Y:S01]  /*0340*/  FFMA.FTZ R4, R23, R4, -0.16641564667224884033 ;  /* 0xbe2a68dd17047423 */ /* 0x000fe20000010004 */
[----:B0-----:R-:W-:Y:S01]  /*0350*/  FADD.FTZ.RZ R14, R11, 1 ;  /* 0x3f8000000b0e7421 */ /* 0x001fe2000001c000 */
[----:B------:R-:W-:Y:S02]  /*0360*/  FFMA.FTZ R10, R25, -R2, 0.10546888411045074463 ;  /* 0x3dd80012190a7423 */ /* 0x000fe40000010802 */
[----:B------:R-:W-:Y:S02]  /*0370*/  FFMA.FTZ R4, R23, R4, 0.19988867640495300293 ;  /* 0x3e4caf9e17047423 */ /* 0x000fe40000010004 */
[----:B------:R-:W-:Y:S02]  /*0380*/  FFMA.FTZ R10, R25, R10, -0.13229703903198242188 ;  /* 0xbe0778e0190a7423 */ /* 0x000fe4000001000a */
[----:B------:R-:W-:Y:S01]  /*0390*/  FFMA.FTZ R4, R23, R4, -0.25000196695327758789 ;  /* 0xbe80004217047423 */ /* 0x000fe20000010004 */
[----:B------:R-:W-:Y:S01]  /*03a0*/  IADD3 R22, R14, -0x3f400000, RZ ;  /* 0xc0c000000e167810 */ /* 0x000fe20007ffe0ff */
[----:B------:R-:W-:Y:S01]  /*03b0*/  FADD.FTZ.RZ R14, R17, 1 ;  /* 0x3f800000110e7421 */ /* 0x000fe2000001c000 */
[----:B------:R-:W-:Y:S01]  /*03c0*/  FFMA.FTZ R20, R25, R10, 0.14491446316242218018 ;  /* 0x3e14647519147423 */ /* 0x000fe2000001000a */
[----:B------:R-:W-:-:S03]  /*03d0*/  FFMA.FTZ R4, R23, R4, 0.33333510160446166992 ;  /* 0x3eaaaae617047423 */ /* 0x000fc60000010004 */
[----:B------:R-:W-:Y:S01]  /*03e0*/  IADD3 R14, R14, -0x3f400000, RZ ;  /* 0xc0c000000e0e7810 */ /* 0x000fe20007ffe0ff */
[----:B------:R-:W-:Y:S01]  /*03f0*/  FFMA.FTZ R10, R23, R4, -0.5 ;  /* 0xbf000000170a7423 */ /* 0x000fe20000010004 */
[----:B------:R-:W-:Y:S01]  /*0400*/  FFMA.FTZ R20, R25, R20, -0.16641564667224884033 ;  /* 0xbe2a68dd19147423 */ /* 0x000fe20000010014 */
[----:B------:R-:W-:Y:S02]  /*0410*/  LOP3.LUT R4, R22, 0xff800000, RZ, 0xc0, !PT ;  /* 0xff80000016047812 */ /* 0x000fe400078ec0ff */
[----:B------:R-:W-:Y:S01]  /*0420*/  FMUL.FTZ R10, R23, R10 ;  /* 0x0000000a170a7220 */ /* 0x000fe20000410000 */
[----:B------:R-:W-:Y:S01]  /*0430*/  LOP3.LUT R14, R14, 0xff800000, RZ, 0xc0, !PT ;  /* 0xff8000000e0e7812 */ /* 0x000fe200078ec0ff */
[----:B------:R-:W-:Y:S01]  /*0440*/  FFMA.FTZ R20, R25, R20, 0.19988867640495300293 ;  /* 0x3e4caf9e19147423 */ /* 0x000fe20000010014 */
[----:B------:R-:W-:Y:S01]  /*0450*/  IADD3 R24, -R4, 0x40800000, RZ ;  /* 0x4080000004187810 */ /* 0x000fe20007ffe1ff */
[----:B------:R-:W-:Y:S01]  /*0460*/  FFMA.FTZ R22, R23, R10, R23 ;  /* 0x0000000a17167223 */ /* 0x000fe20000010017 */
[----:B------:R-:W-:Y:S01]  /*0470*/  IADD3 R10, -R14, 0x40800000, RZ ;  /* 0x408000000e0a7810 */ /* 0x000fe20007ffe1ff */
[----:B------:R-:W-:Y:S01]  /*0480*/  FFMA.FTZ R20, R25, R20, -0.25000196695327758789 ;  /* 0xbe80004219147423 */ /* 0x000fe20000010014 */
[----:B------:R-:W-:Y:S01]  /*0490*/  IADD3 R23, R11, -R4, RZ ;  /* 0x800000040b177210 */ /* 0x000fe20007ffe0ff */
[-C--:B------:R-:W-:Y:S01]  /*04a0*/  FFMA.FTZ R24, R24, R3.reuse, -1 ;  /* 0xbf80000018187423 */ /* 0x080fe20000010003 */
[----:B------:R-:W-:Y:S01]  /*04b0*/  IADD3 R27, R17, -R14, RZ ;  /* 0x8000000e111b7210 */ /* 0x000fe20007ffe0ff */
[----:B------:R-:W-:Y:S01]  /*04c0*/  FFMA.FTZ R10, R10, R3, -1 ;  /* 0xbf8000000a0a7423 */ /* 0x000fe20000010003 */
[----:B------:R-:W-:Y:S01]  /*04d0*/  FFMA.FTZ R20, R25, R20, 0.33333510160446166992 ;  /* 0x3eaaaae619147423 */ /* 0x000fe20000010014 */
[----:B------:R-:W-:Y:S01]  /*04e0*/  FADD.FTZ R23, R23, R24 ;  /* 0x0000001817177221 */ /* 0x000fe20000010000 */
[----:B------:R-:W-:Y:S01]  /*04f0*/  I2FP.F32.S32 R14, R14 ;  /* 0x0000000e000e7245 */ /* 0x000fe20000201400 */
[----:B------:R-:W-:Y:S01]  /*0500*/  FADD.FTZ R27, R27, R10 ;  /* 0x0000000a1b1b7221 */ /* 0x000fe20000010000 */
[----:B------:R-:W-:Y:S01]  /*0510*/  FFMA.FTZ R20, R25, R20, -0.5 ;  /* 0xbf00000019147423 */ /* 0x000fe20000010014 */
[----:B------:R-:W-:-:S02]  /*0520*/  FFMA.FTZ R24, R23, -R2, 0.10546888411045074463 ;  /* 0x3dd8001217187423 */ /* 0x000fc40000010802 */
[----:B------:R-:W-:Y:S01]  /*0530*/  FFMA.FTZ R10, R27, -R2, 0.10546888411045074463 ;  /* 0x3dd800121b0a7423 */ /* 0x000fe20000010802 */
[----:B------:R-:W-:Y:S01]  /*0540*/  FMUL.FTZ R20, R25, R20 ;  /* 0x0000001419147220 */ /* 0x000fe20000410000 */
[----:B------:R-:W-:Y:S02]  /*0550*/  FFMA.FTZ R24, R23, R24, -0.13229703903198242188 ;  /* 0xbe0778e017187423 */ /* 0x000fe40000010018 */
[----:B------:R-:W-:Y:S01]  /*0560*/  FFMA.FTZ R10, R27, R10, -0.13229703903198242188 ;  /* 0xbe0778e01b0a7423 */ /* 0x000fe2000001000a */
[----:B------:R-:W-:Y:S01]  /*0570*/  FFMA.FTZ R25, R25, R20, R25 ;  /* 0x0000001419197223 */ /* 0x000fe20000010019 */
[----:B------:R-:W-:Y:S02]  /*0580*/  FFMA.FTZ R24, R23, R24, 0.14491446316242218018 ;  /* 0x3e14647517187423 */ /* 0x000fe40000010018 */
[----:B------:R-:W-:Y:S01]  /*0590*/  FFMA.FTZ R20, R27, R10, 0.14491446316242218018 ;  /* 0x3e1464751b147423 */ /* 0x000fe2000001000a */
[----:B------:R-:W-:Y:S01]  /*05a0*/  SHF.L.U32 R10, R5, 0x10, RZ ;  /* 0x00000010050a7819 */ /* 0x000fe200000006ff */
[----:B------:R-:W-:-:S02]  /*05b0*/  FFMA.FTZ R24, R23, R24, -0.16641564667224884033 ;  /* 0xbe2a68dd17187423 */ /* 0x000fc40000010018 */
[----:B------:R-:W-:Y:S02]  /*05c0*/  FFMA.FTZ R20, R27, R20, -0.16641564667224884033 ;  /* 0xbe2a68dd1b147423 */ /* 0x000fe40000010014 */
[----:B------:R-:W-:Y:S01]  /*05d0*/  FFMA.FTZ R24, R23, R24, 0.19988867640495300293 ;  /* 0x3e4caf9e17187423 */ /* 0x000fe20000010018 */
[----:B------:R-:W-:Y:S01]  /*05e0*/  FMUL.FTZ R28, |R10|, -1.4426950216293334961 ;  /* 0xbfb8aa3b0a1c7820 */ /* 0x000fe20000410200 */
[----:B------:R-:W-:Y:S02]  /*05f0*/  FFMA.FTZ R20, R27, R20, 0.19988867640495300293 ;  /* 0x3e4caf9e1b147423 */ /* 0x000fe40000010014 */
[----:B------:R-:W-:Y:S02]  /*0600*/  FFMA.FTZ R26, R23, R24, -0.25000196695327758789 ;  /* 0xbe800042171a7423 */ /* 0x000fe40000010018 */
[----:B------:R-:W-:Y:S02]  /*0610*/  FFMA.FTZ R24, R27, R20, -0.25000196695327758789 ;  /* 0xbe8000421b187423 */ /* 0x000fe40000010014 */
[----:B------:R-:W0:Y:S01]  /*0620*/  MUFU.EX2 R20, R28 ;  /* 0x0000001c00147308 */ /* 0x000e220000000800 */
[----:B------:R-:W-:Y:S01]  /*0630*/  FFMA.FTZ R26, R23, R26, 0.33333510160446166992 ;  /* 0x3eaaaae6171a7423 */ /* 0x000fe2000001001a */
[----:B------:R-:W-:-:S03]  /*0640*/  FFMA.FTZ R24, R27, R24, 0.33333510160446166992 ;  /* 0x3eaaaae61b187423 */ /* 0x000fc60000010018 */
[----:B------:R-:W-:Y:S01]  /*0650*/  FFMA.FTZ R26, R23, R26, -0.5 ;  /* 0xbf000000171a7423 */ /* 0x000fe2000001001a */
[----:B------:R-:W-:-:S03]  /*0660*/  FFMA.FTZ R24, R27, R24, -0.5 ;  /* 0xbf0000001b187423 */ /* 0x000fc60000010018 */
[----:B------:R-:W-:Y:S01]  /*0670*/  FMUL.FTZ R26, R23, R26 ;  /* 0x0000001a171a7220 */ /* 0x000fe20000410000 */
[----:B------:R-:W-:-:S03]  /*0680*/  FMUL.FTZ R24, R27, R24 ;  /* 0x000000181b187220 */ /* 0x000fc60000410000 */
[----:B------:R-:W-:Y:S01]  /*0690*/  FFMA.FTZ R5, R23, R26, R23 ;  /* 0x0000001a17057223 */ /* 0x000fe20000010017 */
[----:B------:R-:W-:Y:S01]  /*06a0*/  FFMA.FTZ R26, R27, R24, R27 ;  /* 0x000000181b1a7223 */ /* 0x000fe2000001001b */
[----:B------:R-:W-:Y:S01]  /*06b0*/  FMUL.FTZ R24, R13, 1.1920928955078125e-07 ;  /* 0x340000000d187820 */ /* 0x000fe20000410000 */
[----:B0-----:R-:W-:-:S03]  /*06c0*/  FADD.FTZ.RZ R23, R20, 1 ;  /* 0x3f80000014177421 */ /* 0x001fc6000001c000 */
[----:B------:R-:W-:Y:S02]  /*06d0*/  FFMA.FTZ R13, R24, 0.69314718246459960938, R25 ;  /* 0x3f317218180d7823 */ /* 0x000fe40000010019 */
[----:B------:R-:W-:Y:S01]  /*06e0*/  IADD3 R27, R23, -0x3f400000, RZ ;  /* 0xc0c00000171b7810 */ /* 0x000fe20007ffe0ff */
[----:B------:R-:W-:Y:S01]  /*06f0*/  FMUL.FTZ R23, R14, 1.1920928955078125e-07 ;  /* 0x340000000e177820 */ /* 0x000fe20000410000 */
[----:B------:R-:W-:Y:S02]  /*0700*/  FMUL.FTZ R14, |R6|, -1.4426950216293334961 ;  /* 0xbfb8aa3b060e7820 */ /* 0x000fe40000410200 */
[----:B------:R-:W-:Y:S01]  /*0710*/  LOP3.LUT R25, R27, 0xff800000, RZ, 0xc0, !PT ;  /* 0xff8000001b197812 */ /* 0x000fe200078ec0ff */
[----:B------:R-:W-:Y:S01]  /*0720*/  FFMA.FTZ R26, R23, 0.69314718246459960938, R26 ;  /* 0x3f317218171a7823 */ /* 0x000fe2000001001a */
[----:B------:R-:W-:Y:S02]  /*0730*/  FMUL.FTZ R27, R18, 1.1920928955078125e-07 ;  /* 0x34000000121b7820 */ /* 0x000fe40000410000 */
[----:B------:R-:W0:Y:S01]  /*0740*/  MUFU.EX2 R14, R14 ;  /* 0x0000000e000e7308 */ /* 0x000e220000000800 */
[----:B------:R-:W-:Y:S01]  /*0750*/  IADD3 R24, -R25, 0x40800000, RZ ;  /* 0x4080000019187810 */ /* 0x000fe20007ffe1ff */
[----:B------:R-:W-:Y:S01]  /*0760*/  FFMA.FTZ R22, R27, 0.69314718246459960938, R22 ;  /* 0x3f3172181b167823 */ /* 0x000fe20000010016 */
[----:B------:R-:W-:-:S03]  /*0770*/  IADD3 R23, R20, -R25, RZ ;  /* 0x8000001914177210 */ /* 0x000fc60007ffe0ff */
[----:B------:R-:W-:-:S04]  /*0780*/  FFMA.FTZ R24, R24, R3, -1 ;  /* 0xbf80000018187423 */ /* 0x000fc80000010003 */
[----:B------:R-:W-:Y:S01]  /*0790*/  FADD.FTZ R23, R23, R24 ;  /* 0x0000001817177221 */ /* 0x000fe20000010000 */
[----:B------:R-:W-:Y:S06]  /*07a0*/  @!P0 BRA `(.L_x_4621) ;  /* 0x0000000000148947 */ /* 0x000fec0003800000 */
[----:B------:R-:W-:-:S13]  /*07b0*/  ISETP.GE.AND P0, PT, R15, -0x407fffff, PT ;  /* 0xbf8000010f00780c */ /* 0x000fda0003f06270 */
[----:B------:R-:W-:-:S05]  /*07c0*/  @P0 MOV R18, 0x7f800000 ;  /* 0x7f80000000120802 */ /* 0x000fca0000000f00 */
[C---:B------:R-:W-:Y:S01]  /*07d0*/  @P0 FFMA.FTZ R22, R15.reuse, R18, +INF ;  /* 0x7f8000000f160423 */ /* 0x040fe20000010012 */
[----:B------:R-:W-:-:S04]  /*07e0*/  FSETP.NEU.FTZ.AND P0, PT, R15, RZ, PT ;  /* 0x000000ff0f00720b */ /* 0x000fc80003f1d000 */
[----:B------:R-:W-:-:S09]  /*07f0*/  FSEL R22, R22, -RZ, P0 ;  /* 0x800000ff16167208 */ /* 0x000fd20000000000 */
.L_x_4621:
[----:B------:R-:W-:Y:S05]  /*0800*/  BSYNC B0 ;  /* 0x0000000000007941 */ /* 0x000fea0003800000 */
.L_x_4620:
[----:B------:R-:W-:Y:S01]  /*0810*/  ISETP.GE.U32.AND P0, PT, R17, 0x7f800000, PT ;  /* 0x7f8000001100780c */ /* 0x000fe20003f06070 */
[----:B0-----:R-:W-:Y:S01]  /*0820*/  FADD.FTZ.RZ R15, R14, 1 ;  /* 0x3f8000000e0f7421 */ /* 0x001fe2000001c000 */
[----:B------:R-:W-:Y:S01]  /*0830*/  FFMA.FTZ R18, R23, -R2, 0.10546888411045074463 ;  /* 0x3dd8001217127423 */ /* 0x000fe20000010802 */
[----:B------:R-:W-:Y:S03]  /*0840*/  BSSY B0, `(.L_x_4622) ;  /* 0x000000b000007945 */ /* 0x000fe60003800000 */
[----:B------:R-:W-:Y:S01]  /*0850*/  IADD3 R15, R15, -0x3f400000, RZ ;  /* 0xc0c000000f0f7810 */ /* 0x000fe20007ffe0ff */
[----:B------:R-:W-:-:S03]  /*0860*/  FFMA.FTZ R18, R23, R18, -0.13229703903198242188 ;  /* 0xbe0778e017127423 */ /* 0x000fc60000010012 */
[----:B------:R-:W-:Y:S01]  /*0870*/  LOP3.LUT R15, R15, 0xff800000, RZ, 0xc0, !PT ;  /* 0xff8000000f0f7812 */ /* 0x000fe200078ec0ff */
[----:B------:R-:W-:Y:S02]  /*0880*/  FFMA.FTZ R18, R23, R18, 0.14491446316242218018 ;  /* 0x3e14647517127423 */ /* 0x000fe40000010012 */
[----:B------:R-:W-:Y:S05]  /*0890*/  @!P0 BRA `(.L_x_4623) ;  /* 0x0000000000148947 */ /* 0x000fea0003800000 */
[----:B------:R-:W-:-:S13]  /*08a0*/  ISETP.GE.AND P0, PT, R17, -0x407fffff, PT ;  /* 0xbf8000011100780c */ /* 0x000fda0003f06270 */
[----:B------:R-:W-:-:S05]  /*08b0*/  @P0 MOV R24, 0x7f800000 ;  /* 0x7f80000000180802 */ /* 0x000fca0000000f00 */
[C---:B------:R-:W-:Y:S01]  /*08c0*/  @P0 FFMA.FTZ R26, R17.reuse, R24, +INF ;  /* 0x7f800000111a0423 */ /* 0x040fe20000010018 */
[----:B------:R-:W-:-:S04]  /*08d0*/  FSETP.NEU.FTZ.AND P0, PT, R17, RZ, PT ;  /* 0x000000ff1100720b */ /* 0x000fc80003f1d000 */
[----:B------:R-:W-:-:S09]  /*08e0*/  FSEL R26, R26, -RZ, P0 ;  /* 0x800000ff1a1a7208 */ /* 0x000fd20000000000 */
.L_x_4623:
[----:B------:R-:W-:Y:S05]  /*08f0*/  BSYNC B0 ;  /* 0x0000000000007941 */ /* 0x000fea0003800000 */
.L_x_4622:
[----:B------:R-:W-:Y:S01]  /*0900*/  FFMA.FTZ R18, R23, R18, -0.16641564667224884033 ;  /* 0xbe2a68dd17127423 */ /* 0x000fe20000010012 */
[----:B------:R-:W-:Y:S01]  /*0910*/  IADD3 R24, -R15, 0x40800000, RZ ;  /* 0x408000000f187810 */ /* 0x000fe20007ffe1ff */
[----:B------:R-:W-:Y:S01]  /*0920*/  BSSY B0, `(.L_x_4624) ;  /* 0x0000014000007945 */ /* 0x000fe20003800000 */
[----:B------:R-:W-:Y:S01]  /*0930*/  IADD3 R27, R14, -R15, RZ ;  /* 0x8000000f0e1b7210 */ /* 0x000fe20007ffe0ff */
[C---:B------:R-:W-:Y:S01]  /*0940*/  FFMA.FTZ R18, R23.reuse, R18, 0.19988867640495300293 ;  /* 0x3e4caf9e17127423 */ /* 0x040fe20000010012 */
[----:B------:R-:W-:Y:S01]  /*0950*/  ISETP.GE.U32.AND P0, PT, R16, 0x7f800000, PT ;  /* 0x7f8000001000780c */ /* 0x000fe20003f06070 */
[----:B------:R-:W-:Y:S02]  /*0960*/  FFMA.FTZ R24, R24, R3, -1 ;  /* 0xbf80000018187423 */ /* 0x000fe40000010003 */
[----:B------:R-:W-:Y:S02]  /*0970*/  FFMA.FTZ R18, R23, R18, -0.25000196695327758789 ;  /* 0xbe80004217127423 */ /* 0x000fe40000010012 */
[----:B------:R-:W-:-:S02]  /*0980*/  FADD.FTZ R27, R27, R24 ;  /* 0x000000181b1b7221 */ /* 0x000fc40000010000 */
[----:B------:R-:W-:Y:S02]  /*0990*/  FFMA.FTZ R18, R23, R18, 0.33333510160446166992 ;  /* 0x3eaaaae617127423 */ /* 0x000fe40000010012 */
[----:B------:R-:W-:Y:S02]  /*09a0*/  FFMA.FTZ R24, R27, -R2, 0.10546888411045074463 ;  /* 0x3dd800121b187423 */ /* 0x000fe40000010802 */
[----:B------:R-:W-:Y:S02]  /*09b0*/  FFMA.FTZ R18, R23, R18, -0.5 ;  /* 0xbf00000017127423 */ /* 0x000fe40000010012 */
[----:B------:R-:W-:Y:S02]  /*09c0*/  FFMA.FTZ R24, R27, R24, -0.13229703903198242188 ;  /* 0xbe0778e01b187423 */ /* 0x000fe40000010018 */
[----:B------:R-:W-:Y:S02]  /*09d0*/  FMUL.FTZ R18, R23, R18 ;  /* 0x0000001217127220 */ /* 0x000fe40000410000 */
[----:B------:R-:W-:-:S02]  /*09e0*/  FFMA.FTZ R24, R27, R24, 0.14491446316242218018 ;  /* 0x3e1464751b187423 */ /* 0x000fc40000010018 */
[----:B------:R-:W-:Y:S01]  /*09f0*/  FFMA.FTZ R23, R23, R18, R23 ;  /* 0x0000001217177223 */ /* 0x000fe20000010017 */
[----:B------:R-:W-:Y:S06]  /*0a00*/  @!P0 BRA `(.L_x_4625) ;  /* 0x0000000000148947 */ /* 0x000fec0003800000 */
[----:B------:R-:W-:-:S13]  /*0a10*/  ISETP.GE.AND P0, PT, R16, -0x407fffff, PT ;  /* 0xbf8000011000780c */ /* 0x000fda0003f06270 */
[----:B------:R-:W-:-:S05]  /*0a20*/  @P0 MOV R17, 0x7f800000 ;  /* 0x7f80000000110802 */ /* 0x000fca0000000f00 */
[C---:B------:R-:W-:Y:S01]  /*0a30*/  @P0 FFMA.FTZ R13, R16.reuse, R17, +INF ;  /* 0x7f800000100d0423 */ /* 0x040fe20000010011 */
[----:B------:R-:W-:-:S04]  /*0a40*/  FSETP.NEU.FTZ.AND P0, PT, R16, RZ, PT ;  /* 0x000000ff1000720b */ /* 0x000fc80003f1d000 */
[----:B------:R-:W-:-:S09]  /*0a50*/  FSEL R13, R13, -RZ, P0 ;  /* 0x800000ff0d0d7208 */ /* 0x000fd20000000000 */
.L_x_4625:
[----:B------:R-:W-:Y:S05]  /*0a60*/  BSYNC B0 ;  /* 0x0000000000007941 */ /* 0x000fea0003800000 */
.L_x_4624:
[----:B------:R-:W-:Y:S01]  /*0a70*/  SHF.L.U32 R16, R7, 0x10, RZ ;  /* 0x0000001007107819 */ /* 0x000fe200000006ff */
[----:B------:R-:W-:Y:S01]  /*0a80*/  FFMA.FTZ R24, R27, R24, -0.16641564667224884033 ;  /* 0xbe2a68dd1b187423 */ /* 0x000fe20000010018 */
[----:B------:R-:W-:Y:S01]  /*0a90*/  FMNMX.FTZ R21, RZ, R21, PT ;  /* 0x00000015ff157209 */ /* 0x000fe20003810000 */
[----:B------:R-:W-:Y:S01]  /*0aa0*/  BSSY B0, `(.L_x_4626) ;  /* 0x000003c000007945 */ /* 0x000fe20003800000 */
[----:B------:R-:W-:Y:S01]  /*0ab0*/  PRMT R7, R7, 0x7632, R7 ;  /* 0x0000763207077816 */ /* 0x000fe20000000007 */
[----:B------:R-:W-:Y:S01]  /*0ac0*/  FMUL.FTZ R17, |R16|, -1.4426950216293334961 ;  /* 0xbfb8aa3b10117820 */ /* 0x000fe20000410200 */
[----:B------:R-:W-:Y:S01]  /*0ad0*/  FFMA.FTZ R24, R27, R24, 0.19988867640495300293 ;  /* 0x3e4caf9e1b187423 */ /* 0x000fe20000010018 */
[----:B------:R-:W-:Y:S01]  /*0ae0*/  FADD.FTZ R22, R21, -R22 ;  /* 0x8000001615167221 */ /* 0x000fe20000010000 */
[----:B------:R-:W-:Y:S02]  /*0af0*/  SHF.L.U32 R7, R7, 0x10, RZ ;  /* 0x0000001007077819 */ /* 0x000fe400000006ff */
[----:B------:R-:W-:Y:S01]  /*0b00*/  FFMA.FTZ R24, R27, R24, -0.25000196695327758789 ;  /* 0xbe8000421b187423 */ /* 0x000fe20000010018 */
[----:B------:R-:W0:Y:S01]  /*0b10*/  MUFU.EX2 R17, R17 ;  /* 0x0000001100117308 */ /* 0x000e220000000800 */
[----:B------:R-:W-:-:S02]  /*0b20*/  ISETP.GE.U32.AND P0, PT, R20, 0x7f800000, PT ;  /* 0x7f8000001400780c */ /* 0x000fc40003f06070 */
[----:B------:R-:W-:Y:S01]  /*0b30*/  FFMA.FTZ R24, R27, R24, 0.33333510160446166992 ;  /* 0x3eaaaae61b187423 */ /* 0x000fe20000010018 */
[----:B------:R-:W-:-:S03]  /*0b40*/  I2FP.F32.S32 R25, R25 ;  /* 0x0000001900197245 */ /* 0x000fc60000201400 */
[----:B------:R-:W-:-:S04]  /*0b50*/  FFMA.FTZ R24, R27, R24, -0.5 ;  /* 0xbf0000001b187423 */ /* 0x000fc80000010018 */
[----:B------:R-:W-:-:S04]  /*0b60*/  FMUL.FTZ R18, R27, R24 ;  /* 0x000000181b127220 */ /* 0x000fc80000410000 */
[----:B------:R-:W-:Y:S01]  /*0b70*/  FFMA.FTZ R18, R27, R18, R27 ;  /* 0x000000121b127223 */ /* 0x000fe2000001001b */
[----:B------:R-:W-:Y:S01]  /*0b80*/  FMNMX.FTZ R27, RZ, R19, PT ;  /* 0x00000013ff1b7209 */ /* 0x000fe20003810000 */
[----:B0-----:R-:W-:-:S04]  /*0b90*/  FADD.FTZ.RZ R24, R17, 1 ;  /* 0x3f80000011187421 */ /* 0x001fc8000001c000 */
[----:B------:R-:W-:Y:S01]  /*0ba0*/  FADD.FTZ R27, R27, -R26 ;  /* 0x8000001a1b1b7221 */ /* 0x000fe20000010000 */
[----:B------:R-:W-:Y:S01]  /*0bb0*/  IADD3 R24, R24, -0x3f400000, RZ ;  /* 0xc0c0000018187810 */ /* 0x000fe20007ffe0ff */
[----:B------:R-:W-:-:S03]  /*0bc0*/  FMUL.FTZ R26, |R7|, -1.4426950216293334961 ;  /* 0xbfb8aa3b071a7820 */ /* 0x000fc60000410200 */
[----:B------:R-:W-:-:S03]  /*0bd0*/  LOP3.LUT R24, R24, 0xff800000, RZ, 0xc0, !PT ;  /* 0xff80000018187812 */ /* 0x000fc600078ec0ff */
[----:B------:R-:W0:Y:S01]  /*0be0*/  MUFU.EX2 R26, R26 ;  /* 0x0000001a001a7308 */ /* 0x000e220000000800 */
[----:B------:R-:W-:Y:S02]  /*0bf0*/  IADD3 R28, -R24, 0x40800000, RZ ;  /* 0x40800000181c7810 */ /* 0x000fe40007ffe1ff */
[----:B------:R-:W-:-:S03]  /*0c00*/  IADD3 R21, R17, -R24, RZ ;  /* 0x8000001811157210 */ /* 0x000fc60007ffe0ff */
[----:B------:R-:W-:-:S04]  /*0c10*/  FFMA.FTZ R28, R28, R3, -1 ;  /* 0xbf8000001c1c7423 */ /* 0x000fc80000010003 */
[----:B------:R-:W-:-:S04]  /*0c20*/  FADD.FTZ R21, R21, R28 ;  /* 0x0000001c15157221 */ /* 0x000fc80000010000 */
[----:B------:R-:W-:Y:S01]  /*0c30*/  FFMA.FTZ R28, R21, -R2, 0.10546888411045074463 ;  /* 0x3dd80012151c7423 */ /* 0x000fe20000010802 */
[----:B0-----:R-:W-:-:S03]  /*0c40*/  FADD.FTZ.RZ R19, R26, 1 ;  /* 0x3f8000001a137421 */ /* 0x001fc6000001c000 */
[----:B------:R-:W-:-:S04]  /*0c50*/  FFMA.FTZ R28, R21, R28, -0.13229703903198242188 ;  /* 0xbe0778e0151c7423 */ /* 0x000fc8000001001c */
[----:B------:R-:W-:Y:S01]  /*0c60*/  FFMA.FTZ R28, R21, R28, 0.14491446316242218018 ;  /* 0x3e146475151c7423 */ /* 0x000fe2000001001c */
[----:B------:R-:W-:-:S03]  /*0c70*/  IADD3 R19, R19, -0x3f400000, RZ ;  /* 0xc0c0000013137810 */ /* 0x000fc60007ffe0ff */
[----:B------:R-:W-:Y:S01]  /*0c80*/  FFMA.FTZ R28, R21, R28, -0.16641564667224884033 ;  /* 0xbe2a68dd151c7423 */ /* 0x000fe2000001001c */
[----:B------:R-:W-:-:S03]  /*0c90*/  LOP3.LUT R19, R19, 0xff800000, RZ, 0xc0, !PT ;  /* 0xff80000013137812 */ /* 0x000fc600078ec0ff */
[----:B------:R-:W-:-:S04]  /*0ca0*/  FFMA.FTZ R28, R21, R28, 0.19988867640495300293 ;  /* 0x3e4caf9e151c7423 */ /* 0x000fc8000001001c */
[----:B------:R-:W-:-:S04]  /*0cb0*/  FFMA.FTZ R28, R21, R28, -0.25000196695327758789 ;  /* 0xbe800042151c7423 */ /* 0x000fc8000001001c */
[----:B------:R-:W-:-:S04]  /*0cc0*/  FFMA.FTZ R28, R21, R28, 0.33333510160446166992 ;  /* 0x3eaaaae6151c7423 */ /* 0x000fc8000001001c */
[----:B------:R-:W-:-:S04]  /*0cd0*/  FFMA.FTZ R28, R21, R28, -0.5 ;  /* 0xbf000000151c7423 */ /* 0x000fc8000001001c */
[----:B------:R-:W-:-:S04]  /*0ce0*/  FMUL.FTZ R28, R21, R28 ;  /* 0x0000001c151c7220 */ /* 0x000fc80000410000 */
[----:B------:R-:W-:Y:S01]  /*0cf0*/  FFMA.FTZ R21, R21, R28, R21 ;  /* 0x0000001c15157223 */ /* 0x000fe20000010015 */
[----:B------:R-:W-:-:S05]  /*0d00*/  IADD3 R28, -R19, 0x40800000, RZ ;  /* 0x40800000131c7810 */ /* 0x000fca0007ffe1ff */
[----:B------:R-:W-:Y:S01]  /*0d10*/  FFMA.FTZ R28, R28, R3, -1 ;  /* 0xbf8000001c1c7423 */ /* 0x000fe20000010003 */
[----:B------:R-:W-:-:S05]  /*0d20*/  IADD3 R3, R26, -R19, RZ ;  /* 0x800000131a037210 */ /* 0x000fca0007ffe0ff */
        /* <DEDUP_REMOVED lines=9> */
[----:B------:R-:W-:Y:S01]  /*0dc0*/  FMUL.FTZ R28, R3, R2 ;  /* 0x00000002031c7220 */ /* 0x000fe20000410000 */
[----:B------:R-:W-:-:S03]  /*0dd0*/  FMUL.FTZ R2, R25, 1.1920928955078125e-07 ;  /* 0x3400000019027820 */ /* 0x000fc60000410000 */
[----:B------:R-:W-:Y:S01]  /*0de0*/  FFMA.FTZ R25, R3, R28, R3 ;  /* 0x0000001c03197223 */ /* 0x000fe20000010003 */
[----:B------:R-:W-:Y:S01]  /*0df0*/  FFMA.FTZ R23, R2, 0.69314718246459960938, R23 ;  /* 0x3f31721802177823 */ /* 0x000fe20000010017 */
[----:B------:R-:W-:Y:S06]  /*0e00*/  @!P0 BRA `(.L_x_4627) ;  /* 0x0000000000148947 */ /* 0x000fec0003800000 */
[----:B------:R-:W-:-:S13]  /*0e10*/  ISETP.GE.AND P0, PT, R20, -0x407fffff, PT ;  /* 0xbf8000011400780c */ /* 0x000fda0003f06270 */
[----:B------:R-:W-:-:S05]  /*0e20*/  @P0 MOV R3, 0x7f800000 ;  /* 0x7f80000000030802 */ /* 0x000fca0000000f00 */
[C---:B------:R-:W-:Y:S01]  /*0e30*/  @P0 FFMA.FTZ R23, R20.reuse, R3, +INF ;  /* 0x7f80000014170423 */ /* 0x040fe20000010003 */
[----:B------:R-:W-:-:S04]  /*0e40*/  FSETP.NEU.FTZ.AND P0, PT, R20, RZ, PT ;  /* 0x000000ff1400720b */ /* 0x000fc80003f1d000 */
[----:B------:R-:W-:-:S09]  /*0e50*/  FSEL R23, R23, -RZ, P0 ;  /* 0x800000ff17177208 */ /* 0x000fd20000000000 */
.L_x_4627:
[----:B------:R-:W-:Y:S05]  /*0e60*/  BSYNC B0 ;  /* 0x0000000000007941 */ /* 0x000fea0003800000 */
.L_x_4626:
[----:B------:R-:W0:Y:S01]  /*0e70*/  LDC.64 R2, c[0x0][0x218] ;  /* 0x00008600ff027b82 */ /* 0x000e220000000a00 */
[----:B------:R-:W-:Y:S01]  /*0e80*/  FMNMX.FTZ R12, RZ, R12, PT ;  /* 0x0000000cff0c7209 */ /* 0x000fe20003810000 */
[----:B------:R-:W-:Y:S01]  /*0e90*/  BSSY B0, `(.L_x_4628) ;  /* 0x0000013000007945 */ /* 0x000fe20003800000 */
[----:B------:R-:W-:Y:S02]  /*0ea0*/  ISETP.GE.U32.AND P2, PT, R11, 0x7f800000, PT ;  /* 0x7f8000000b00780c */ /* 0x000fe40003f46070 */
[----:B------:R-:W-:Y:S01]  /*0eb0*/  FMNMX.FTZ R10, RZ, R10, PT ;  /* 0x0000000aff0a7209 */ /* 0x000fe20003810000 */
[----:B------:R-:W-:Y:S01]  /*0ec0*/  FADD.FTZ R13, R12, -R13 ;  /* 0x8000000d0c0d7221 */ /* 0x000fe20000010000 */
[----:B------:R-:W-:Y:S02]  /*0ed0*/  I2FP.F32.S32 R12, R4 ;  /* 0x00000004000c7245 */ /* 0x000fe40000201400 */
[----:B------:R-:W-:Y:S01]  /*0ee0*/  ISETP.GE.U32.AND P0, PT, R17, 0x7f800000, PT ;  /* 0x7f8000001100780c */ /* 0x000fe20003f06070 */
[----:B------:R-:W-:Y:S01]  /*0ef0*/  FADD.FTZ R4, R10, -R23 ;  /* 0x800000170a047221 */ /* 0x000fe20000010000 */
[----:B------:R-:W-:Y:S01]  /*0f00*/  ISETP.GE.U32.AND P4, PT, R14, 0x7f800000, PT ;  /* 0x7f8000000e00780c */ /* 0x000fe20003f86070 */
[----:B------:R-:W-:Y:S01]  /*0f10*/  FMUL.FTZ R12, R12, 1.1920928955078125e-07 ;  /* 0x340000000c0c7820 */ /* 0x000fe20000410000 */
[----:B------:R-:W-:-:S02]  /*0f20*/  ISETP.GE.U32.AND P1, PT, R26, 0x7f800000, PT ;  /* 0x7f8000001a00780c */ /* 0x000fc40003f26070 */
[----:B------:R-:W-:Y:S01]  /*0f30*/  FMNMX.FTZ R8, RZ, R8, PT ;  /* 0x00000008ff087209 */ /* 0x000fe20003810000 */
[----:B------:R-:W-:Y:S01]  /*0f40*/  FFMA.FTZ R5, R12, 0.69314718246459960938, R5 ;  /* 0x3f3172180c057823 */ /* 0x000fe20000010005 */
[----:B------:R-:W-:Y:S01]  /*0f50*/  I2FP.F32.S32 R15, R15 ;  /* 0x0000000f000f7245 */ /* 0x000fe20000201400 */
[----:B------:R-:W-:Y:S08]  /*0f60*/  @!P2 BRA `(.L_x_4629) ;  /* 0x000000000014a947 */ /* 0x000ff00003800000 */
[C---:B------:R-:W-:Y:S02]  /*0f70*/  ISETP.GE.AND P2, PT, R11.reuse, -0x407fffff, PT ;  /* 0xbf8000010b00780c */ /* 0x040fe40003f46270 */
[----:B------:R-:W-:-:S11]  /*0f80*/  FSETP.NEU.FTZ.AND P3, PT, R11, RZ, PT ;  /* 0x000000ff0b00720b */ /* 0x000fd60003f7d000 */
[----:B------:R-:W-:-:S05]  /*0f90*/  @P2 MOV R10, 0x7f800000 ;  /* 0x7f800000000a2802 */ /* 0x000fca0000000f00 */
[----:B------:R-:W-:-:S05]  /*0fa0*/  @P2 FFMA.FTZ R5, R11, R10, +INF ;  /* 0x7f8000000b052423 */ /* 0x000fca000001000a */
[----:B------:R-:W-:-:S07]  /*0fb0*/  FSEL R5, R5, -RZ, P3 ;  /* 0x800000ff05057208 */ /* 0x000fce0001800000 */
.L_x_4629:
[----:B------:R-:W-:Y:S05]  /*0fc0*/  BSYNC B0 ;  /* 0x0000000000007941 */ /* 0x000fea0003800000 */
.L_x_4628:
        /* <DEDUP_REMOVED lines=12> */
.L_x_4631:
[----:B------:R-:W-:Y:S05]  /*1090*/  BSYNC B0 ;  /* 0x0000000000007941 */ /* 0x000fea0003800000 */
.L_x_4630:
        /* <DEDUP_REMOVED lines=12> */
.L_x_4633:
[----:B------:R-:W-:Y:S05]  /*1160*/  BSYNC B0 ;  /* 0x0000000000007941 */ /* 0x000fea0003800000 */
.L_x_4632:
        /* <DEDUP_REMOVED lines=12> */
.L_x_4635:
[----:B------:R-:W-:Y:S05]  /*1230*/  BSYNC B0 ;  /* 0x0000000000007941 */ /* 0x000fea0003800000 */
.L_x_4634:
[----:B------:R-:W-:Y:S01]  /*1240*/  FADD.FTZ R7, R7, -R8 ;  /* 0x8000000807077221 */ /* 0x000fe20000010000 */
[----:B------:R-:W-:Y:S01]  /*1250*/  IMAD.WIDE R2, R9, 0x10, R2 ;  /* 0x0000001009027825 */ /* 0x000fe200078e0202 */
[----:B------:R-:W-:Y:S02]  /*1260*/  F2FP.BF16.F32.PACK_AB R12, R27, R22 ;  /* 0x000000161b0c723e */ /* 0x000fe400000010ff */
[----:B------:R-:W-:Y:S02]  /*1270*/  F2FP.BF16.F32.PACK_AB R13, R4, R13 ;  /* 0x0000000d040d723e */ /* 0x000fe400000010ff */
[----:B------:R-:W-:Y:S02]  /*1280*/  F2FP.BF16.F32.PACK_AB R14, R6, R5 ;  /* 0x00000005060e723e */ /* 0x000fe400000010ff */
[----:B------:R-:W-:-:S05]  /*1290*/  F2FP.BF16.F32.PACK_AB R15, R7, R16 ;  /* 0x00000010070f723e */ /* 0x000fca00000010ff */
[----:B------:R-:W-:Y:S01]  /*12a0*/  STG.E.128 desc[UR4][R2.64], R12 ;  /* 0x0000000c02007986 */ /* 0x000fe2000c101d04 */
[----:B------:R-:W-:Y:S05]  /*12b0*/  EXIT ;  /* 0x000000000000794d */ /* 0x000fea0003800000 */
.L_x_4619:
        /* <DEDUP_REMOVED lines=93> */
.L_x_4639:
[----:B------:R-:W-:Y:S05]  /*1890*/  BSYNC B1 ;  /* 0x0000000000017941 */ /* 0x000fea0003800000 */
.L_x_4638:
[----:B------:R-:W-:-:S05]  /*18a0*/  FADD.FTZ R2, R20, -R3 ;  /* 0x8000000314027221 */ /* 0x000fca0000010000 */
[----:B------:R-:W-:-:S07]  /*18b0*/  F2FP.BF16.F32.PACK_AB R2, RZ, R2 ;  /* 0x00000002ff02723e */ /* 0x000fce00000010ff */
.L_x_4637:
[----:B------:R-:W-:Y:S05]  /*18c0*/  BSYNC B0 ;  /* 0x0000000000007941 */ /* 0x000fea0003800000 */
.L_x_4636:
        /* <DEDUP_REMOVED lines=38> */
.L_x_4643:
[----:B------:R-:W-:Y:S05]  /*1b30*/  BSYNC B1 ;  /* 0x0000000000017941 */ /* 0x000fea0003800000 */
.L_x_4642:
[----:B------:R-:W-:-:S05]  /*1b40*/  FADD.FTZ R3, R7, -R4 ;  /* 0x8000000407037221 */ /* 0x000fca0000010000 */
[----:B------:R-:W-:-:S07]  /*1b50*/  F2FP.BF16.F32.PACK_AB R3, RZ, R3 ;  /* 0x00000003ff03723e */ /* 0x000fce00000010ff */
.L_x_4641:
[----:B------:R-:W-:Y:S05]  /*1b60*/  BSYNC B0 ;  /* 0x0000000000007941 */ /* 0x000fea0003800000 */
.L_x_4640:
        /* <DEDUP_REMOVED lines=38> */
.L_x_4647:
[----:B------:R-:W-:Y:S05]  /*1dd0*/  BSYNC B1 ;  /* 0x0000000000017941 */ /* 0x000fea0003800000 */
.L_x_4646:
[----:B------:R-:W-:-:S05]  /*1de0*/  FADD.FTZ R4, R22, -R5 ;  /* 0x8000000516047221 */ /* 0x000fca0000010000 */
[----:B------:R-:W-:-:S07]  /*1df0*/  F2FP.BF16.F32.PACK_AB R4, RZ, R4 ;  /* 0x00000004ff04723e */ /* 0x000fce00000010ff */
.L_x_4645:
[----:B------:R-:W-:Y:S05]  /*1e00*/  BSYNC B0 ;  /* 0x0000000000007941 */ /* 0x000fea0003800000 */
.L_x_4644:
        /* <DEDUP_REMOVED lines=38> */
.L_x_4651:
[----:B------:R-:W-:Y:S05]  /*2070*/  BSYNC B1 ;  /* 0x0000000000017941 */ /* 0x000fea0003800000 */
.L_x_4650:
[----:B------:R-:W-:-:S05]  /*2080*/  FADD.FTZ R5, R23, -R6 ;  /* 0x8000000617057221 */ /* 0x000fca0000010000 */
[----:B------:R-:W-:-:S07]  /*2090*/  F2FP.BF16.F32.PACK_AB R5, RZ, R5 ;  /* 0x00000005ff05723e */ /* 0x000fce00000010ff */
.L_x_4649:
[----:B------:R-:W-:Y:S05]  /*20a0*/  BSYNC B0 ;  /* 0x0000000000007941 */ /* 0x000fea0003800000 */
.L_x_4648:
        /* <DEDUP_REMOVED lines=38> */
.L_x_4655:
[----:B------:R-:W-:Y:S05]  /*2310*/  BSYNC B1 ;  /* 0x0000000000017941 */ /* 0x000fea0003800000 */
.L_x_4654:
[----:B------:R-:W-:-:S05]  /*2320*/  FADD.FTZ R6, R10, -R7 ;  /* 0x800000070a067221 */ /* 0x000fca0000010000 */
[----:B------:R-:W-:-:S07]  /*2330*/  F2FP.BF16.F32.PACK_AB R6, RZ, R6 ;  /* 0x00000006ff06723e */ /* 0x000fce00000010ff */
.L_x_4653:
[----:B------:R-:W-:Y:S05]  /*2340*/  BSYNC B0 ;  /* 0x0000000000007941 */ /* 0x000fea0003800000 */
.L_x_4652:
        /* <DEDUP_REMOVED lines=38> */
.L_x_4659:
[----:B------:R-:W-:Y:S05]  /*25b0*/  BSYNC B1 ;  /* 0x0000000000017941 */ /* 0x000fea0003800000 */
.L_x_4658:
[----:B------:R-:W-:-:S05]  /*25c0*/  FADD.FTZ R7, R19, -R8 ;  /* 0x8000000813077221 */ /* 0x000fca0000010000 */
[----:B------:R-:W-:-:S07]  /*25d0*/  F2FP.BF16.F32.PACK_AB R7, RZ, R7 ;  /* 0x00000007ff07723e */ /* 0x000fce00000010ff */
.L_x_4657:
[----:B------:R-:W-:Y:S05]  /*25e0*/  BSYNC B0 ;  /* 0x0000000000007941 */ /* 0x000fea0003800000 */
.L_x_4656:
        /* <DEDUP_REMOVED lines=38> */
.L_x_4663:
[----:B------:R-:W-:Y:S05]  /*2850*/  BSYNC B1 ;  /* 0x0000000000017941 */ /* 0x000fea0003800000 */
.L_x_4662:
[----:B------:R-:W-:-:S05]  /*2860*/  FADD.FTZ R8, R14, -R9 ;  /* 0x800000090e087221 */ /* 0x000fca0000010000 */
[----:B------:R-:W-:-:S07]  /*2870*/  F2FP.BF16.F32.PACK_AB R8, RZ, R8 ;  /* 0x00000008ff08723e */ /* 0x000fce00000010ff */
.L_x_4661:
[----:B------:R-:W-:Y:S05]  /*2880*/  BSYNC B0 ;  /* 0x0000000000007941 */ /* 0x000fea0003800000 */
.L_x_4660:
        /* <DEDUP_REMOVED lines=38> */
.L_x_4667:
[----:B------:R-:W-:Y:S05]  /*2af0*/  BSYNC B1 ;  /* 0x0000000000017941 */ /* 0x000fea0003800000 */
.L_x_4666:
[----:B------:R-:W-:-:S05]  /*2b00*/  FADD.FTZ R9, R13, -R10 ;  /* 0x8000000a0d097221 */ /* 0x000fca0000010000 */
[----:B------:R-:W-:-:S07]  /*2b10*/  F2FP.BF16.F32.PACK_AB R9, RZ, R9 ;  /* 0x00000009ff09723e */ /* 0x000fce00000010ff */
.L_x_4665:
[----:B------:R-:W-:Y:S05]  /*2b20*/  BSYNC B0 ;  /* 0x0000000000007941 */ /* 0x000fea0003800000 */
.L_x_4664:
        /* <DEDUP_REMOVED lines=22> */
.L_x_4670:
[----:B------:R-:W-:-:S13]  /*2c90*/  ISETP.GE.AND P0, PT, R18, R17, PT ;  /* 0x000000111200720c */ /* 0x000fda0003f06270 */
[----:B------:R-:W-:Y:S05]  /*2ca0*/  @P0 BRA `(.L_x_4672) ;  /* 0x0000000000300947 */ /* 0x000fea0003800000 */
[----:B0-----:R-:W0:Y:S01]  /*2cb0*/  LDC.64 R2, c[0x0][0x218] ;  /* 0x00008600ff027b82 */ /* 0x001e220000000a00 */
[----:B------:R-:W-:Y:S02]  /*2cc0*/  IADD3 R11, R0, R18, RZ ;  /* 0x00000012000b7210 */ /* 0x000fe40007ffe0ff */
[----:B------:R-:W-:-:S03]  /*2cd0*/  IADD3 R18, R18, 0x80, RZ ;  /* 0x0000008012127810 */ /* 0x000fc60007ffe0ff */
[----:B0-----:R-:W-:-:S05]  /*2ce0*/  IMAD.WIDE.U32 R2, R11, 0x2, R2 ;  /* 0x000000020b027825 */ /* 0x001fca00078e0002 */
[----:B------:R1:W-:Y:S02]  /*2cf0*/  STG.E.U16 desc[UR4][R2.64], R5 ;  /* 0x0000000502007986 */ /* 0x0003e4000c101504 */
.L_x_4671:
[----:B------:R-:W-:-:S13]  /*2d00*/  ISETP.GE.AND P0, PT, R18, R17, PT ;  /* 0x000000111200720c */ /* 0x000fda0003f06270 */
[----:B------:R-:W-:Y:S05]  /*2d10*/  @P0 BRA `(.L_x_4673) ;  /* 0x0000000000340947 */ /* 0x000fea0003800000 */
[----:B01----:R-:W0:Y:S01]  /*2d20*/  LDC.64 R2, c[0x0][0x218] ;  /* 0x00008600ff027b82 */ /* 0x003e220000000a00 */
[----:B------:R-:W-:Y:S02]  /*2d30*/  IADD3 R5, R0, R18, RZ ;  /* 0x0000001200057210 */ /* 0x000fe40007ffe0ff */
[----:B------:R-:W-:-:S03]  /*2d40*/  IADD3 R18, R18, 0x80, RZ ;  /* 0x0000008012127810 */ /* 0x000fc60007ffe0ff */
[----:B0-----:R-:W-:-:S05]  /*2d50*/  IMAD.WIDE.U32 R2, R5, 0x2, R2 ;  /* 0x0000000205027825 */ /* 0x001fca00078e0002 */
[----:B------:R1:W-:Y:S02]  /*2d60*/  STG.E.U16 desc[UR4][R2.64], R6 ;  /* 0x0000000602007986 */ /* 0x0003e4000c101504 */
.L_x_4672:
        /* <DEDUP_REMOVED lines=8> */
.L_x_4673:
[----:B------:R-:W-:Y:S05]  /*2df0*/  BSYNC B1 ;  /* 0x0000000000017941 */ /* 0x000fea0003800000 */
.L_x_4669:
[----:B------:R-:W-:-:S13]  /*2e00*/  ISETP.GE.AND P0, PT, R18, R17, PT ;  /* 0x000000111200720c */ /* 0x000fda0003f06270 */
[----:B012---:R-:W0:Y:S01]  /*2e10*/  @!P0 LDC.64 R2, c[0x0][0x218] ;  /* 0x00008600ff028b82 */ /* 0x007e220000000a00 */
[----:B------:R-:W-:Y:S02]  /*2e20*/  @!P0 IADD3 R5, R0, R18, RZ ;  /* 0x0000001200058210 */ /* 0x000fe40007ffe0ff */
[----:B------:R-:W-:-:S03]  /*2e30*/  @!P0 IADD3 R18, R18, 0x80, RZ ;  /* 0x0000008012128810 */ /* 0x000fc60007ffe0ff */
[----:B0-----:R-:W-:-:S05]  /*2e40*/  @!P0 IMAD.WIDE.U32 R2, R5, 0x2, R2 ;  /* 0x0000000205028825 */ /* 0x001fca00078e0002 */
[----:B------:R2:W-:Y:S02]  /*2e50*/  @!P0 STG.E.U16 desc[UR4][R2.64], R8 ;  /* 0x0000000802008986 */ /* 0x0005e4000c101504 */
.L_x_4674:
[----:B------:R-:W-:Y:S05]  /*2e60*/  BSYNC B0 ;  /* 0x0000000000007941 */ /* 0x000fea0003800000 */
.L_x_4668:
        /* <DEDUP_REMOVED lines=8> */
.L_x_4675:
        /* <DEDUP_REMOVED lines=9> */
.L_x_7375:


//--------------------- .text._ZN2at6native18elementwise_kernelILi128ELi4EZNS0_15gpu_kernel_implIZZZNS0_33launch_log_sigmoid_forward_kernelERNS_18TensorIteratorBaseEENKUlvE_clEvENKUlvE1_clEvEUlN3c104HalfEE_EEvS4_RKT_EUliE_EEviT1_ --------------------------
	.section	.text._ZN2at6native18elementwise_kernelILi128ELi4EZNS0_15gpu_kernel_implIZZZNS0_33launch_log_sigmoid_forward_kernelERNS_18TensorIteratorBaseEENKUlvE_clEvENKUlvE1_clEvEUlN3c104HalfEE_EEvS4_RKT_EUliE_EEviT1_,"ax",@progbits
	.align	128
        .global         _ZN2at6native18elementwise_kernelILi128ELi4EZNS0_15gpu_kernel_implIZZZNS0_33launch_log_sigmoid_forward_kernelERNS_18TensorIteratorBaseEENKUlvE_clEvENKUlvE1_clEvEUlN3c104HalfEE_EEvS4_RKT_EUliE_EEviT1_
        .type           _ZN2at6native18elementwise_kernelILi128ELi4EZNS0_15gpu_kernel_implIZZZNS0_33launch_log_sigmoid_forward_kernelERNS_18TensorIteratorBaseEENKUlvE_clEvENKUlvE1_clEvEUlN3c104HalfEE_EEvS4_RKT_EUliE_EEviT1_,@function
        .size           _ZN2at6native18elementwise_kernelILi128ELi4EZNS0_15gpu_kernel_implIZZZNS0_33launch_log_sigmoid_forward_kernelERNS_18TensorIteratorBaseEENKUlvE_clEvENKUlvE1_clEvEUlN3c104HalfEE_EEvS4_RKT_EUliE_EEviT1_,(.L_x_7376 - _ZN2at6native18elementwise_kernelILi128ELi4EZNS0_15gpu_kernel_implIZZZNS0_33launch_log_sigmoid_forward_kernelERNS_18TensorIteratorBaseEENKUlvE_clEvENKUlvE1_clEvEUlN3c104HalfEE_EEvS4_RKT_EUliE_EEviT1_)
        .other          _ZN2at6native18elementwise_kernelILi128ELi4EZNS0_15gpu_kernel_implIZZZNS0_33launch_log_sigmoid_forward_kernelERNS_18TensorIteratorBaseEENKUlvE_clEvENKUlvE1_clEvEUlN3c104HalfEE_EEvS4_RKT_EUliE_EEviT1_,@"STO_CUDA_ENTRY STV_DEFAULT"
_ZN2at6native18elementwise_kernelILi128ELi4EZNS0_15gpu_kernel_implIZZZNS0_33launch_log_sigmoid_forward_kernelERNS_18TensorIteratorBaseEENKUlvE_clEvENKUlvE1_clEvEUlN3c104HalfEE_EEvS4_RKT_EUliE_EEviT1_:
.text._ZN2at6native18elementwise_kernelILi128ELi4EZNS0_15gpu_kernel_implIZZZNS0_33launch_log_sigmoid_forward_kernelERNS_18TensorIteratorBaseEENKUlvE_clEvENKUlvE1_clEvEUlN3c104HalfEE_EEvS4_RKT_EUliE_EEviT1_:
        /* <DEDUP_REMOVED lines=315> */
.L_x_4678:
        /* <DEDUP_REMOVED lines=22> */
.L_x_4682:
[----:B------:R-:W2:Y:S02]  /*1510*/  LDG.E.U8 R2, desc[UR36][R2.64] ;  /* 0x0000002402027981 */ /* 0x000ea4000c1e1100 */
[----:B--2---:R-:W-:-:S04]  /*1520*/  I2FP.F32.U32 R0, R2 ;  /* 0x0000000200007245 */ /* 0x004fc80000201000 */
[----:B------:R-:W-:Y:S01]  /*1530*/  F2FP.F16.F32.PACK_AB R0, RZ, R0 ;  /* 0x00000000ff00723e */ /* 0x000fe200000000ff */
[----:B------:R-:W-:Y:S06]  /*1540*/  BRA `(.L_x_4684) ;  /* 0x0000000c00887947 */ /* 0x000fec0003800000 */
.L_x_4681:
        /* <DEDUP_REMOVED lines=10> */
.L_x_4686:
[----:B------:R-:W2:Y:S02]  /*15f0*/  LDG.E R2, desc[UR36][R2.64] ;  /* 0x0000002402027981 */ /* 0x000ea4000c1e1900 */
[----:B--2---:R-:W-:-:S04]  /*1600*/  I2FP.F32.S32 R0, R2 ;  /* 0x0000000200007245 */ /* 0x004fc80000201400 */
[----:B------:R-:W-:Y:S01]  /*1610*/  F2FP.F16.F32.PACK_AB R0, RZ, R0 ;  /* 0x00000000ff00723e */ /* 0x000fe200000000ff */
[----:B------:R-:W-:Y:S06]  /*1620*/  BRA `(.L_x_4684) ;  /* 0x0000000c00507947 */ /* 0x000fec0003800000 */
.L_x_4685:
[----:B------:R-:W2:Y:S02]  /*1630*/  LDG.E.U16 R2, desc[UR36][R2.64] ;  /* 0x0000002402027981 */ /* 0x000ea4000c1e1500 */
[----:B--2---:R-:W0:Y:S02]  /*1640*/  I2F.S16 R0, R2 ;  /* 0x0000000200007306 */ /* 0x004e240000101400 */
[----:B0-----:R-:W-:Y:S01]  /*1650*/  F2FP.F16.F32.PACK_AB R0, RZ, R0 ;  /* 0x00000000ff00723e */ /* 0x001fe200000000ff */
[----:B------:R-:W-:Y:S06]  /*1660*/  BRA `(.L_x_4684) ;  /* 0x0000000c00407947 */ /* 0x000fec0003800000 */
.L_x_4680:
        /* <DEDUP_REMOVED lines=9> */
.L_x_4688:
[----:B------:R0:W5:Y:S01]  /*1700*/  LDG.E.U16 R0, desc[UR36][R2.64] ;  /* 0x0000002402007981 */ /* 0x000162000c1e1500 */
[----:B------:R-:W-:Y:S05]  /*1710*/  BRA `(.L_x_4684) ;  /* 0x0000000c00147947 */ /* 0x000fea0003800000 */
.L_x_4687:
        /* <DEDUP_REMOVED lines=9> */
.L_x_4690:
[----:B------:R1:W5:Y:S01]  /*17b0*/  LDG.E.U16 R0, desc[UR36][R2.64] ;  /* 0x0000002402007981 */ /* 0x000362000c1e1500 */
[----:B------:R-:W-:Y:S05]  /*17c0*/  BRA `(.L_x_4684) ;  /* 0x0000000800e87947 */ /* 0x000fea0003800000 */
.L_x_4689:
        /* <DEDUP_REMOVED lines=8> */
.L_x_4679:
        /* <DEDUP_REMOVED lines=13> */
.L_x_4693:
        /* <DEDUP_REMOVED lines=8> */
.L_x_4692:
        /* <DEDUP_REMOVED lines=28> */
.L_x_4695:
        /* <DEDUP_REMOVED lines=15> */
.L_x_4694:
[----:B------:R-:W2:Y:S02]  /*1c50*/  LDG.E.U16 R0, desc[UR36][R2.64] ;  /* 0x0000002402007981 */ /* 0x000ea4000c1e1500 */
[----:B--2---:R-:W-:-:S05]  /*1c60*/  IMAD.U32 R0, R0, 0x10000, RZ ;  /* 0x0001000000007824 */ /* 0x004fca00078e00ff */
[----:B------:R-:W-:Y:S01]  /*1c70*/  F2FP.F16.F32.PACK_AB R0, RZ, R0 ;  /* 0x00000000ff00723e */ /* 0x000fe200000000ff */
[----:B------:R-:W-:Y:S06]  /*1c80*/  BRA `(.L_x_4684) ;  /* 0x0000000400b87947 */ /* 0x000fec0003800000 */
.L_x_4691:
        /* <DEDUP_REMOVED lines=12> */
.L_x_4698:
        /* <DEDUP_REMOVED lines=21> */
.L_x_4702:
[----:B------:R-:W-:Y:S05]  /*1ea0*/  BSYNC B1 ;  /* 0x0000000000017941 */ /* 0x000fea0003800000 */
.L_x_4701:
[----:B------:R-:W-:Y:S01]  /*1eb0*/  LEA R3, R0, 0x3b800000, 0x17 ;  /* 0x3b80000000037811 */ /* 0x000fe200078eb8ff */
[----:B------:R-:W-:-:S05]  /*1ec0*/  IMAD.SHL.U32 R0, R2, 0x100000, RZ ;  /* 0x0010000002007824 */ /* 0x000fca00078e00ff */
[----:B------:R-:W-:-:S07]  /*1ed0*/  LOP3.LUT R0, R3, R0, R4, 0xfe, !PT ;  /* 0x0000000003007212 */ /* 0x000fce00078efe04 */
.L_x_4700:
[----:B------:R-:W-:Y:S05]  /*1ee0*/  BSYNC B0 ;  /* 0x0000000000007941 */ /* 0x000fea0003800000 */
.L_x_4699:
[----:B------:R-:W-:Y:S01]  /*1ef0*/  F2FP.F16.F32.PACK_AB R0, RZ, R0 ;  /* 0x00000000ff00723e */ /* 0x000fe200000000ff */
[----:B------:R-:W-:Y:S06]  /*1f00*/  BRA `(.L_x_4684) ;  /* 0x0000000400187947 */ /* 0x000fec0003800000 */
.L_x_4697:
        /* <DEDUP_REMOVED lines=21> */
.L_x_4706:
[----:B------:R-:W-:Y:S05]  /*2060*/  BSYNC B1 ;  /* 0x0000000000017941 */ /* 0x000fea0003800000 */
.L_x_4705:
[----:B------:R-:W-:Y:S01]  /*2070*/  LEA R3, R0, 0x37800000, 0x17 ;  /* 0x3780000000037811 */ /* 0x000fe200078eb8ff */
[----:B------:R-:W-:-:S05]  /*2080*/  IMAD.SHL.U32 R0, R2, 0x200000, RZ ;  /* 0x0020000002007824 */ /* 0x000fca00078e00ff */
[----:B------:R-:W-:-:S07]  /*2090*/  LOP3.LUT R0, R3, R0, R4, 0xfe, !PT ;  /* 0x0000000003007212 */ /* 0x000fce00078efe04 */
.L_x_4704:
[----:B------:R-:W-:Y:S05]  /*20a0*/  BSYNC B0 ;  /* 0x0000000000007941 */ /* 0x000fea0003800000 */
.L_x_4703:
[----:B------:R-:W-:Y:S01]  /*20b0*/  F2FP.F16.F32.PACK_AB R0, RZ, R0 ;  /* 0x00000000ff00723e */ /* 0x000fe200000000ff */
[----:B------:R-:W-:Y:S06]  /*20c0*/  BRA `(.L_x_4684) ;  /* 0x0000000000a87947 */ /* 0x000fec0003800000 */
.L_x_4696:
        /* <DEDUP_REMOVED lines=14> */
.L_x_4710:
[----:B------:R-:W-:Y:S05]  /*21b0*/  BSYNC B0 ;  /* 0x0000000000007941 */ /* 0x000fea0003800000 */
.L_x_4709:
[----:B------:R-:W-:Y:S01]  /*21c0*/  F2FP.F16.F32.PACK_AB R0, RZ, R0 ;  /* 0x00000000ff00723e */ /* 0x000fe200000000ff */
[----:B------:R-:W-:Y:S06]  /*21d0*/  BRA `(.L_x_4684) ;  /* 0x0000000000647947 */ /* 0x000fec0003800000 */
.L_x_4683:
        /* <DEDUP_REMOVED lines=16> */
.L_x_4711:
[----:B------:R-:W-:Y:S01]  /*22e0*/  PRMT R0, RZ, 0x7610, R0 ;  /* 0x00007610ff007816 */ /* 0x000fe20000000000 */
[----:B------:R-:W-:Y:S06]  /*22f0*/  BRA `(.L_x_4684) ;  /* 0x00000000001c7947 */ /* 0x000fec0003800000 */
.L_x_4708:
[----:B------:R-:W2:Y:S02]  /*2300*/  LDG.E.64 R2, desc[UR36][R2.64] ;  /* 0x0000002402027981 */ /* 0x000ea4000c1e1b00 */
[----:B--2---:R-:W0:Y:S02]  /*2310*/  I2F.U64 R0, R2 ;  /* 0x0000000200007312 */ /* 0x004e240000301000 */
[----:B0-----:R-:W-:Y:S01]  /*2320*/  F2FP.F16.F32.PACK_AB R0, RZ, R0 ;  /* 0x00000000ff00723e */ /* 0x001fe200000000ff */
[----:B------:R-:W-:Y:S06]  /*2330*/  BRA `(.L_x_4684) ;  /* 0x00000000000c7947 */ /* 0x000fec0003800000 */
.L_x_4707:
[----:B------:R-:W2:Y:S02]  /*2340*/  LDG.E R2, desc[UR36][R2.64] ;  /* 0x0000002402027981 */ /* 0x000ea4000c1e1900 */
[----:B--2---:R-:W-:-:S04]  /*2350*/  I2FP.F32.U32 R0, R2 ;  /* 0x0000000200007245 */ /* 0x004fc80000201000 */
[----:B------:R-:W-:-:S07]  /*2360*/  F2FP.F16.F32.PACK_AB R0, RZ, R0 ;  /* 0x00000000ff00723e */ /* 0x000fce00000000ff */
.L_x_4684:
[----:B01---5:R-:W-:Y:S01]  /*2370*/  HADD2.F32 R2, -RZ, R0.H0_H0 ;  /* 0x20000000ff027230 */ /* 0x023fe20000004100 */
[----:B------:R-:W-:Y:S01]  /*2380*/  BSSY B0, `(.L_x_4712) ;  /* 0x0000024000007945 */ /* 0x000fe20003800000 */
[----:B------:R-:W-:Y:S02]  /*2390*/  IMAD.MOV.U32 R6, RZ, RZ, 0x3e800000 ;  /* 0x3e800000ff067424 */ /* 0x000fe400078e00ff */
[----:B------:R-:W-:Y:S02]  /*23a0*/  IMAD.MOV.U32 R7, RZ, RZ, 0x3d39bf78 ;  /* 0x3d39bf78ff077424 */ /* 0x000fe400078e00ff */
[----:B------:R-:W-:Y:S01]  /*23b0*/  FMUL.FTZ R0, |R2|, -1.4426950216293334961 ;  /* 0xbfb8aa3b02007820 */ /* 0x000fe20000410200 */
[----:B------:R-:W-:-:S05]  /*23c0*/  FMNMX.FTZ R2, RZ, R2, PT ;  /* 0x00000002ff027209 */ /* 0x000fca0003810000 */
        /* <DEDUP_REMOVED lines=20> */
[----:B------:R-:W-:Y:S01]  /*2510*/  FFMA.FTZ R5, R4, R5, -0.5 ;  /* 0xbf00000004057423 */ /* 0x000fe20000010005 */
[----:B------:R-:W-:-:S03]  /*2520*/  ISETP.GT.AND P0, PT, R6, 0x9, PT ;  /* 0x000000090600780c */ /* 0x000fc60003f04270 */
        /* <DEDUP_REMOVED lines=9> */
.L_x_4713:
[----:B------:R-:W-:Y:S05]  /*25c0*/  BSYNC B0 ;  /* 0x0000000000007941 */ /* 0x000fea0003800000 */
.L_x_4712:
[----:B------:R-:W-:-:S05]  /*25d0*/  FADD.FTZ R2, R2, -R3 ;  /* 0x8000000302027221 */ /* 0x000fca0000010000 */
[----:B------:R-:W-:Y:S01]  /*25e0*/  F2FP.F16.F32.PACK_AB R2, RZ, R2 ;  /* 0x00000002ff02723e */ /* 0x000fe200000000ff */
        /* <DEDUP_REMOVED lines=13> */
.L_x_4717:
[----:B------:R-:W-:-:S06]  /*26c0*/  HADD2.F32 R3, -RZ, R2.H0_H0 ;  /* 0x20000002ff037230 */ /* 0x000fcc0000004100 */
[----:B------:R-:W0:Y:S02]  /*26d0*/  F2I.S64.TRUNC R2, R3 ;  /* 0x0000000300027311 */ /* 0x000e24000020d900 */
[----:B0-----:R0:W-:Y:S01]  /*26e0*/  STG.E.U8 desc[UR36][R16.64], R2 ;  /* 0x0000000210007986 */ /* 0x0011e2000c101124 */
[----:B------:R-:W-:Y:S05]  /*26f0*/  BRA `(.L_x_4719) ;  /* 0x0000000c00847947 */ /* 0x000fea0003800000 */
.L_x_4716:
        /* <DEDUP_REMOVED lines=10> */
.L_x_4721:
[----:B------:R-:W-:-:S04]  /*27a0*/  HADD2.F32 R2, -RZ, R2.H0_H0 ;  /* 0x20000002ff027230 */ /* 0x000fc80000004100 */
[----:B------:R-:W0:Y:S02]  /*27b0*/  F2I.FTZ.TRUNC.NTZ R3, R2 ;  /* 0x0000000200037305 */ /* 0x000e24000021f100 */
[----:B0-----:R0:W-:Y:S01]  /*27c0*/  STG.E desc[UR36][R16.64], R3 ;  /* 0x0000000310007986 */ /* 0x0011e2000c101924 */
[----:B------:R-:W-:Y:S05]  /*27d0*/  BRA `(.L_x_4719) ;  /* 0x0000000c004c7947 */ /* 0x000fea0003800000 */
.L_x_4720:
[----:B------:R-:W-:-:S04]  /*27e0*/  HADD2.F32 R2, -RZ, R2.H0_H0 ;  /* 0x20000002ff027230 */ /* 0x000fc80000004100 */
[----:B------:R-:W0:Y:S02]  /*27f0*/  F2I.FTZ.TRUNC.NTZ R3, R2 ;  /* 0x0000000200037305 */ /* 0x000e24000021f100 */
[----:B0-----:R0:W-:Y:S01]  /*2800*/  STG.E.U16 desc[UR36][R16.64], R3 ;  /* 0x0000000310007986 */ /* 0x0011e2000c101524 */
[----:B------:R-:W-:Y:S05]  /*2810*/  BRA `(.L_x_4719) ;  /* 0x0000000c003c7947 */ /* 0x000fea0003800000 */
.L_x_4715:
        /* <DEDUP_REMOVED lines=9> */
.L_x_4723:
[----:B------:R0:W-:Y:S01]  /*28b0*/  STG.E.U16 desc[UR36][R16.64], R2 ;  /* 0x0000000210007986 */ /* 0x0001e2000c101524 */
[----:B------:R-:W-:Y:S05]  /*28c0*/  BRA `(.L_x_4719) ;  /* 0x0000000c00107947 */ /* 0x000fea0003800000 */
.L_x_4722:
        /* <DEDUP_REMOVED lines=10> */
.L_x_4725:
[----:B------:R-:W-:-:S05]  /*2970*/  HADD2.F32 R0, -RZ, R2.H0_H0 ;  /* 0x20000002ff007230 */ /* 0x000fca0000004100 */
[----:B------:R-:W-:-:S04]  /*2980*/  F2FP.F16.F32.PACK_AB R0, RZ, R0 ;  /* 0x00000000ff00723e */ /* 0x000fc800000000ff */
[----:B------:R-:W-:-:S05]  /*2990*/  PRMT R0, R0, 0x5410, RZ ;  /* 0x0000541000007816 */ /* 0x000fca00000000ff */
[----:B------:R0:W-:Y:S01]  /*29a0*/  STG.E desc[UR36][R16.64], R0 ;  /* 0x0000000010007986 */ /* 0x0001e2000c101924 */
[----:B------:R-:W-:Y:S05]  /*29b0*/  BRA `(.L_x_4719) ;  /* 0x0000000800d47947 */ /* 0x000fea0003800000 */
.L_x_4724:
[----:B------:R-:W-:-:S05]  /*29c0*/  HADD2.F32 R2, -RZ, R2.H0_H0 ;  /* 0x20000002ff027230 */ /* 0x000fca0000004100 */
[----:B------:R-:W-:-:S06]  /*29d0*/  FMUL.FTZ R2, R2, 1 ;  /* 0x3f80000002027820 */ /* 0x000fcc0000410000 */
[----:B------:R-:W0:Y:S02]  /*29e0*/  F2F.F64.F32 R2, R2 ;  /* 0x0000000200027310 */ /* 0x000e240000201800 */
[----:B0-----:R0:W-:Y:S01]  /*29f0*/  STG.E.64 desc[UR36][R16.64], R2 ;  /* 0x0000000210007986 */ /* 0x0011e2000c101b24 */
[----:B------:R-:W-:Y:S05]  /*2a00*/  BRA `(.L_x_4719) ;  /* 0x0000000800c07947 */ /* 0x000fea0003800000 */
.L_x_4714:
        /* <DEDUP_REMOVED lines=13> */
.L_x_4728:
[----:B------:R-:W-:Y:S01]  /*2ae0*/  HADD2.F32 R2, -RZ, R2.H0_H0 ;  /* 0x20000002ff027230 */ /* 0x000fe20000004100 */
[----:B------:R-:W-:-:S04]  /*2af0*/  CS2R R6, SRZ ;  /* 0x0000000000067805 */ /* 0x000fc8000001ff00 */
[----:B------:R-:W-:-:S04]  /*2b00*/  FMUL.FTZ R2, R2, 1 ;  /* 0x3f80000002027820 */ /* 0x000fc80000410000 */
[----:B------:R-:W0:Y:S02]  /*2b10*/  F2F.F64.F32 R4, R2 ;  /* 0x0000000200047310 */ /* 0x000e240000201800 */
[----:B0-----:R0:W-:Y:S01]  /*2b20*/  STG.E.128 desc[UR36][R16.64], R4 ;  /* 0x0000000410007986 */ /* 0x0011e2000c101d24 */
[----:B------:R-:W-:Y:S05]  /*2b30*/  BRA `(.L_x_4719) ;  /* 0x0000000800747947 */ /* 0x000fea0003800000 */
.L_x_4727:
        /* <DEDUP_REMOVED lines=19> */
[----:B------:R-:W-:Y:S02]  /*2c70*/  @P0 SHF.R.U32.HI R0, RZ, 0x14, R0 ;  /* 0x00000014ff000819 */ /* 0x000fe40000011600 */
[----:B------:R-:W-:-:S07]  /*2c80*/  @!P0 IADD3 R0, R2, -0x46800000, RZ ;  /* 0xb980000002008810 */ /* 0x000fce0007ffe0ff */
.L_x_4732:
[----:B------:R-:W-:Y:S05]  /*2c90*/  BSYNC B0 ;  /* 0x0000000000007941 */ /* 0x000fea0003800000 */
.L_x_4731:
[----:B------:R-:W-:-:S05]  /*2ca0*/  LOP3.LUT R3, R0, R3, RZ, 0xfc, !PT ;  /* 0x0000000300037212 */ /* 0x000fca00078efcff */
[----:B------:R0:W-:Y:S01]  /*2cb0*/  STG.E.U8 desc[UR36][R16.64], R3 ;  /* 0x0000000310007986 */ /* 0x0001e2000c101124 */
[----:B------:R-:W-:Y:S05]  /*2cc0*/  BRA `(.L_x_4719) ;  /* 0x0000000800107947 */ /* 0x000fea0003800000 */
.L_x_4730:
        /* <DEDUP_REMOVED lines=13> */
.L_x_4734:
[----:B------:R-:W-:Y:S01]  /*2da0*/  IMAD.MOV.U32 R0, RZ, RZ, 0x7f ;  /* 0x0000007fff007424 */ /* 0x000fe200078e00ff */
[----:B------:R-:W-:-:S04]  /*2db0*/  ISETP.GT.U32.AND P0, PT, R2, 0x7f800000, PT ;  /* 0x7f8000000200780c */ /* 0x000fc80003f04070 */
[----:B------:R-:W-:-:S09]  /*2dc0*/  SEL R0, R0, 0x7c, P0 ;  /* 0x0000007c00007807 */ /* 0x000fd20000000000 */
.L_x_4735:
[----:B------:R-:W-:Y:S05]  /*2dd0*/  BSYNC B0 ;  /* 0x0000000000007941 */ /* 0x000fea0003800000 */
.L_x_4733:
[----:B------:R-:W-:-:S04]  /*2de0*/  LOP3.LUT R2, R3, 0x80000000, RZ, 0xc0, !PT ;  /* 0x8000000003027812 */ /* 0x000fc800078ec0ff */
[----:B------:R-:W-:-:S04]  /*2df0*/  SHF.R.U32.HI R3, RZ, 0x18, R2 ;  /* 0x00000018ff037819 */ /* 0x000fc80000011602 */
[----:B------:R-:W-:-:S05]  /*2e00*/  LOP3.LUT R3, R0, R3, RZ, 0xfc, !PT ;  /* 0x0000000300037212 */ /* 0x000fca00078efcff */
[----:B------:R0:W-:Y:S01]  /*2e10*/  STG.E.U8 desc[UR36][R16.64], R3 ;  /* 0x0000000310007986 */ /* 0x0001e2000c101124 */
[----:B------:R-:W-:Y:S05]  /*2e20*/  BRA `(.L_x_4719) ;  /* 0x0000000400b87947 */ /* 0x000fea0003800000 */
.L_x_4729:
[----:B------:R-:W-:-:S05]  /*2e30*/  HADD2.F32 R0, -RZ, R2.H0_H0 ;  /* 0x20000002ff007230 */ /* 0x000fca0000004100 */
[----:B------:R-:W-:-:S05]  /*2e40*/  F2FP.BF16.F32.PACK_AB R0, RZ, R0 ;  /* 0x00000000ff00723e */ /* 0x000fca00000010ff */
[----:B------:R0:W-:Y:S01]  /*2e50*/  STG.E.U16 desc[UR36][R16.64], R0 ;  /* 0x0000000010007986 */ /* 0x0001e2000c101524 */
[----:B------:R-:W-:Y:S05]  /*2e60*/  BRA `(.L_x_4719) ;  /* 0x0000000400a87947 */ /* 0x000fea0003800000 */
.L_x_4726:
        /* <DEDUP_REMOVED lines=12> */
.L_x_4738:
        /* <DEDUP_REMOVED lines=17> */
.L_x_4741:
[----:B------:R-:W-:-:S04]  /*3040*/  LOP3.LUT R2, R3, 0x80000000, RZ, 0xc0, !PT ;  /* 0x8000000003027812 */ /* 0x000fc800078ec0ff */
[----:B------:R-:W-:-:S04]  /*3050*/  SHF.R.U32.HI R3, RZ, 0x18, R2 ;  /* 0x00000018ff037819 */ /* 0x000fc80000011602 */
[----:B------:R-:W-:-:S04]  /*3060*/  LOP3.LUT R0, R0, R3, RZ, 0xfc, !PT ;  /* 0x0000000300007212 */ /* 0x000fc800078efcff */
[----:B------:R-:W-:-:S07]  /*3070*/  PRMT R8, R0, 0x7610, R8 ;  /* 0x0000761000087816 */ /* 0x000fce0000000008 */
.L_x_4740:
[----:B------:R-:W-:Y:S05]  /*3080*/  BSYNC B0 ;  /* 0x0000000000007941 */ /* 0x000fea0003800000 */
.L_x_4739:
[----:B------:R0:W-:Y:S01]  /*3090*/  STG.E.U8 desc[UR36][R16.64], R8 ;  /* 0x0000000810007986 */ /* 0x0001e2000c101124 */
[----:B------:R-:W-:Y:S05]  /*30a0*/  BRA `(.L_x_4719) ;  /* 0x0000000400187947 */ /* 0x000fea0003800000 */
.L_x_4737:
        /* <DEDUP_REMOVED lines=17> */
.L_x_4744:
[----:B------:R-:W-:-:S04]  /*31c0*/  LOP3.LUT R2, R3, 0x80000000, RZ, 0xc0, !PT ;  /* 0x8000000003027812 */ /* 0x000fc800078ec0ff */
[----:B------:R-:W-:-:S04]  /*31d0*/  SHF.R.U32.HI R3, RZ, 0x18, R2 ;  /* 0x00000018ff037819 */ /* 0x000fc80000011602 */
[----:B------:R-:W-:-:S04]  /*31e0*/  LOP3.LUT R0, R0, R3, RZ, 0xfc, !PT ;  /* 0x0000000300007212 */ /* 0x000fc800078efcff */
[----:B------:R-:W-:-:S07]  /*31f0*/  PRMT R8, R0, 0x7610, R8 ;  /* 0x0000761000087816 */ /* 0x000fce0000000008 */
.L_x_4743:
[----:B------:R-:W-:Y:S05]  /*3200*/  BSYNC B0 ;  /* 0x0000000000007941 */ /* 0x000fea0003800000 */
.L_x_4742:
[----:B------:R3:W-:Y:S01]  /*3210*/  STG.E.U8 desc[UR36][R16.64], R8 ;  /* 0x0000000810007986 */ /* 0x0007e2000c101124 */
[----:B------:R-:W-:Y:S05]  /*3220*/  BRA `(.L_x_4719) ;  /* 0x0000000000b87947 */ /* 0x000fea0003800000 */
.L_x_4736:
        /* <DEDUP_REMOVED lines=22> */
.L_x_4718:
        /* <DEDUP_REMOVED lines=16> */
.L_x_4747:
[----:B------:R-:W-:Y:S05]  /*3490*/  BRA `(.L_x_4719) ;  /* 0x00000000001c7947 */ /* 0x000fea0003800000 */
.L_x_4746:
[----:B------:R-:W-:-:S06]  /*34a0*/  HADD2.F32 R2, -RZ, R2.H0_H0 ;  /* 0x20000002ff027230 */ /* 0x000fcc0000004100 */
[----:B------:R-:W0:Y:S02]  /*34b0*/  F2I.U64.TRUNC R2, R2 ;  /* 0x0000000200027311 */ /* 0x000e24000020d800 */
[----:B0-----:R2:W-:Y:S01]  /*34c0*/  STG.E.64 desc[UR36][R16.64], R2 ;  /* 0x0000000210007986 */ /* 0x0015e2000c101b24 */
[----:B------:R-:W-:Y:S05]  /*34d0*/  BRA `(.L_x_4719) ;  /* 0x00000000000c7947 */ /* 0x000fea0003800000 */
.L_x_4745:
[----:B------:R-:W-:-:S04]  /*34e0*/  HADD2.F32 R2, -RZ, R2.H0_H0 ;  /* 0x20000002ff027230 */ /* 0x000fc80000004100 */
[----:B------:R-:W0:Y:S02]  /*34f0*/  F2I.FTZ.U32.TRUNC.NTZ R3, R2 ;  /* 0x0000000200037305 */ /* 0x000e24000021f000 */
[----:B0-----:R0:W-:Y:S02]  /*3500*/  STG.E desc[UR36][R16.64], R3 ;  /* 0x0000000310007986 */ /* 0x0011e4000c101924 */
.L_x_4719:
[----:B------:R-:W-:-:S04]  /*3510*/  IMAD R18, R23, 0x200, R18 ;  /* 0x0000020017127824 */ /* 0x000fc800078e0212 */
[----:B------:R-:W-:-:S07]  /*3520*/  VIADD R19, R18, 0x80 ;  /* 0x0000008012137836 */ /* 0x000fce0000000000 */
.L_x_4677:
[----:B------:R-:W-:Y:S05]  /*3530*/  BSYNC B6 ;  /* 0x0000000000067941 */ /* 0x000fea0003800000 */
.L_x_4676:
        /* <DEDUP_REMOVED lines=307> */
.L_x_4750:
        /* <DEDUP_REMOVED lines=22> */
.L_x_4754:
[----:B------:R-:W2:Y:S02]  /*49d0*/  LDG.E.U8 R2, desc[UR36][R2.64] ;  /* 0x0000002402027981 */ /* 0x000ea4000c1e1100 */
[----:B--2---:R-:W-:-:S04]  /*49e0*/  I2FP.F32.U32 R0, R2 ;  /* 0x0000000200007245 */ /* 0x004fc80000201000 */
[----:B------:R-:W-:Y:S01]  /*49f0*/  F2FP.F16.F32.PACK_AB R0, RZ, R0 ;  /* 0x00000000ff00723e */ /* 0x000fe200000000ff */
[----:B------:R-:W-:Y:S06]  /*4a00*/  BRA `(.L_x_4756) ;  /* 0x0000000c00887947 */ /* 0x000fec0003800000 */
.L_x_4753:
        /* <DEDUP_REMOVED lines=10> */
.L_x_4758:
[----:B------:R-:W2:Y:S02]  /*4ab0*/  LDG.E R2, desc[UR36][R2.64] ;  /* 0x0000002402027981 */ /* 0x000ea4000c1e1900 */
[----:B--2---:R-:W-:-:S04]  /*4ac0*/  I2FP.F32.S32 R0, R2 ;  /* 0x0000000200007245 */ /* 0x004fc80000201400 */
[----:B------:R-:W-:Y:S01]  /*4ad0*/  F2FP.F16.F32.PACK_AB R0, RZ, R0 ;  /* 0x00000000ff00723e */ /* 0x000fe200000000ff */
[----:B------:R-:W-:Y:S06]  /*4ae0*/  BRA `(.L_x_4756) ;  /* 0x0000000c00507947 */ /* 0x000fec0003800000 */
.L_x_4757:
[----:B------:R-:W2:Y:S02]  /*4af0*/  LDG.E.U16 R2, desc[UR36][R2.64] ;  /* 0x0000002402027981 */ /* 0x000ea4000c1e1500 */
[----:B--2---:R-:W0:Y:S02]  /*4b00*/  I2F.S16 R0, R2 ;  /* 0x0000000200007306 */ /* 0x004e240000101400 */
[----:B0-----:R-:W-:Y:S01]  /*4b10*/  F2FP.F16.F32.PACK_AB R0, RZ, R0 ;  /* 0x00000000ff00723e */ /* 0x001fe200000000ff */
[----:B------:R-:W-:Y:S06]  /*4b20*/  BRA `(.L_x_4756) ;  /* 0x0000000c00407947 */ /* 0x000fec0003800000 */
.L_x_4752:
        /* <DEDUP_REMOVED lines=9> */
.L_x_4760:
[----:B------:R1:W5:Y:S01]  /*4bc0*/  LDG.E.U16 R0, desc[UR36][R2.64] ;  /* 0x0000002402007981 */ /* 0x000362000c1e1500 */
[----:B------:R-:W-:Y:S05]  /*4bd0*/  BRA `(.L_x_4756) ;  /* 0x0000000c00147947 */ /* 0x000fea0003800000 */
.L_x_4759:
        /* <DEDUP_REMOVED lines=9> */
.L_x_4762:
[----:B------:R0:W5:Y:S01]  /*4c70*/  LDG.E.U16 R0, desc[UR36][R2.64] ;  /* 0x0000002402007981 */ /* 0x000162000c1e1500 */
[----:B------:R-:W-:Y:S05]  /*4c80*/  BRA `(.L_x_4756) ;  /* 0x0000000800e87947 */ /* 0x000fea0003800000 */
.L_x_4761:
        /* <DEDUP_REMOVED lines=8> */
.L_x_4751:
        /* <DEDUP_REMOVED lines=13> */
.L_x_4765:
        /* <DEDUP_REMOVED lines=8> */
.L_x_4764:
        /* <DEDUP_REMOVED lines=28> */
.L_x_4767:
        /* <DEDUP_REMOVED lines=15> */
.L_x_4766:
[----:B------:R-:W2:Y:S02]  /*5110*/  LDG.E.U16 R0, desc[UR36][R2.64] ;  /* 0x0000002402007981 */ /* 0x000ea4000c1e1500 */
[----:B--2---:R-:W-:-:S05]  /*5120*/  IMAD.U32 R0, R0, 0x10000, RZ ;  /* 0x0001000000007824 */ /* 0x004fca00078e00ff */
[----:B------:R-:W-:Y:S01]  /*5130*/  F2FP.F16.F32.PACK_AB R0, RZ, R0 ;  /* 0x00000000ff00723e */ /* 0x000fe200000000ff */
[----:B------:R-:W-:Y:S06]  /*5140*/  BRA `(.L_x_4756) ;  /* 0x0000000400b87947 */ /* 0x000fec0003800000 */
.L_x_4763:
        /* <DEDUP_REMOVED lines=12> */
.L_x_4770:
        /* <DEDUP_REMOVED lines=21> */
.L_x_4774:
[----:B------:R-:W-:Y:S05]  /*5360*/  BSYNC B1 ;  /* 0x0000000000017941 */ /* 0x000fea0003800000 */
.L_x_4773:
[----:B------:R-:W-:Y:S01]  /*5370*/  LEA R3, R0, 0x3b800000, 0x17 ;  /* 0x3b80000000037811 */ /* 0x000fe200078eb8ff */
[----:B------:R-:W-:-:S05]  /*5380*/  IMAD.SHL.U32 R0, R2, 0x100000, RZ ;  /* 0x0010000002007824 */ /* 0x000fca00078e00ff */
[----:B------:R-:W-:-:S07]  /*5390*/  LOP3.LUT R0, R3, R0, R4, 0xfe, !PT ;  /* 0x0000000003007212 */ /* 0x000fce00078efe04 */
.L_x_4772:
[----:B------:R-:W-:Y:S05]  /*53a0*/  BSYNC B0 ;  /* 0x0000000000007941 */ /* 0x000fea0003800000 */
.L_x_4771:
[----:B------:R-:W-:Y:S01]  /*53b0*/  F2FP.F16.F32.PACK_AB R0, RZ, R0 ;  /* 0x00000000ff00723e */ /* 0x000fe200000000ff */
[----:B------:R-:W-:Y:S06]  /*53c0*/  BRA `(.L_x_4756) ;  /* 0x0000000400187947 */ /* 0x000fec0003800000 */
.L_x_4769:
        /* <DEDUP_REMOVED lines=21> */
.L_x_4778:
[----:B------:R-:W-:Y:S05]  /*5520*/  BSYNC B1 ;  /* 0x0000000000017941 */ /* 0x000fea0003800000 */
.L_x_4777:
[----:B------:R-:W-:Y:S01]  /*5530*/  LEA R3, R0, 0x37800000, 0x17 ;  /* 0x3780000000037811 */ /* 0x000fe200078eb8ff */
[----:B------:R-:W-:-:S05]  /*5540*/  IMAD.SHL.U32 R0, R2, 0x200000, RZ ;  /* 0x0020000002007824 */ /* 0x000fca00078e00ff */
[----:B------:R-:W-:-:S07]  /*5550*/  LOP3.LUT R0, R3, R0, R4, 0xfe, !PT ;  /* 0x0000000003007212 */ /* 0x000fce00078efe04 */
.L_x_4776:
[----:B------:R-:W-:Y:S05]  /*5560*/  BSYNC B0 ;  /* 0x0000000000007941 */ /* 0x000fea0003800000 */
.L_x_4775:
[----:B------:R-:W-:Y:S01]  /*5570*/  F2FP.F16.F32.PACK_AB R0, RZ, R0 ;  /* 0x00000000ff00723e */ /* 0x000fe200000000ff */
[----:B------:R-:W-:Y:S06]  /*5580*/  BRA `(.L_x_4756) ;  /* 0x0000000000a87947 */ /* 0x000fec0003800000 */
.L_x_4768:
        /* <DEDUP_REMOVED lines=14> */
.L_x_4782:
[----:B------:R-:W-:Y:S05]  /*5670*/  BSYNC B0 ;  /* 0x0000000000007941 */ /* 0x000fea0003800000 */
.L_x_4781:
[----:B------:R-:W-:Y:S01]  /*5680*/  F2FP.F16.F32.PACK_AB R0, RZ, R0 ;  /* 0x00000000ff00723e */ /* 0x000fe200000000ff */
[----:B------:R-:W-:Y:S06]  /*5690*/  BRA `(.L_x_4756) ;  /* 0x0000000000647947 */ /* 0x000fec0003800000 */
.L_x_4755:
        /* <DEDUP_REMOVED lines=16> */
.L_x_4783:
[----:B------:R-:W-:Y:S01]  /*57a0*/  PRMT R0, RZ, 0x7610, R0 ;  /* 0x00007610ff007816 */ /* 0x000fe20000000000 */
[----:B------:R-:W-:Y:S06]  /*57b0*/  BRA `(.L_x_4756) ;  /* 0x00000000001c7947 */ /* 0x000fec0003800000 */
.L_x_4780:
[----:B------:R-:W2:Y:S02]  /*57c0*/  LDG.E.64 R2, desc[UR36][R2.64] ;  /* 0x0000002402027981 */ /* 0x000ea4000c1e1b00 */
[----:B--2---:R-:W0:Y:S02]  /*57d0*/  I2F.U64 R0, R2 ;  /* 0x0000000200007312 */ /* 0x004e240000301000 */
[----:B0-----:R-:W-:Y:S01]  /*57e0*/  F2FP.F16.F32.PACK_AB R0, RZ, R0 ;  /* 0x00000000ff00723e */ /* 0x001fe200000000ff */
[----:B------:R-:W-:Y:S06]  /*57f0*/  BRA `(.L_x_4756) ;  /* 0x00000000000c7947 */ /* 0x000fec0003800000 */
.L_x_4779:
[----:B------:R-:W2:Y:S02]  /*5800*/  LDG.E R2, desc[UR36][R2.64] ;  /* 0x0000002402027981 */ /* 0x000ea4000c1e1900 */
[----:B--2---:R-:W-:-:S04]  /*5810*/  I2FP.F32.U32 R0, R2 ;  /* 0x0000000200007245 */ /* 0x004fc80000201000 */
[----:B------:R-:W-:-:S07]  /*5820*/  F2FP.F16.F32.PACK_AB R0, RZ, R0 ;  /* 0x00000000ff00723e */ /* 0x000fce00000000ff */
.L_x_4756:
        /* <DEDUP_REMOVED lines=37> */
.L_x_4785:
[----:B------:R-:W-:Y:S05]  /*5a80*/  BSYNC B0 ;  /* 0x0000000000007941 */ /* 0x000fea0003800000 */
.L_x_4784:
        /* <DEDUP_REMOVED lines=15> */
.L_x_4789:
[----:B------:R-:W-:-:S06]  /*5b80*/  HADD2.F32 R3, -RZ, R2.H0_H0 ;  /* 0x20000002ff037230 */ /* 0x000fcc0000004100 */
[----:B------:R-:W0:Y:S02]  /*5b90*/  F2I.S64.TRUNC R2, R3 ;  /* 0x0000000300027311 */ /* 0x000e24000020d900 */
[----:B0-----:R4:W-:Y:S01]  /*5ba0*/  STG.E.U8 desc[UR36][R16.64], R2 ;  /* 0x0000000210007986 */ /* 0x0019e2000c101124 */
[----:B------:R-:W-:Y:S05]  /*5bb0*/  BRA `(.L_x_4791) ;  /* 0x0000000c00847947 */ /* 0x000fea0003800000 */
.L_x_4788:
        /* <DEDUP_REMOVED lines=10> */
.L_x_4793:
[----:B------:R-:W-:-:S04]  /*5c60*/  HADD2.F32 R2, -RZ, R2.H0_H0 ;  /* 0x20000002ff027230 */ /* 0x000fc80000004100 */
[----:B------:R-:W0:Y:S02]  /*5c70*/  F2I.FTZ.TRUNC.NTZ R3, R2 ;  /* 0x0000000200037305 */ /* 0x000e24000021f100 */
[----:B0-----:R2:W-:Y:S01]  /*5c80*/  STG.E desc[UR36][R16.64], R3 ;  /* 0x0000000310007986 */ /* 0x0015e2000c101924 */
[----:B------:R-:W-:Y:S05]  /*5c90*/  BRA `(.L_x_4791) ;  /* 0x0000000c004c7947 */ /* 0x000fea0003800000 */
.L_x_4792:
[----:B------:R-:W-:-:S04]  /*5ca0*/  HADD2.F32 R2, -RZ, R2.H0_H0 ;  /* 0x20000002ff027230 */ /* 0x000fc80000004100 */
[----:B------:R-:W0:Y:S02]  /*5cb0*/  F2I.FTZ.TRUNC.NTZ R3, R2 ;  /* 0x0000000200037305 */ /* 0x000e24000021f100 */
[----:B0-----:R0:W-:Y:S01]  /*5cc0*/  STG.E.U16 desc[UR36][R16.64], R3 ;  /* 0x0000000310007986 */ /* 0x0011e2000c101524 */
[----:B------:R-:W-:Y:S05]  /*5cd0*/  BRA `(.L_x_4791) ;  /* 0x0000000c003c7947 */ /* 0x000fea0003800000 */
.L_x_4787:
        /* <DEDUP_REMOVED lines=9> */
.L_x_4795:
[----:B------:R0:W-:Y:S01]  /*5d70*/  STG.E.U16 desc[UR36][R16.64], R2 ;  /* 0x0000000210007986 */ /* 0x0001e2000c101524 */
[----:B------:R-:W-:Y:S05]  /*5d80*/  BRA `(.L_x_4791) ;  /* 0x0000000c00107947 */ /* 0x000fea0003800000 */
.L_x_4794:
        /* <DEDUP_REMOVED lines=10> */
.L_x_4797:
[----:B------:R-:W-:-:S05]  /*5e30*/  HADD2.F32 R0, -RZ, R2.H0_H0 ;  /* 0x20000002ff007230 */ /* 0x000fca0000004100 */
[----:B------:R-:W-:-:S04]  /*5e40*/  F2FP.F16.F32.PACK_AB R0, RZ, R0 ;  /* 0x00000000ff00723e */ /* 0x000fc800000000ff */
[----:B------:R-:W-:-:S05]  /*5e50*/  PRMT R0, R0, 0x5410, RZ ;  /* 0x0000541000007816 */ /* 0x000fca00000000ff */
[----:B------:R0:W-:Y:S01]  /*5e60*/  STG.E desc[UR36][R16.64], R0 ;  /* 0x0000000010007986 */ /* 0x0001e2000c101924 */
[----:B------:R-:W-:Y:S05]  /*5e70*/  BRA `(.L_x_4791) ;  /* 0x0000000800d47947 */ /* 0x000fea0003800000 */
.L_x_4796:
[----:B------:R-:W-:-:S05]  /*5e80*/  HADD2.F32 R2, -RZ, R2.H0_H0 ;  /* 0x20000002ff027230 */ /* 0x000fca0000004100 */
[----:B------:R-:W-:-:S06]  /*5e90*/  FMUL.FTZ R2, R2, 1 ;  /* 0x3f80000002027820 */ /* 0x000fcc0000410000 */
[----:B------:R-:W0:Y:S02]  /*5ea0*/  F2F.F64.F32 R2, R2 ;  /* 0x0000000200027310 */ /* 0x000e240000201800 */
[----:B0-----:R0:W-:Y:S01]  /*5eb0*/  STG.E.64 desc[UR36][R16.64], R2 ;  /* 0x0000000210007986 */ /* 0x0011e2000c101b24 */
[----:B------:R-:W-:Y:S05]  /*5ec0*/  BRA `(.L_x_4791) ;  /* 0x0000000800c07947 */ /* 0x000fea0003800000 */
.L_x_4786:
        /* <DEDUP_REMOVED lines=13> */
.L_x_4800:
[----:B------:R-:W-:Y:S01]  /*5fa0*/  HADD2.F32 R2, -RZ, R2.H0_H0 ;  /* 0x20000002ff027230 */ /* 0x000fe20000004100 */
[----:B------:R-:W-:-:S04]  /*5fb0*/  CS2R R6, SRZ ;  /* 0x0000000000067805 */ /* 0x000fc8000001ff00 */
[----:B------:R-:W-:-:S04]  /*5fc0*/  FMUL.FTZ R2, R2, 1 ;  /* 0x3f80000002027820 */ /* 0x000fc80000410000 */
[----:B------:R-:W0:Y:S02]  /*5fd0*/  F2F.F64.F32 R4, R2 ;  /* 0x0000000200047310 */ /* 0x000e240000201800 */
[----:B0-----:R0:W-:Y:S01]  /*5fe0*/  STG.E.128 desc[UR36][R16.64], R4 ;  /* 0x0000000410007986 */ /* 0x0011e2000c101d24 */
[----:B------:R-:W-:Y:S05]  /*5ff0*/  BRA `(.L_x_4791) ;  /* 0x0000000800747947 */ /* 0x000fea0003800000 */
.L_x_4799:
        /* <DEDUP_REMOVED lines=21> */
.L_x_4804:
[----:B------:R-:W-:Y:S05]  /*6150*/  BSYNC B0 ;  /* 0x0000000000007941 */ /* 0x000fea0003800000 */
.L_x_4803:
[----:B------:R-:W-:-:S05]  /*6160*/  LOP3.LUT R3, R0, R3, RZ, 0xfc, !PT ;  /* 0x0000000300037212 */ /* 0x000fca00078efcff */
[----:B------:R0:W-:Y:S01]  /*6170*/  STG.E.U8 desc[UR36][R16.64], R3 ;  /* 0x0000000310007986 */ /* 0x0001e2000c101124 */
[----:B------:R-:W-:Y:S05]  /*6180*/  BRA `(.L_x_4791) ;  /* 0x0000000800107947 */ /* 0x000fea0003800000 */
.L_x_4802:
        /* <DEDUP_REMOVED lines=13> */
.L_x_4806:
[----:B------:R-:W-:Y:S01]  /*6260*/  IMAD.MOV.U32 R0, RZ, RZ, 0x7f ;  /* 0x0000007fff007424 */ /* 0x000fe200078e00ff */
[----:B------:R-:W-:-:S04]  /*6270*/  ISETP.GT.U32.AND P0, PT, R2, 0x7f800000, PT ;  /* 0x7f8000000200780c */ /* 0x000fc80003f04070 */
[----:B------:R-:W-:-:S09]  /*6280*/  SEL R0, R0, 0x7c, P0 ;  /* 0x0000007c00007807 */ /* 0x000fd20000000000 */
.L_x_4807:
[----:B------:R-:W-:Y:S05]  /*6290*/  BSYNC B0 ;  /* 0x0000000000007941 */ /* 0x000fea0003800000 */
.L_x_4805:
[----:B------:R-:W-:-:S04]  /*62a0*/  LOP3.LUT R2, R3, 0x80000000, RZ, 0xc0, !PT ;  /* 0x8000000003027812 */ /* 0x000fc800078ec0ff */
[----:B------:R-:W-:-:S04]  /*62b0*/  SHF.R.U32.HI R3, RZ, 0x18, R2 ;  /* 0x00000018ff037819 */ /* 0x000fc80000011602 */
[----:B------:R-:W-:-:S05]  /*62c0*/  LOP3.LUT R3, R0, R3, RZ, 0xfc, !PT ;  /* 0x0000000300037212 */ /* 0x000fca00078efcff */
[----:B------:R0:W-:Y:S01]  /*62d0*/  STG.E.U8 desc[UR36][R16.64], R3 ;  /* 0x0000000310007986 */ /* 0x0001e2000c101124 */
[----:B------:R-:W-:Y:S05]  /*62e0*/  BRA `(.L_x_4791) ;  /* 0x0000000400b87947 */ /* 0x000fea0003800000 */
.L_x_4801:
[----:B------:R-:W-:-:S05]  /*62f0*/  HADD2.F32 R0, -RZ, R2.H0_H0 ;  /* 0x20000002ff007230 */ /* 0x000fca0000004100 */
[----:B------:R-:W-:-:S05]  /*6300*/  F2FP.BF16.F32.PACK_AB R0, RZ, R0 ;  /* 0x00000000ff00723e */ /* 0x000fca00000010ff */
[----:B------:R0:W-:Y:S01]  /*6310*/  STG.E.U16 desc[UR36][R16.64], R0 ;  /* 0x0000000010007986 */ /* 0x0001e2000c101524 */
[----:B------:R-:W-:Y:S05]  /*6320*/  BRA `(.L_x_4791) ;  /* 0x0000000400a87947 */ /* 0x000fea0003800000 */
.L_x_4798:
        /* <DEDUP_REMOVED lines=12> */
.L_x_4810:
        /* <DEDUP_REMOVED lines=17> */
.L_x_4813:
[----:B------:R-:W-:-:S04]  /*6500*/  LOP3.LUT R2, R3, 0x80000000, RZ, 0xc0, !PT ;  /* 0x8000000003027812 */ /* 0x000fc800078ec0ff */
[----:B------:R-:W-:-:S04]  /*6510*/  SHF.R.U32.HI R3, RZ, 0x18, R2 ;  /* 0x00000018ff037819 */ /* 0x000fc80000011602 */
[----:B------:R-:W-:-:S04]  /*6520*/  LOP3.LUT R0, R0, R3, RZ, 0xfc, !PT ;  /* 0x0000000300007212 */ /* 0x000fc800078efcff */
[----:B------:R-:W-:-:S07]  /*6530*/  PRMT R8, R0, 0x7610, R8 ;  /* 0x0000761000087816 */ /* 0x000fce0000000008 */
.L_x_4812:
[----:B------:R-:W-:Y:S05]  /*6540*/  BSYNC B0 ;  /* 0x0000000000007941 */ /* 0x000fea0003800000 */
.L_x_4811:
[----:B------:R0:W-:Y:S01]  /*6550*/  STG.E.U8 desc[UR36][R16.64], R8 ;  /* 0x0000000810007986 */ /* 0x0001e2000c101124 */
[----:B------:R-:W-:Y:S05]  /*6560*/  BRA `(.L_x_4791) ;  /* 0x0000000400187947 */ /* 0x000fea0003800000 */
.L_x_4809:
        /* <DEDUP_REMOVED lines=17> */
.L_x_4816:
[----:B------:R-:W-:-:S04]  /*6680*/  LOP3.LUT R2, R3, 0x80000000, RZ, 0xc0, !PT ;  /* 0x8000000003027812 */ /* 0x000fc800078ec0ff */
[----:B------:R-:W-:-:S04]  /*6690*/  SHF.R.U32.HI R3, RZ, 0x18, R2 ;  /* 0x00000018ff037819 */ /* 0x000fc80000011602 */
[----:B------:R-:W-:-:S04]  /*66a0*/  LOP3.LUT R0, R0, R3, RZ, 0xfc, !PT ;  /* 0x0000000300007212 */ /* 0x000fc800078efcff */
[----:B------:R-:W-:-:S07]  /*66b0*/  PRMT R8, R0, 0x7610, R8 ;  /* 0x0000761000087816 */ /* 0x000fce0000000008 */
.L_x_4815:
[----:B------:R-:W-:Y:S05]  /*66c0*/  BSYNC B0 ;  /* 0x0000000000007941 */ /* 0x000fea0003800000 */
.L_x_4814:
[----:B------:R0:W-:Y:S01]  /*66d0*/  STG.E.U8 desc[UR36][R16.64], R8 ;  /* 0x0000000810007986 */ /* 0x0001e2000c101124 */
[----:B------:R-:W-:Y:S05]  /*66e0*/  BRA `(.L_x_4791) ;  /* 0x0000000000b87947 */ /* 0x000fea0003800000 */
.L_x_4808:
        /* <DEDUP_REMOVED lines=22> */
.L_x_4790:
        /* <DEDUP_REMOVED lines=16> */
.L_x_4819:
[----:B------:R-:W-:Y:S05]  /*6950*/  BRA `(.L_x_4791) ;  /* 0x00000000001c7947 */ /* 0x000fea0003800000 */
.L_x_4818:
[----:B------:R-:W-:-:S06]  /*6960*/  HADD2.F32 R2, -RZ, R2.H0_H0 ;  /* 0x20000002ff027230 */ /* 0x000fcc0000004100 */
[----:B------:R-:W0:Y:S02]  /*6970*/  F2I.U64.TRUNC R2, R2 ;  /* 0x0000000200027311 */ /* 0x000e24000020d800 */
[----:B0-----:R0:W-:Y:S01]  /*6980*/  STG.E.64 desc[UR36][R16.64], R2 ;  /* 0x0000000210007986 */ /* 0x0011e2000c101b24 */
[----:B------:R-:W-:Y:S05]  /*6990*/  BRA `(.L_x_4791) ;  /* 0x00000000000c7947 */ /* 0x000fea0003800000 */
.L_x_4817:
[----:B------:R-:W-:-:S04]  /*69a0*/  HADD2.F32 R2, -RZ, R2.H0_H0 ;  /* 0x20000002ff027230 */ /* 0x000fc80000004100 */
[----:B------:R-:W0:Y:S02]  /*69b0*/  F2I.FTZ.U32.TRUNC.NTZ R3, R2 ;  /* 0x0000000200037305 */ /* 0x000e24000021f000 */
[----:B0-----:R0:W-:Y:S02]  /*69c0*/  STG.E desc[UR36][R16.64], R3 ;  /* 0x0000000310007986 */ /* 0x0011e4000c101924 */
.L_x_4791:
[----:B------:R-:W-:-:S07]  /*69d0*/  VIADD R19, R19, 0x80 ;  /* 0x0000008013137836 */ /* 0x000fce0000000000 */
.L_x_4749:
[----:B------:R-:W-:Y:S05]  /*69e0*/  BSYNC B6 ;  /* 0x0000000000067941 */ /* 0x000fea0003800000 */
.L_x_4748:
        /* <DEDUP_REMOVED lines=307> */
.L_x_4822:
        /* <DEDUP_REMOVED lines=22> */
.L_x_4826:
[----:B------:R-:W2:Y:S02]  /*7e80*/  LDG.E.U8 R2, desc[UR36][R2.64] ;  /* 0x0000002402027981 */ /* 0x000ea4000c1e1100 */
[----:B--2---:R-:W-:-:S04]  /*7e90*/  I2FP.F32.U32 R0, R2 ;  /* 0x0000000200007245 */ /* 0x004fc80000201000 */
[----:B------:R-:W-:Y:S01]  /*7ea0*/  F2FP.F16.F32.PACK_AB R0, RZ, R0 ;  /* 0x00000000ff00723e */ /* 0x000fe200000000ff */
[----:B------:R-:W-:Y:S06]  /*7eb0*/  BRA `(.L_x_4828) ;  /* 0x0000000c00887947 */ /* 0x000fec0003800000 */
.L_x_4825:
        /* <DEDUP_REMOVED lines=10> */
.L_x_4830:
[----:B------:R-:W2:Y:S02]  /*7f60*/  LDG.E R2, desc[UR36][R2.64] ;  /* 0x0000002402027981 */ /* 0x000ea4000c1e1900 */
[----:B--2---:R-:W-:-:S04]  /*7f70*/  I2FP.F32.S32 R0, R2 ;  /* 0x0000000200007245 */ /* 0x004fc80000201400 */
[----:B------:R-:W-:Y:S01]  /*7f80*/  F2FP.F16.F32.PACK_AB R0, RZ, R0 ;  /* 0x00000000ff00723e */ /* 0x000fe200000000ff */
[----:B------:R-:W-:Y:S06]  /*7f90*/  BRA `(.L_x_4828) ;  /* 0x0000000c00507947 */ /* 0x000fec0003800000 */
.L_x_4829:
[----:B------:R-:W2:Y:S02]  /*7fa0*/  LDG.E.U16 R2, desc[UR36][R2.64] ;  /* 0x0000002402027981 */ /* 0x000ea4000c1e1500 */
[----:B--2---:R-:W0:Y:S02]  /*7fb0*/  I2F.S16 R0, R2 ;  /* 0x0000000200007306 */ /* 0x004e240000101400 */
[----:B0-----:R-:W-:Y:S01]  /*7fc0*/  F2FP.F16.F32.PACK_AB R0, RZ, R0 ;  /* 0x00000000ff00723e */ /* 0x001fe200000000ff */
[----:B------:R-:W-:Y:S06]  /*7fd0*/  BRA `(.L_x_4828) ;  /* 0x0000000c00407947 */ /* 0x000fec0003800000 */
.L_x_4824:
        /* <DEDUP_REMOVED lines=9> */
.L_x_4832:
[----:B------:R0:W5:Y:S01]  /*8070*/  LDG.E.U16 R0, desc[UR36][R2.64] ;  /* 0x0000002402007981 */ /* 0x000162000c1e1500 */
[----:B------:R-:W-:Y:S05]  /*8080*/  BRA `(.L_x_4828) ;  /* 0x0000000c00147947 */ /* 0x000fea0003800000 */
.L_x_4831:
        /* <DEDUP_REMOVED lines=9> */
.L_x_4834:
[----:B------:R1:W5:Y:S01]  /*8120*/  LDG.E.U16 R0, desc[UR36][R2.64] ;  /* 0x0000002402007981 */ /* 0x000362000c1e1500 */
[----:B------:R-:W-:Y:S05]  /*8130*/  BRA `(.L_x_4828) ;  /* 0x0000000800e87947 */ /* 0x000fea0003800000 */
.L_x_4833:
        /* <DEDUP_REMOVED lines=8> */
.L_x_4823:
        /* <DEDUP_REMOVED lines=13> */
.L_x_4837:
        /* <DEDUP_REMOVED lines=8> */
.L_x_4836:
        /* <DEDUP_REMOVED lines=28> */
.L_x_4839:
        /* <DEDUP_REMOVED lines=15> */
.L_x_4838:
[----:B------:R-:W2:Y:S02]  /*85c0*/  LDG.E.U16 R0, desc[UR36][R2.64] ;  /* 0x0000002402007981 */ /* 0x000ea4000c1e1500 */
[----:B--2---:R-:W-:-:S05]  /*85d0*/  IMAD.U32 R0, R0, 0x10000, RZ ;  /* 0x0001000000007824 */ /* 0x004fca00078e00ff */
[----:B------:R-:W-:Y:S01]  /*85e0*/  F2FP.F16.F32.PACK_AB R0, RZ, R0 ;  /* 0x00000000ff00723e */ /* 0x000fe200000000ff */
[----:B------:R-:W-:Y:S06]  /*85f0*/  BRA `(.L_x_4828) ;  /* 0x0000000400b87947 */ /* 0x000fec0003800000 */
.L_x_4835:
        /* <DEDUP_REMOVED lines=12> */
.L_x_4842:
        /* <DEDUP_REMOVED lines=21> */
.L_x_4846:
[----:B------:R-:W-:Y:S05]  /*8810*/  BSYNC B1 ;  /* 0x0000000000017941 */ /* 0x000fea0003800000 */
.L_x_4845:
[----:B------:R-:W-:Y:S01]  /*8820*/  LEA R3, R0, 0x3b800000, 0x17 ;  /* 0x3b80000000037811 */ /* 0x000fe200078eb8ff */
[----:B------:R-:W-:-:S05]  /*8830*/  IMAD.SHL.U32 R0, R2, 0x100000, RZ ;  /* 0x0010000002007824 */ /* 0x000fca00078e00ff */
[----:B------:R-:W-:-:S07]  /*8840*/  LOP3.LUT R0, R3, R0, R4, 0xfe, !PT ;  /* 0x0000000003007212 */ /* 0x000fce00078efe04 */
.L_x_4844:
[----:B------:R-:W-:Y:S05]  /*8850*/  BSYNC B0 ;  /* 0x0000000000007941 */ /* 0x000fea0003800000 */
.L_x_4843:
[----:B------:R-:W-:Y:S01]  /*8860*/  F2FP.F16.F32.PACK_AB R0, RZ, R0 ;  /* 0x00000000ff00723e */ /* 0x000fe200000000ff */
[----:B------:R-:W-:Y:S06]  /*8870*/  BRA `(.L_x_4828) ;  /* 0x0000000400187947 */ /* 0x000fec0003800000 */
.L_x_4841:
        /* <DEDUP_REMOVED lines=21> */
.L_x_4850:
[----:B------:R-:W-:Y:S05]  /*89d0*/  BSYNC B1 ;  /* 0x0000000000017941 */ /* 0x000fea0003800000 */
.L_x_4849:
[----:B------:R-:W-:Y:S01]  /*89e0*/  LEA R3, R0, 0x37800000, 0x17 ;  /* 0x3780000000037811 */ /* 0x000fe200078eb8ff */
[----:B------:R-:W-:-:S05]  /*89f0*/  IMAD.SHL.U32 R0, R2, 0x200000, RZ ;  /* 0x0020000002007824 */ /* 0x000fca00078e00ff */
[----:B------:R-:W-:-:S07]  /*8a00*/  LOP3.LUT R0, R3, R0, R4, 0xfe, !PT ;  /* 0x0000000003007212 */ /* 0x000fce00078efe04 */
.L_x_4848:
[----:B------:R-:W-:Y:S05]  /*8a10*/  BSYNC B0 ;  /* 0x0000000000007941 */ /* 0x000fea0003800000 */
.L_x_4847:
[----:B------:R-:W-:Y:S01]  /*8a20*/  F2FP.F16.F32.PACK_AB R0, RZ, R0 ;  /* 0x00000000ff00723e */ /* 0x000fe200000000ff */
[----:B------:R-:W-:Y:S06]  /*8a30*/  BRA `(.L_x_4828) ;  /* 0x0000000000a87947 */ /* 0x000fec0003800000 */
.L_x_4840:
        /* <DEDUP_REMOVED lines=14> */
.L_x_4854:
[----:B------:R-:W-:Y:S05]  /*8b20*/  BSYNC B0 ;  /* 0x0000000000007941 */ /* 0x000fea0003800000 */
.L_x_4853:
[----:B------:R-:W-:Y:S01]  /*8b30*/  F2FP.F16.F32.PACK_AB R0, RZ, R0 ;  /* 0x00000000ff00723e */ /* 0x000fe200000000ff */
[----:B------:R-:W-:Y:S06]  /*8b40*/  BRA `(.L_x_4828) ;  /* 0x0000000000647947 */ /* 0x000fec0003800000 */
.L_x_4827:
        /* <DEDUP_REMOVED lines=16> */
.L_x_4855:
[----:B------:R-:W-:Y:S01]  /*8c50*/  PRMT R0, RZ, 0x7610, R0 ;  /* 0x00007610ff007816 */ /* 0x000fe20000000000 */
[----:B------:R-:W-:Y:S06]  /*8c60*/  BRA `(.L_x_4828) ;  /* 0x00000000001c7947 */ /* 0x000fec0003800000 */
.L_x_4852:
[----:B------:R-:W2:Y:S02]  /*8c70*/  LDG.E.64 R2, desc[UR36][R2.64] ;  /* 0x0000002402027981 */ /* 0x000ea4000c1e1b00 */
[----:B--2---:R-:W0:Y:S02]  /*8c80*/  I2F.U64 R0, R2 ;  /* 0x0000000200007312 */ /* 0x004e240000301000 */
[----:B0-----:R-:W-:Y:S01]  /*8c90*/  F2FP.F16.F32.PACK_AB R0, RZ, R0 ;  /* 0x00000000ff00723e */ /* 0x001fe200000000ff */
[----:B------:R-:W-:Y:S06]  /*8ca0*/  BRA `(.L_x_4828) ;  /* 0x00000000000c7947 */ /* 0x000fec0003800000 */
.L_x_4851:
[----:B------:R-:W2:Y:S02]  /*8cb0*/  LDG.E R2, desc[UR36][R2.64] ;  /* 0x0000002402027981 */ /* 0x000ea4000c1e1900 */
[----:B--2---:R-:W-:-:S04]  /*8cc0*/  I2FP.F32.U32 R0, R2 ;  /* 0x0000000200007245 */ /* 0x004fc80000201000 */
[----:B------:R-:W-:-:S07]  /*8cd0*/  F2FP.F16.F32.PACK_AB R0, RZ, R0 ;  /* 0x00000000ff00723e */ /* 0x000fce00000000ff */
.L_x_4828:
        /* <DEDUP_REMOVED lines=37> */
.L_x_4857:
[----:B------:R-:W-:Y:S05]  /*8f30*/  BSYNC B0 ;  /* 0x0000000000007941 */ /* 0x000fea0003800000 */
.L_x_4856:
        /* <DEDUP_REMOVED lines=15> */
.L_x_4861:
[----:B------:R-:W-:-:S06]  /*9030*/  HADD2.F32 R3, -RZ, R2.H0_H0 ;  /* 0x20000002ff037230 */ /* 0x000fcc0000004100 */
[----:B------:R-:W0:Y:S02]  /*9040*/  F2I.S64.TRUNC R2, R3 ;  /* 0x0000000300027311 */ /* 0x000e24000020d900 */
[----:B0-----:R0:W-:Y:S01]  /*9050*/  STG.E.U8 desc[UR36][R16.64], R2 ;  /* 0x0000000210007986 */ /* 0x0011e2000c101124 */
[----:B------:R-:W-:Y:S05]  /*9060*/  BRA `(.L_x_4863) ;  /* 0x0000000c00847947 */ /* 0x000fea0003800000 */
.L_x_4860:
        /* <DEDUP_REMOVED lines=10> */
.L_x_4865:
[----:B------:R-:W-:-:S04]  /*9110*/  HADD2.F32 R2, -RZ, R2.H0_H0 ;  /* 0x20000002ff027230 */ /* 0x000fc80000004100 */
[----:B------:R-:W0:Y:S02]  /*9120*/  F2I.FTZ.TRUNC.NTZ R3, R2 ;  /* 0x0000000200037305 */ /* 0x000e24000021f100 */
[----:B0-----:R0:W-:Y:S01]  /*9130*/  STG.E desc[UR36][R16.64], R3 ;  /* 0x0000000310007986 */ /* 0x0011e2000c101924 */
[----:B------:R-:W-:Y:S05]  /*9140*/  BRA `(.L_x_4863) ;  /* 0x0000000c004c7947 */ /* 0x000fea0003800000 */
.L_x_4864:
[----:B------:R-:W-:-:S04]  /*9150*/  HADD2.F32 R2, -RZ, R2.H0_H0 ;  /* 0x20000002ff027230 */ /* 0x000fc80000004100 */
[----:B------:R-:W0:Y:S02]  /*9160*/  F2I.FTZ.TRUNC.NTZ R3, R2 ;  /* 0x0000000200037305 */ /* 0x000e24000021f100 */
[----:B0-----:R0:W-:Y:S01]  /*9170*/  STG.E.U16 desc[UR36][R16.64], R3 ;  /* 0x0000000310007986 */ /* 0x0011e2000c101524 */
[----:B------:R-:W-:Y:S05]  /*9180*/  BRA `(.L_x_4863) ;  /* 0x0000000c003c7947 */ /* 0x000fea0003800000 */
.L_x_4859:
        /* <DEDUP_REMOVED lines=9> */
.L_x_4867:
[----:B------:R0:W-:Y:S01]  /*9220*/  STG.E.U16 desc[UR36][R16.64], R2 ;  /* 0x0000000210007986 */ /* 0x0001e2000c101524 */
[----:B------:R-:W-:Y:S05]  /*9230*/  BRA `(.L_x_4863) ;  /* 0x0000000c00107947 */ /* 0x000fea0003800000 */
.L_x_4866:
        /* <DEDUP_REMOVED lines=10> */
.L_x_4869:
[----:B------:R-:W-:-:S05]  /*92e0*/  HADD2.F32 R0, -RZ, R2.H0_H0 ;  /* 0x20000002ff007230 */ /* 0x000fca0000004100 */
[----:B------:R-:W-:-:S04]  /*92f0*/  F2FP.F16.F32.PACK_AB R0, RZ, R0 ;  /* 0x00000000ff00723e */ /* 0x000fc800000000ff */
[----:B------:R-:W-:-:S05]  /*9300*/  PRMT R0, R0, 0x5410, RZ ;  /* 0x0000541000007816 */ /* 0x000fca00000000ff */
[----:B------:R0:W-:Y:S01]  /*9310*/  STG.E desc[UR36][R16.64], R0 ;  /* 0x0000000010007986 */ /* 0x0001e2000c101924 */
[----:B------:R-:W-:Y:S05]  /*9320*/  BRA `(.L_x_4863) ;  /* 0x0000000800d47947 */ /* 0x000fea0003800000 */
.L_x_4868:
[----:B------:R-:W-:-:S05]  /*9330*/  HADD2.F32 R2, -RZ, R2.H0_H0 ;  /* 0x20000002ff027230 */ /* 0x000fca0000004100 */
[----:B------:R-:W-:-:S06]  /*9340*/  FMUL.FTZ R2, R2, 1 ;  /* 0x3f80000002027820 */ /* 0x000fcc0000410000 */
[----:B------:R-:W0:Y:S02]  /*9350*/  F2F.F64.F32 R2, R2 ;  /* 0x0000000200027310 */ /* 0x000e240000201800 */
[----:B0-----:R0:W-:Y:S01]  /*9360*/  STG.E.64 desc[UR36][R16.64], R2 ;  /* 0x0000000210007986 */ /* 0x0011e2000c101b24 */
[----:B------:R-:W-:Y:S05]  /*9370*/  BRA `(.L_x_4863) ;  /* 0x0000000800c07947 */ /* 0x000fea0003800000 */
.L_x_4858:
        /* <DEDUP_REMOVED lines=13> */
.L_x_4872:
[----:B------:R-:W-:Y:S01]  /*9450*/  HADD2.F32 R2, -RZ, R2.H0_H0 ;  /* 0x20000002ff027230 */ /* 0x000fe20000004100 */
[----:B------:R-:W-:-:S04]  /*9460*/  CS2R R6, SRZ ;  /* 0x0000000000067805 */ /* 0x000fc8000001ff00 */
[----:B------:R-:W-:-:S04]  /*9470*/  FMUL.FTZ R2, R2, 1 ;  /* 0x3f80000002027820 */ /* 0x000fc80000410000 */
[----:B------:R-:W0:Y:S02]  /*9480*/  F2F.F64.F32 R4, R2 ;  /* 0x0000000200047310 */ /* 0x000e240000201800 */
[----:B0-----:R0:W-:Y:S01]  /*9490*/  STG.E.128 desc[UR36][R16.64], R4 ;  /* 0x0000000410007986 */ /* 0x0011e2000c101d24 */
[----:B------:R-:W-:Y:S05]  /*94a0*/  BRA `(.L_x_4863) ;  /* 0x0000000800747947 */ /* 0x000fea0003800000 */
.L_x_4871:
        /* <DEDUP_REMOVED lines=12> */
[----:B------:R-:W-:-:S10]  /*9570*/  HFMA2.MMA R0, -RZ, RZ, 0, 7.569789886474609375e-06 ;  /* 0x0000007fff007435 */ /* 0x000fd400000001ff */
        /* <DEDUP_REMOVED lines=8> */
.L_x_4876:
[----:B------:R-:W-:Y:S05]  /*9600*/  BSYNC B0 ;  /* 0x0000000000007941 */ /* 0x000fea0003800000 */
.L_x_4875:
[----:B------:R-:W-:-:S05]  /*9610*/  LOP3.LUT R3, R0, R3, RZ, 0xfc, !PT ;  /* 0x0000000300037212 */ /* 0x000fca00078efcff */
[----:B------:R0:W-:Y:S01]  /*9620*/  STG.E.U8 desc[UR36][R16.64], R3 ;  /* 0x0000000310007986 */ /* 0x0001e2000c101124 */
[----:B------:R-:W-:Y:S05]  /*9630*/  BRA `(.L_x_4863) ;  /* 0x0000000800107947 */ /* 0x000fea0003800000 */
.L_x_4874:
        /* <DEDUP_REMOVED lines=13> */
.L_x_4878:
[----:B------:R-:W-:Y:S01]  /*9710*/  IMAD.MOV.U32 R0, RZ, RZ, 0x7f ;  /* 0x0000007fff007424 */ /* 0x000fe200078e00ff */
[----:B------:R-:W-:-:S04]  /*9720*/  ISETP.GT.U32.AND P0, PT, R2, 0x7f800000, PT ;  /* 0x7f8000000200780c */ /* 0x000fc80003f04070 */
[----:B------:R-:W-:-:S09]  /*9730*/  SEL R0, R0, 0x7c, P0 ;  /* 0x0000007c00007807 */ /* 0x000fd20000000000 */
.L_x_4879:
[----:B------:R-:W-:Y:S05]  /*9740*/  BSYNC B0 ;  /* 0x0000000000007941 */ /* 0x000fea0003800000 */
.L_x_4877:
[----:B------:R-:W-:-:S04]  /*9750*/  LOP3.LUT R2, R3, 0x80000000, RZ, 0xc0, !PT ;  /* 0x8000000003027812 */ /* 0x000fc800078ec0ff */
[----:B------:R-:W-:-:S04]  /*9760*/  SHF.R.U32.HI R3, RZ, 0x18, R2 ;  /* 0x00000018ff037819 */ /* 0x000fc80000011602 */
[----:B------:R-:W-:-:S05]  /*9770*/  LOP3.LUT R3, R0, R3, RZ, 0xfc, !PT ;  /* 0x0000000300037212 */ /* 0x000fca00078efcff */
[----:B------:R0:W-:Y:S01]  /*9780*/  STG.E.U8 desc[UR36][R16.64], R3 ;  /* 0x0000000310007986 */ /* 0x0001e2000c101124 */
[----:B------:R-:W-:Y:S05]  /*9790*/  BRA `(.L_x_4863) ;  /* 0x0000000400b87947 */ /* 0x000fea0003800000 */
.L_x_4873:
[----:B------:R-:W-:-:S05]  /*97a0*/  HADD2.F32 R0, -RZ, R2.H0_H0 ;  /* 0x20000002ff007230 */ /* 0x000fca0000004100 */
[----:B------:R-:W-:-:S05]  /*97b0*/  F2FP.BF16.F32.PACK_AB R0, RZ, R0 ;  /* 0x00000000ff00723e */ /* 0x000fca00000010ff */
[----:B------:R0:W-:Y:S01]  /*97c0*/  STG.E.U16 desc[UR36][R16.64], R0 ;  /* 0x0000000010007986 */ /* 0x0001e2000c101524 */
[----:B------:R-:W-:Y:S05]  /*97d0*/  BRA `(.L_x_4863) ;  /* 0x0000000400a87947 */ /* 0x000fea0003800000 */
.L_x_4870:
        /* <DEDUP_REMOVED lines=12> */
.L_x_4882:
        /* <DEDUP_REMOVED lines=17> */
.L_x_4885:
[----:B------:R-:W-:-:S04]  /*99b0*/  LOP3.LUT R2, R3, 0x80000000, RZ, 0xc0, !PT ;  /* 0x8000000003027812 */ /* 0x000fc800078ec0ff */
[----:B------:R-:W-:-:S04]  /*99c0*/  SHF.R.U32.HI R3, RZ, 0x18, R2 ;  /* 0x00000018ff037819 */ /* 0x000fc80000011602 */
[----:B------:R-:W-:-:S04]  /*99d0*/  LOP3.LUT R0, R0, R3, RZ, 0xfc, !PT ;  /* 0x0000000300007212 */ /* 0x000fc800078efcff */
[----:B------:R-:W-:-:S07]  /*99e0*/  PRMT R8, R0, 0x7610, R8 ;  /* 0x0000761000087816 */ /* 0x000fce0000000008 */
.L_x_4884:
[----:B------:R-:W-:Y:S05]  /*99f0*/  BSYNC B0 ;  /* 0x0000000000007941 */ /* 0x000fea0003800000 */
.L_x_4883:
[----:B------:R3:W-:Y:S01]  /*9a00*/  STG.E.U8 desc[UR36][R16.64], R8 ;  /* 0x0000000810007986 */ /* 0x0007e2000c101124 */
[----:B------:R-:W-:Y:S05]  /*9a10*/  BRA `(.L_x_4863) ;  /* 0x0000000400187947 */ /* 0x000fea0003800000 */
.L_x_4881:
        /* <DEDUP_REMOVED lines=17> */
.L_x_4888:
[----:B------:R-:W-:-:S04]  /*9b30*/  LOP3.LUT R2, R3, 0x80000000, RZ, 0xc0, !PT ;  /* 0x8000000003027812 */ /* 0x000fc800078ec0ff */
[----:B------:R-:W-:-:S04]  /*9b40*/  SHF.R.U32.HI R3, RZ, 0x18, R2 ;  /* 0x00000018ff037819 */ /* 0x000fc80000011602 */
[----:B------:R-:W-:-:S04]  /*9b50*/  LOP3.LUT R0, R0, R3, RZ, 0xfc, !PT ;  /* 0x0000000300007212 */ /* 0x000fc800078efcff */
[----:B------:R-:W-:-:S07]  /*9b60*/  PRMT R8, R0, 0x7610, R8 ;  /* 0x0000761000087816 */ /* 0x000fce0000000008 */
.L_x_4887:
[----:B------:R-:W-:Y:S05]  /*9b70*/  BSYNC B0 ;  /* 0x0000000000007941 */ /* 0x000fea0003800000 */
.L_x_4886:
[----:B------:R0:W-:Y:S01]  /*9b80*/  STG.E.U8 desc[UR36][R16.64], R8 ;  /* 0x0000000810007986 */ /* 0x0001e2000c101124 */
[----:B------:R-:W-:Y:S05]  /*9b90*/  BRA `(.L_x_4863) ;  /* 0x0000000000b87947 */ /* 0x000fea0003800000 */
.L_x_4880:
        /* <DEDUP_REMOVED lines=22> */
.L_x_4862:
        /* <DEDUP_REMOVED lines=16> */
.L_x_4891:
[----:B------:R-:W-:Y:S05]  /*9e00*/  BRA `(.L_x_4863) ;  /* 0x00000000001c7947 */ /* 0x000fea0003800000 */
.L_x_4890:
[----:B------:R-:W-:-:S06]  /*9e10*/  HADD2.F32 R2, -RZ, R2.H0_H0 ;  /* 0x20000002ff027230 */ /* 0x000fcc0000004100 */
[----:B------:R-:W0:Y:S02]  /*9e20*/  F2I.U64.TRUNC R2, R2 ;  /* 0x0000000200027311 */ /* 0x000e24000020d800 */
[----:B0-----:R0:W-:Y:S01]  /*9e30*/  STG.E.64 desc[UR36][R16.64], R2 ;  /* 0x0000000210007986 */ /* 0x0011e2000c101b24 */
[----:B------:R-:W-:Y:S05]  /*9e40*/  BRA `(.L_x_4863) ;  /* 0x00000000000c7947 */ /* 0x000fea0003800000 */
.L_x_4889:
[----:B------:R-:W-:-:S04]  /*9e50*/  HADD2.F32 R2, -RZ, R2.H0_H0 ;  /* 0x20000002ff027230 */ /* 0x000fc80000004100 */
[----:B------:R-:W0:Y:S02]  /*9e60*/  F2I.FTZ.U32.TRUNC.NTZ R3, R2 ;  /* 0x0000000200037305 */ /* 0x000e24000021f000 */
[----:B0-----:R2:W-:Y:S02]  /*9e70*/  STG.E desc[UR36][R16.64], R3 ;  /* 0x0000000310007986 */ /* 0x0015e4000c101924 */
.L_x_4863:
[----:B------:R-:W-:-:S07]  /*9e80*/  VIADD R19, R19, 0x80 ;  /* 0x0000008013137836 */ /* 0x000fce0000000000 */
.L_x_4821:
[----:B------:R-:W-:Y:S05]  /*9e90*/  BSYNC B6 ;  /* 0x0000000000067941 */ /* 0x000fea0003800000 */
.L_x_4820:
        /* <DEDUP_REMOVED lines=306> */
.L_x_4892:
        /* <DEDUP_REMOVED lines=22> */
.L_x_4896:
[----:B------:R-:W2:Y:S02]  /*b320*/  LDG.E.U8 R2, desc[UR36][R2.64] ;  /* 0x0000002402027981 */ /* 0x000ea4000c1e1100 */
[----:B--2---:R-:W-:-:S04]  /*b330*/  I2FP.F32.U32 R0, R2 ;  /* 0x0000000200007245 */ /* 0x004fc80000201000 */
[----:B------:R-:W-:Y:S01]  /*b340*/  F2FP.F16.F32.PACK_AB R0, RZ, R0 ;  /* 0x00000000ff00723e */ /* 0x000fe200000000ff */
[----:B------:R-:W-:Y:S06]  /*b350*/  BRA `(.L_x_4898) ;  /* 0x0000000c00887947 */ /* 0x000fec0003800000 */
.L_x_4895:
        /* <DEDUP_REMOVED lines=10> */
.L_x_4900:
[----:B------:R-:W2:Y:S02]  /*b400*/  LDG.E R2, desc[UR36][R2.64] ;  /* 0x0000002402027981 */ /* 0x000ea4000c1e1900 */
[----:B--2---:R-:W-:-:S04]  /*b410*/  I2FP.F32.S32 R0, R2 ;  /* 0x0000000200007245 */ /* 0x004fc80000201400 */
[----:B------:R-:W-:Y:S01]  /*b420*/  F2FP.F16.F32.PACK_AB R0, RZ, R0 ;  /* 0x00000000ff00723e */ /* 0x000fe200000000ff */
[----:B------:R-:W-:Y:S06]  /*b430*/  BRA `(.L_x_4898) ;  /* 0x0000000c00507947 */ /* 0x000fec0003800000 */
.L_x_4899:
[----:B------:R-:W2:Y:S02]  /*b440*/  LDG.E.U16 R2, desc[UR36][R2.64] ;  /* 0x0000002402027981 */ /* 0x000ea4000c1e1500 */
[----:B--2---:R-:W0:Y:S02]  /*b450*/  I2F.S16 R0, R2 ;  /* 0x0000000200007306 */ /* 0x004e240000101400 */
[----:B0-----:R-:W-:Y:S01]  /*b460*/  F2FP.F16.F32.PACK_AB R0, RZ, R0 ;  /* 0x00000000ff00723e */ /* 0x001fe200000000ff */
[----:B------:R-:W-:Y:S06]  /*b470*/  BRA `(.L_x_4898) ;  /* 0x0000000c00407947 */ /* 0x000fec0003800000 */
.L_x_4894:
        /* <DEDUP_REMOVED lines=9> */
.L_x_4902:
[----:B------:R0:W5:Y:S01]  /*b510*/  LDG.E.U16 R0, desc[UR36][R2.64] ;  /* 0x0000002402007981 */ /* 0x000162000c1e1500 */
[----:B------:R-:W-:Y:S05]  /*b520*/  BRA `(.L_x_4898) ;  /* 0x0000000c00147947 */ /* 0x000fea0003800000 */
.L_x_4901:
        /* <DEDUP_REMOVED lines=9> */
.L_x_4904:
[----:B------:R1:W5:Y:S01]  /*b5c0*/  LDG.E.U16 R0, desc[UR36][R2.64] ;  /* 0x0000002402007981 */ /* 0x000362000c1e1500 */
[----:B------:R-:W-:Y:S05]  /*b5d0*/  BRA `(.L_x_4898) ;  /* 0x0000000800e87947 */ /* 0x000fea0003800000 */
.L_x_4903:
        /* <DEDUP_REMOVED lines=8> */
.L_x_4893:
        /* <DEDUP_REMOVED lines=13> */
.L_x_4907:
        /* <DEDUP_REMOVED lines=8> */
.L_x_4906:
        /* <DEDUP_REMOVED lines=28> */
.L_x_4909:
        /* <DEDUP_REMOVED lines=15> */
.L_x_4908:
[----:B------:R-:W2:Y:S02]  /*ba60*/  LDG.E.U16 R0, desc[UR36][R2.64] ;  /* 0x0000002402007981 */ /* 0x000ea4000c1e1500 */
[----:B--2---:R-:W-:-:S05]  /*ba70*/  IMAD.U32 R0, R0, 0x10000, RZ ;  /* 0x0001000000007824 */ /* 0x004fca00078e00ff */
[----:B------:R-:W-:Y:S01]  /*ba80*/  F2FP.F16.F32.PACK_AB R0, RZ, R0 ;  /* 0x00000000ff00723e */ /* 0x000fe200000000ff */
[----:B------:R-:W-:Y:S06]  /*ba90*/  BRA `(.L_x_4898) ;  /* 0x0000000400b87947 */ /* 0x000fec0003800000 */
.L_x_4905:
        /* <DEDUP_REMOVED lines=12> */
.L_x_4912:
        /* <DEDUP_REMOVED lines=21> */
.L_x_4916:
[----:B------:R-:W-:Y:S05]  /*bcb0*/  BSYNC B1 ;  /* 0x0000000000017941 */ /* 0x000fea0003800000 */
.L_x_4915:
[----:B------:R-:W-:Y:S02]  /*bcc0*/  LEA R3, R0, 0x3b800000, 0x17 ;  /* 0x3b80000000037811 */ /* 0x000fe400078eb8ff */
[----:B------:R-:W-:-:S04]  /*bcd0*/  SHF.L.U32 R0, R2, 0x14, RZ ;  /* 0x0000001402007819 */ /* 0x000fc800000006ff */
[----:B------:R-:W-:-:S07]  /*bce0*/  LOP3.LUT R0, R3, R0, R4, 0xfe, !PT ;  /* 0x0000000003007212 */ /* 0x000fce00078efe04 */
.L_x_4914:
[----:B------:R-:W-:Y:S05]  /*bcf0*/  BSYNC B0 ;  /* 0x0000000000007941 */ /* 0x000fea0003800000 */
.L_x_4913:
[----:B------:R-:W-:Y:S01]  /*bd00*/  F2FP.F16.F32.PACK_AB R0, RZ, R0 ;  /* 0x00000000ff00723e */ /* 0x000fe200000000ff */
[----:B------:R-:W-:Y:S06]  /*bd10*/  BRA `(.L_x_4898) ;  /* 0x0000000400187947 */ /* 0x000fec0003800000 */
.L_x_4911:
        /* <DEDUP_REMOVED lines=21> */
.L_x_4920:
[----:B------:R-:W-:Y:S05]  /*be70*/  BSYNC B1 ;  /* 0x0000000000017941 */ /* 0x000fea0003800000 */
.L_x_4919:
[----:B------:R-:W-:Y:S01]  /*be80*/  LEA R3, R0, 0x37800000, 0x17 ;  /* 0x3780000000037811 */ /* 0x000fe200078eb8ff */
[----:B------:R-:W-:-:S05]  /*be90*/  IMAD.SHL.U32 R0, R2, 0x200000, RZ ;  /* 0x0020000002007824 */ /* 0x000fca00078e00ff */
[----:B------:R-:W-:-:S07]  /*bea0*/  LOP3.LUT R0, R3, R0, R4, 0xfe, !PT ;  /* 0x0000000003007212 */ /* 0x000fce00078efe04 */
.L_x_4918:
[----:B------:R-:W-:Y:S05]  /*beb0*/  BSYNC B0 ;  /* 0x0000000000007941 */ /* 0x000fea0003800000 */
.L_x_4917:
[----:B------:R-:W-:Y:S01]  /*bec0*/  F2FP.F16.F32.PACK_AB R0, RZ, R0 ;  /* 0x00000000ff00723e */ /* 0x000fe200000000ff */
[----:B------:R-:W-:Y:S06]  /*bed0*/  BRA `(.L_x_4898) ;  /* 0x0000000000a87947 */ /* 0x000fec0003800000 */
.L_x_4910:
        /* <DEDUP_REMOVED lines=14> */
.L_x_4924:
[----:B------:R-:W-:Y:S05]  /*bfc0*/  BSYNC B0 ;  /* 0x0000000000007941 */ /* 0x000fea0003800000 */
.L_x_4923:
[----:B------:R-:W-:Y:S01]  /*bfd0*/  F2FP.F16.F32.PACK_AB R0, RZ, R0 ;  /* 0x00000000ff00723e */ /* 0x000fe200000000ff */
[----:B------:R-:W-:Y:S06]  /*bfe0*/  BRA `(.L_x_4898) ;  /* 0x0000000000647947 */ /* 0x000fec0003800000 */
.L_x_4897:
        /* <DEDUP_REMOVED lines=16> */
.L_x_4925:
[----:B------:R-:W-:Y:S01]  /*c0f0*/  PRMT R0, RZ, 0x7610, R0 ;  /* 0x00007610ff007816 */ /* 0x000fe20000000000 */
[----:B------:R-:W-:Y:S06]  /*c100*/  BRA `(.L_x_4898) ;  /* 0x00000000001c7947 */ /* 0x000fec0003800000 */
.L_x_4922:
[----:B------:R-:W2:Y:S02]  /*c110*/  LDG.E.64 R2, desc[UR36][R2.64] ;  /* 0x0000002402027981 */ /* 0x000ea4000c1e1b00 */
[----:B--2---:R-:W0:Y:S02]  /*c120*/  I2F.U64 R0, R2 ;  /* 0x0000000200007312 */ /* 0x004e240000301000 */
[----:B0-----:R-:W-:Y:S01]  /*c130*/  F2FP.F16.F32.PACK_AB R0, RZ, R0 ;  /* 0x00000000ff00723e */ /* 0x001fe200000000ff */
[----:B------:R-:W-:Y:S06]  /*c140*/  BRA `(.L_x_4898) ;  /* 0x00000000000c7947 */ /* 0x000fec0003800000 */
.L_x_4921:
[----:B------:R-:W2:Y:S02]  /*c150*/  LDG.E R2, desc[UR36][R2.64] ;  /* 0x0000002402027981 */ /* 0x000ea4000c1e1900 */
[----:B--2---:R-:W-:-:S04]  /*c160*/  I2FP.F32.U32 R0, R2 ;  /* 0x0000000200007245 */ /* 0x004fc80000201000 */
[----:B------:R-:W-:-:S07]  /*c170*/  F2FP.F16.F32.PACK_AB R0, RZ, R0 ;  /* 0x00000000ff00723e */ /* 0x000fce00000000ff */
.L_x_4898:
[----:B-----5:R-:W-:Y:S01]  /*c180*/  HADD2.F32 R6, -RZ, R0.H0_H0 ;  /* 0x20000000ff067230 */ /* 0x020fe20000004100 */
[----:B------:R-:W-:Y:S01]  /*c190*/  BSSY B0, `(.L_x_4926) ;  /* 0x0000024000007945 */ /* 0x000fe20003800000 */
[----:B------:R-:W-:Y:S02]  /*c1a0*/  IMAD.MOV.U32 R5, RZ, RZ, 0x3e800000 ;  /* 0x3e800000ff057424 */ /* 0x000fe400078e00ff */
[----:B------:R-:W-:Y:S02]  /*c1b0*/  IMAD.MOV.U32 R7, RZ, RZ, 0x3d39bf78 ;  /* 0x3d39bf78ff077424 */ /* 0x000fe400078e00ff */
[----:B------:R-:W-:-:S06]  /*c1c0*/  FMUL.FTZ R0, |R6|, -1.4426950216293334961 ;  /* 0xbfb8aa3b06007820 */ /* 0x000fcc0000410200 */
        /* <DEDUP_REMOVED lines=32> */
.L_x_4927:
[----:B------:R-:W-:Y:S05]  /*c3d0*/  BSYNC B0 ;  /* 0x0000000000007941 */ /* 0x000fea0003800000 */
.L_x_4926:
        /* <DEDUP_REMOVED lines=15> */
.L_x_4931:
[----:B------:R-:W-:-:S06]  /*c4d0*/  HADD2.F32 R3, -RZ, R5.H0_H0 ;  /* 0x20000005ff037230 */ /* 0x000fcc0000004100 */
[----:B------:R-:W0:Y:S02]  /*c4e0*/  F2I.S64.TRUNC R2, R3 ;  /* 0x0000000300027311 */ /* 0x000e24000020d900 */
[----:B0-----:R-:W-:Y:S01]  /*c4f0*/  STG.E.U8 desc[UR36][R16.64], R2 ;  /* 0x0000000210007986 */ /* 0x001fe2000c101124 */
[----:B------:R-:W-:Y:S05]  /*c500*/  EXIT ;  /* 0x000000000000794d */ /* 0x000fea0003800000 */
.L_x_4930:
        /* <DEDUP_REMOVED lines=10> */
.L_x_4934:
[----:B------:R-:W-:-:S06]  /*c5b0*/  HADD2.F32 R5, -RZ, R5.H0_H0 ;  /* 0x20000005ff057230 */ /* 0x000fcc0000004100 */
[----:B------:R-:W0:Y:S02]  /*c5c0*/  F2I.FTZ.TRUNC.NTZ R5, R5 ;  /* 0x0000000500057305 */ /* 0x000e24000021f100 */
[----:B0-----:R-:W-:Y:S01]  /*c5d0*/  STG.E desc[UR36][R16.64], R5 ;  /* 0x0000000510007986 */ /* 0x001fe2000c101924 */
[----:B------:R-:W-:Y:S05]  /*c5e0*/  EXIT ;  /* 0x000000000000794d */ /* 0x000fea0003800000 */
.L_x_4933:
[----:B------:R-:W-:-:S06]  /*c5f0*/  HADD2.F32 R5, -RZ, R5.H0_H0 ;  /* 0x20000005ff057230 */ /* 0x000fcc0000004100 */
[----:B------:R-:W0:Y:S02]  /*c600*/  F2I.FTZ.TRUNC.NTZ R5, R5 ;  /* 0x0000000500057305 */ /* 0x000e24000021f100 */
[----:B0-----:R-:W-:Y:S01]  /*c610*/  STG.E.U16 desc[UR36][R16.64], R5 ;  /* 0x0000000510007986 */ /* 0x001fe2000c101524 */
[----:B------:R-:W-:Y:S05]  /*c620*/  EXIT ;  /* 0x000000000000794d */ /* 0x000fea0003800000 */
.L_x_4929:
        /* <DEDUP_REMOVED lines=9> */
.L_x_4936:
[----:B------:R-:W-:Y:S01]  /*c6c0*/  STG.E.U16 desc[UR36][R16.64], R5 ;  /* 0x0000000510007986 */ /* 0x000fe2000c101524 */
[----:B------:R-:W-:Y:S05]  /*c6d0*/  EXIT ;  /* 0x000000000000794d */ /* 0x000fea0003800000 */
.L_x_4935:
        /* <DEDUP_REMOVED lines=10> */
.L_x_4938:
[----:B------:R-:W-:-:S05]  /*c780*/  HADD2.F32 R0, -RZ, R5.H0_H0 ;  /* 0x20000005ff007230 */ /* 0x000fca0000004100 */
[----:B------:R-:W-:-:S04]  /*c790*/  F2FP.F16.F32.PACK_AB R0, RZ, R0 ;  /* 0x00000000ff00723e */ /* 0x000fc800000000ff */
[----:B------:R-:W-:-:S05]  /*c7a0*/  PRMT R0, R0, 0x5410, RZ ;  /* 0x0000541000007816 */ /* 0x000fca00000000ff */
[----:B------:R-:W-:Y:S01]  /*c7b0*/  STG.E desc[UR36][R16.64], R0 ;  /* 0x0000000010007986 */ /* 0x000fe2000c101924 */
[----:B------:R-:W-:Y:S05]  /*c7c0*/  EXIT ;  /* 0x000000000000794d */ /* 0x000fea0003800000 */
.L_x_4937:
[----:B------:R-:W-:-:S05]  /*c7d0*/  HADD2.F32 R2, -RZ, R5.H0_H0 ;  /* 0x20000005ff027230 */ /* 0x000fca0000004100 */
[----:B------:R-:W-:-:S06]  /*c7e0*/  FMUL.FTZ R2, R2, 1 ;  /* 0x3f80000002027820 */ /* 0x000fcc0000410000 */
[----:B------:R-:W0:Y:S02]  /*c7f0*/  F2F.F64.F32 R2, R2 ;  /* 0x0000000200027310 */ /* 0x000e240000201800 */
[----:B0-----:R-:W-:Y:S01]  /*c800*/  STG.E.64 desc[UR36][R16.64], R2 ;  /* 0x0000000210007986 */ /* 0x001fe2000c101b24 */
[----:B------:R-:W-:Y:S05]  /*c810*/  EXIT ;  /* 0x000000000000794d */ /* 0x000fea0003800000 */
.L_x_4928:
        /* <DEDUP_REMOVED lines=13> */
.L_x_4941:
[----:B------:R-:W-:Y:S01]  /*c8f0*/  HADD2.F32 R5, -RZ, R5.H0_H0 ;  /* 0x20000005ff057230 */ /* 0x000fe20000004100 */
[----:B------:R-:W-:-:S04]  /*c900*/  CS2R R6, SRZ ;  /* 0x0000000000067805 */ /* 0x000fc8000001ff00 */
[----:B------:R-:W-:-:S06]  /*c910*/  FMUL.FTZ R5, R5, 1 ;  /* 0x3f80000005057820 */ /* 0x000fcc0000410000 */
[----:B------:R-:W0:Y:S02]  /*c920*/  F2F.F64.F32 R4, R5 ;  /* 0x0000000500047310 */ /* 0x000e240000201800 */
[----:B0-----:R-:W-:Y:S01]  /*c930*/  STG.E.128 desc[UR36][R16.64], R4 ;  /* 0x0000000410007986 */ /* 0x001fe2000c101d24 */
[----:B------:R-:W-:Y:S05]  /*c940*/  EXIT ;  /* 0x000000000000794d */ /* 0x000fea0003800000 */
.L_x_4940:
        /* <DEDUP_REMOVED lines=21> */
.L_x_4945:
[----:B------:R-:W-:Y:S05]  /*caa0*/  BSYNC B0 ;  /* 0x0000000000007941 */ /* 0x000fea0003800000 */
.L_x_4944:
[----:B------:R-:W-:-:S05]  /*cab0*/  LOP3.LUT R3, R0, R3, RZ, 0xfc, !PT ;  /* 0x0000000300037212 */ /* 0x000fca00078efcff */
[----:B------:R-:W-:Y:S01]  /*cac0*/  STG.E.U8 desc[UR36][R16.64], R3 ;  /* 0x0000000310007986 */ /* 0x000fe2000c101124 */
[----:B------:R-:W-:Y:S05]  /*cad0*/  EXIT ;  /* 0x000000000000794d */ /* 0x000fea0003800000 */
.L_x_4943:
        /* <DEDUP_REMOVED lines=13> */
.L_x_4947:
[----:B------:R-:W-:Y:S01]  /*cbb0*/  IMAD.MOV.U32 R0, RZ, RZ, 0x7f ;  /* 0x0000007fff007424 */ /* 0x000fe200078e00ff */
[----:B------:R-:W-:-:S04]  /*cbc0*/  ISETP.GT.U32.AND P0, PT, R2, 0x7f800000, PT ;  /* 0x7f8000000200780c */ /* 0x000fc80003f04070 */
[----:B------:R-:W-:-:S09]  /*cbd0*/  SEL R0, R0, 0x7c, P0 ;  /* 0x0000007c00007807 */ /* 0x000fd20000000000 */
.L_x_4948:
[----:B------:R-:W-:Y:S05]  /*cbe0*/  BSYNC B0 ;  /* 0x0000000000007941 */ /* 0x000fea0003800000 */
.L_x_4946:
[----:B------:R-:W-:-:S04]  /*cbf0*/  LOP3.LUT R2, R5, 0x80000000, RZ, 0xc0, !PT ;  /* 0x8000000005027812 */ /* 0x000fc800078ec0ff */
[----:B------:R-:W-:-:S04]  /*cc00*/  SHF.R.U32.HI R3, RZ, 0x18, R2 ;  /* 0x00000018ff037819 */ /* 0x000fc80000011602 */
[----:B------:R-:W-:-:S05]  /*cc10*/  LOP3.LUT R3, R0, R3, RZ, 0xfc, !PT ;  /* 0x0000000300037212 */ /* 0x000fca00078efcff */
[----:B------:R-:W-:Y:S01]  /*cc20*/  STG.E.U8 desc[UR36][R16.64], R3 ;  /* 0x0000000310007986 */ /* 0x000fe2000c101124 */
[----:B------:R-:W-:Y:S05]  /*cc30*/  EXIT ;  /* 0x000000000000794d */ /* 0x000fea0003800000 */
.L_x_4942:
[----:B------:R-:W-:-:S05]  /*cc40*/  HADD2.F32 R0, -RZ, R5.H0_H0 ;  /* 0x20000005ff007230 */ /* 0x000fca0000004100 */
[----:B------:R-:W-:-:S05]  /*cc50*/  F2FP.BF16.F32.PACK_AB R0, RZ, R0 ;  /* 0x00000000ff00723e */ /* 0x000fca00000010ff */
[----:B------:R-:W-:Y:S01]  /*cc60*/  STG.E.U16 desc[UR36][R16.64], R0 ;  /* 0x0000000010007986 */ /* 0x000fe2000c101524 */
[----:B------:R-:W-:Y:S05]  /*cc70*/  EXIT ;  /* 0x000000000000794d */ /* 0x000fea0003800000 */
.L_x_4939:
        /* <DEDUP_REMOVED lines=12> */
.L_x_4951:
        /* <DEDUP_REMOVED lines=17> */
.L_x_4954:
[----:B------:R-:W-:-:S04]  /*ce50*/  LOP3.LUT R2, R5, 0x80000000, RZ, 0xc0, !PT ;  /* 0x8000000005027812 */ /* 0x000fc800078ec0ff */
[----:B------:R-:W-:-:S04]  /*ce60*/  SHF.R.U32.HI R3, RZ, 0x18, R2 ;  /* 0x00000018ff037819 */ /* 0x000fc80000011602 */
[----:B------:R-:W-:-:S04]  /*ce70*/  LOP3.LUT R0, R0, R3, RZ, 0xfc, !PT ;  /* 0x0000000300007212 */ /* 0x000fc800078efcff */
[----:B------:R-:W-:-:S07]  /*ce80*/  PRMT R8, R0, 0x7610, R8 ;  /* 0x0000761000087816 */ /* 0x000fce0000000008 */
.L_x_4953:
[----:B------:R-:W-:Y:S05]  /*ce90*/  BSYNC B0 ;  /* 0x0000000000007941 */ /* 0x000fea0003800000 */
.L_x_4952:
[----:B------:R-:W-:Y:S01]  /*cea0*/  STG.E.U8 desc[UR36][R16.64], R8 ;  /* 0x0000000810007986 */ /* 0x000fe2000c101124 */
[----:B------:R-:W-:Y:S05]  /*ceb0*/  EXIT ;  /* 0x000000000000794d */ /* 0x000fea0003800000 */
.L_x_4950:
        /* <DEDUP_REMOVED lines=17> */
.L_x_4957:
[----:B------:R-:W-:-:S04]  /*cfd0*/  LOP3.LUT R2, R5, 0x80000000, RZ, 0xc0, !PT ;  /* 0x8000000005027812 */ /* 0x000fc800078ec0ff */
[----:B------:R-:W-:-:S04]  /*cfe0*/  SHF.R.U32.HI R3, RZ, 0x18, R2 ;  /* 0x00000018ff037819 */ /* 0x000fc80000011602 */
[----:B------:R-:W-:-:S04]  /*cff0*/  LOP3.LUT R0, R0, R3, RZ, 0xfc, !PT ;  /* 0x0000000300007212 */ /* 0x000fc800078efcff */
[----:B------:R-:W-:-:S07]  /*d000*/  PRMT R8, R0, 0x7610, R8 ;  /* 0x0000761000087816 */ /* 0x000fce0000000008 */
.L_x_4956:
[----:B------:R-:W-:Y:S05]  /*d010*/  BSYNC B0 ;  /* 0x0000000000007941 */ /* 0x000fea0003800000 */
.L_x_4955:
[----:B------:R-:W-:Y:S01]  /*d020*/  STG.E.U8 desc[UR36][R16.64], R8 ;  /* 0x0000000810007986 */ /* 0x000fe2000c101124 */
[----:B------:R-:W-:Y:S05]  /*d030*/  EXIT ;  /* 0x000000000000794d */ /* 0x000fea0003800000 */
.L_x_4949:
        /* <DEDUP_REMOVED lines=22> */
.L_x_4932:
        /* <DEDUP_REMOVED lines=16> */
.L_x_4960:
[----:B------:R-:W-:Y:S05]  /*d2a0*/  EXIT ;  /* 0x000000000000794d */ /* 0x000fea0003800000 */
.L_x_4959:
[----:B------:R-:W-:-:S06]  /*d2b0*/  HADD2.F32 R2, -RZ, R5.H0_H0 ;  /* 0x20000005ff027230 */ /* 0x000fcc0000004100 */
[----:B------:R-:W0:Y:S02]  /*d2c0*/  F2I.U64.TRUNC R2, R2 ;  /* 0x0000000200027311 */ /* 0x000e24000020d800 */
[----:B0-----:R-:W-:Y:S01]  /*d2d0*/  STG.E.64 desc[UR36][R16.64], R2 ;  /* 0x0000000210007986 */ /* 0x001fe2000c101b24 */
[----:B------:R-:W-:Y:S05]  /*d2e0*/  EXIT ;  /* 0x000000000000794d */ /* 0x000fea0003800000 */
.L_x_4958:
[----:B------:R-:W-:-:S06]  /*d2f0*/  HADD2.F32 R5, -RZ, R5.H0_H0 ;  /* 0x20000005ff057230 */ /* 0x000fcc0000004100 */
[----:B------:R-:W0:Y:S02]  /*d300*/  F2I.FTZ.U32.TRUNC.NTZ R5, R5 ;  /* 0x0000000500057305 */ /* 0x000e24000021f000 */
[----:B0-----:R-:W-:Y:S01]  /*d310*/  STG.E desc[UR36][R16.64], R5 ;  /* 0x0000000510007986 */ /* 0x001fe2000c101924 */
[----:B------:R-:W-:Y:S05]  /*d320*/  EXIT ;  /* 0x000000000000794d */ /* 0x000fea0003800000 */
.L_x_4961:
        /* <DEDUP_REMOVED lines=13> */
.L_x_7376:


//--------------------- .text._ZN2at6native27unrolled_elementwise_kernelIZZZNS0_33launch_log_sigmoid_forward_kernelERNS_18TensorIteratorBaseEENKUlvE_clEvENKUlvE1_clEvEUlN3c104HalfEE_St5arrayIPcLm2EELi4E23TrivialOffsetCalculatorILi1EjESD_NS0_6memory12LoadWithCastILi1EEENSE_13StoreWithCastILi1EEEEEviT_T0_T2_T3_T4_T5_ --------------------------
	.section	.text._ZN2at6native27unrolled_elementwise_kernelIZZZNS0_33launch_log_sigmoid_forward_kernelERNS_18TensorIteratorBaseEENKUlvE_clEvENKUlvE1_clEvEUlN3c104HalfEE_St5arrayIPcLm2EELi4E23TrivialOffsetCalculatorILi1EjESD_NS0_6memory12LoadWithCastILi1EEENSE_13StoreWithCastILi1EEEEEviT_T0_T2_T3_T4_T5_,"ax",@progbits
	.align	128
        .global         _ZN2at6native27unrolled_elementwise_kernelIZZZNS0_33launch_log_sigmoid_forward_kernelERNS_18TensorIteratorBaseEENKUlvE_clEvENKUlvE1_clEvEUlN3c104HalfEE_St5arrayIPcLm2EELi4E23TrivialOffsetCalculatorILi1EjESD_NS0_6memory12LoadWithCastILi1EEENSE_13StoreWithCastILi1EEEEEviT_T0_T2_T3_T4_T5_
        .type           _ZN2at6native27unrolled_elementwise_kernelIZZZNS0_33launch_log_sigmoid_forward_kernelERNS_18TensorIteratorBaseEENKUlvE_clEvENKUlvE1_clEvEUlN3c104HalfEE_St5arrayIPcLm2EELi4E23TrivialOffsetCalculatorILi1EjESD_NS0_6memory12LoadWithCastILi1EEENSE_13StoreWithCastILi1EEEEEviT_T0_T2_T3_T4_T5_,@function
        .size           _ZN2at6native27unrolled_elementwise_kernelIZZZNS0_33launch_log_sigmoid_forward_kernelERNS_18TensorIteratorBaseEENKUlvE_clEvENKUlvE1_clEvEUlN3c104HalfEE_St5arrayIPcLm2EELi4E23TrivialOffsetCalculatorILi1EjESD_NS0_6memory12LoadWithCastILi1EEENSE_13StoreWithCastILi1EEEEEviT_T0_T2_T3_T4_T5_,(.L_x_7377 - _ZN2at6native27unrolled_elementwise_kernelIZZZNS0_33launch_log_sigmoid_forward_kernelERNS_18TensorIteratorBaseEENKUlvE_clEvENKUlvE1_clEvEUlN3c104HalfEE_St5arrayIPcLm2EELi4E23TrivialOffsetCalculatorILi1EjESD_NS0_6memory12LoadWithCastILi1EEENSE_13StoreWithCastILi1EEEEEviT_T0_T2_T3_T4_T5_)
        .other          _ZN2at6native27unrolled_elementwise_kernelIZZZNS0_33launch_log_sigmoid_forward_kernelERNS_18TensorIteratorBaseEENKUlvE_clEvENKUlvE1_clEvEUlN3c104HalfEE_St5arrayIPcLm2EELi4E23TrivialOffsetCalculatorILi1EjESD_NS0_6memory12LoadWithCastILi1EEENSE_13StoreWithCastILi1EEEEEviT_T0_T2_T3_T4_T5_,@"STO_CUDA_ENTRY STV_DEFAULT"
_ZN2at6native27unrolled_elementwise_kernelIZZZNS0_33launch_log_sigmoid_forward_kernelERNS_18TensorIteratorBaseEENKUlvE_clEvENKUlvE1_clEvEUlN3c104HalfEE_St5arrayIPcLm2EELi4E23TrivialOffsetCalculatorILi1EjESD_NS0_6memory12LoadWithCastILi1EEENSE_13StoreWithCastILi1EEEEEviT_T0_T2_T3_T4_T5_:
.text._ZN2at6native27unrolled_elementwise_kernelIZZZNS0_33launch_log_sigmoid_forward_kernelERNS_18TensorIteratorBaseEENKUlvE_clEvENKUlvE1_clEvEUlN3c104HalfEE_St5arrayIPcLm2EELi4E23TrivialOffsetCalculatorILi1EjESD_NS0_6memory12LoadWithCastILi1EEENSE_13StoreWithCastILi1EEEEEviT_T0_T2_T3_T4_T5_:
        /* <DEDUP_REMOVED lines=34> */
.L_x_4967:
[----:B------:R-:W2:Y:S02]  /*0220*/  LDG.E.U8 R2, desc[UR36][R2.64] ;  /* 0x0000002402027981 */ /* 0x000ea4000c1e1100 */
[----:B--2---:R-:W-:-:S04]  /*0230*/  I2FP.F32.U32 R0, R2 ;  /* 0x0000000200007245 */ /* 0x004fc80000201000 */
[----:B------:R-:W-:-:S04]  /*0240*/  F2FP.F16.F32.PACK_AB R0, RZ, R0 ;  /* 0x00000000ff00723e */ /* 0x000fc800000000ff */
[----:B------:R-:W-:Y:S01]  /*0250*/  PRMT R23, R0, 0x7610, R23 ;  /* 0x0000761000177816 */ /* 0x000fe20000000017 */
[----:B------:R-:W-:Y:S06]  /*0260*/  BRA `(.L_x_4969) ;  /* 0x0000000c00c07947 */ /* 0x000fec0003800000 */
.L_x_4966:
        /* <DEDUP_REMOVED lines=11> */
.L_x_4971:
[----:B------:R-:W2:Y:S02]  /*0320*/  LDG.E R2, desc[UR36][R2.64] ;  /* 0x0000002402027981 */ /* 0x000ea4000c1e1900 */
[----:B--2---:R-:W-:-:S04]  /*0330*/  I2FP.F32.S32 R0, R2 ;  /* 0x0000000200007245 */ /* 0x004fc80000201400 */
[----:B------:R-:W-:-:S04]  /*0340*/  F2FP.F16.F32.PACK_AB R0, RZ, R0 ;  /* 0x00000000ff00723e */ /* 0x000fc800000000ff */
[----:B------:R-:W-:Y:S01]  /*0350*/  PRMT R23, R0, 0x7610, R23 ;  /* 0x0000761000177816 */ /* 0x000fe20000000017 */
[----:B------:R-:W-:Y:S06]  /*0360*/  BRA `(.L_x_4969) ;  /* 0x0000000c00807947 */ /* 0x000fec0003800000 */
.L_x_4970:
[----:B------:R-:W2:Y:S02]  /*0370*/  LDG.E.U16 R2, desc[UR36][R2.64] ;  /* 0x0000002402027981 */ /* 0x000ea4000c1e1500 */
[----:B--2---:R-:W0:Y:S02]  /*0380*/  I2F.S16 R0, R2 ;  /* 0x0000000200007306 */ /* 0x004e240000101400 */
[----:B0-----:R-:W-:-:S04]  /*0390*/  F2FP.F16.F32.PACK_AB R0, RZ, R0 ;  /* 0x00000000ff00723e */ /* 0x001fc800000000ff */
[----:B------:R-:W-:Y:S01]  /*03a0*/  PRMT R23, R0, 0x7610, R23 ;  /* 0x0000761000177816 */ /* 0x000fe20000000017 */
[----:B------:R-:W-:Y:S06]  /*03b0*/  BRA `(.L_x_4969) ;  /* 0x0000000c006c7947 */ /* 0x000fec0003800000 */
.L_x_4965:
        /* <DEDUP_REMOVED lines=9> */
.L_x_4973:
[----:B------:R1:W5:Y:S01]  /*0450*/  LDG.E.U16 R23, desc[UR36][R2.64] ;  /* 0x0000002402177981 */ /* 0x000362000c1e1500 */
[----:B------:R-:W-:Y:S05]  /*0460*/  BRA `(.L_x_4969) ;  /* 0x0000000c00407947 */ /* 0x000fea0003800000 */
.L_x_4972:
        /* <DEDUP_REMOVED lines=9> */
.L_x_4975:
[----:B------:R0:W5:Y:S01]  /*0500*/  LDG.E.U16 R23, desc[UR36][R2.64] ;  /* 0x0000002402177981 */ /* 0x000162000c1e1500 */
[----:B------:R-:W-:Y:S05]  /*0510*/  BRA `(.L_x_4969) ;  /* 0x0000000c00147947 */ /* 0x000fea0003800000 */
.L_x_4974:
        /* <DEDUP_REMOVED lines=9> */
.L_x_4964:
        /* <DEDUP_REMOVED lines=14> */
.L_x_4978:
        /* <DEDUP_REMOVED lines=9> */
.L_x_4977:
        /* <DEDUP_REMOVED lines=28> */
.L_x_4980:
        /* <DEDUP_REMOVED lines=16> */
.L_x_4979:
[----:B------:R-:W2:Y:S02]  /*09e0*/  LDG.E.U16 R0, desc[UR36][R2.64] ;  /* 0x0000002402007981 */ /* 0x000ea4000c1e1500 */
[----:B--2---:R-:W-:-:S05]  /*09f0*/  IMAD.U32 R0, R0, 0x10000, RZ ;  /* 0x0001000000007824 */ /* 0x004fca00078e00ff */
[----:B------:R-:W-:-:S04]  /*0a00*/  F2FP.F16.F32.PACK_AB R0, RZ, R0 ;  /* 0x00000000ff00723e */ /* 0x000fc800000000ff */
[----:B------:R-:W-:Y:S01]  /*0a10*/  PRMT R23, R0, 0x7610, R23 ;  /* 0x0000761000177816 */ /* 0x000fe20000000017 */
[----:B------:R-:W-:Y:S06]  /*0a20*/  BRA `(.L_x_4969) ;  /* 0x0000000400d07947 */ /* 0x000fec0003800000 */
.L_x_4976:
        /* <DEDUP_REMOVED lines=13> */
.L_x_4983:
        /* <DEDUP_REMOVED lines=21> */
.L_x_4987:
[----:B------:R-:W-:Y:S05]  /*0c50*/  BSYNC B1 ;  /* 0x0000000000017941 */ /* 0x000fea0003800000 */
.L_x_4986:
[----:B------:R-:W-:Y:S01]  /*0c60*/  LEA R3, R0, 0x3b800000, 0x17 ;  /* 0x3b80000000037811 */ /* 0x000fe200078eb8ff */
[----:B------:R-:W-:-:S05]  /*0c70*/  IMAD.SHL.U32 R0, R2, 0x100000, RZ ;  /* 0x0010000002007824 */ /* 0x000fca00078e00ff */
[----:B------:R-:W-:-:S07]  /*0c80*/  LOP3.LUT R0, R3, R0, R4, 0xfe, !PT ;  /* 0x0000000003007212 */ /* 0x000fce00078efe04 */
.L_x_4985:
[----:B------:R-:W-:Y:S05]  /*0c90*/  BSYNC B0 ;  /* 0x0000000000007941 */ /* 0x000fea0003800000 */
.L_x_4984:
[----:B------:R-:W-:-:S04]  /*0ca0*/  F2FP.F16.F32.PACK_AB R0, RZ, R0 ;  /* 0x00000000ff00723e */ /* 0x000fc800000000ff */
[----:B------:R-:W-:Y:S01]  /*0cb0*/  PRMT R23, R0, 0x7610, R23 ;  /* 0x0000761000177816 */ /* 0x000fe20000000017 */
[----:B------:R-:W-:Y:S06]  /*0cc0*/  BRA `(.L_x_4969) ;  /* 0x0000000400287947 */ /* 0x000fec0003800000 */
.L_x_4982:
        /* <DEDUP_REMOVED lines=21> */
.L_x_4991:
[----:B------:R-:W-:Y:S05]  /*0e20*/  BSYNC B1 ;  /* 0x0000000000017941 */ /* 0x000fea0003800000 */
.L_x_4990:
[----:B------:R-:W-:Y:S01]  /*0e30*/  LEA R3, R0, 0x37800000, 0x17 ;  /* 0x3780000000037811 */ /* 0x000fe200078eb8ff */
[----:B------:R-:W-:-:S05]  /*0e40*/  IMAD.SHL.U32 R0, R2, 0x200000, RZ ;  /* 0x0020000002007824 */ /* 0x000fca00078e00ff */
[----:B------:R-:W-:-:S07]  /*0e50*/  LOP3.LUT R0, R3, R0, R4, 0xfe, !PT ;  /* 0x0000000003007212 */ /* 0x000fce00078efe04 */
.L_x_4989:
[----:B------:R-:W-:Y:S05]  /*0e60*/  BSYNC B0 ;  /* 0x0000000000007941 */ /* 0x000fea0003800000 */
.L_x_4988:
[----:B------:R-:W-:-:S04]  /*0e70*/  F2FP.F16.F32.PACK_AB R0, RZ, R0 ;  /* 0x00000000ff00723e */ /* 0x000fc800000000ff */
[----:B------:R-:W-:Y:S01]  /*0e80*/  PRMT R23, R0, 0x7610, R23 ;  /* 0x0000761000177816 */ /* 0x000fe20000000017 */
[----:B------:R-:W-:Y:S06]  /*0e90*/  BRA `(.L_x_4969) ;  /* 0x0000000000b47947 */ /* 0x000fec0003800000 */
.L_x_4981:
        /* <DEDUP_REMOVED lines=14> */
.L_x_4995:
[----:B------:R-:W-:Y:S05]  /*0f80*/  BSYNC B0 ;  /* 0x0000000000007941 */ /* 0x000fea0003800000 */
.L_x_4994:
[----:B------:R-:W-:-:S04]  /*0f90*/  F2FP.F16.F32.PACK_AB R0, RZ, R0 ;  /* 0x00000000ff00723e */ /* 0x000fc800000000ff */
[----:B------:R-:W-:Y:S01]  /*0fa0*/  PRMT R23, R0, 0x7610, R23 ;  /* 0x0000761000177816 */ /* 0x000fe20000000017 */
[----:B------:R-:W-:Y:S06]  /*0fb0*/  BRA `(.L_x_4969) ;  /* 0x00000000006c7947 */ /* 0x000fec0003800000 */
.L_x_4968:
        /* <DEDUP_REMOVED lines=16> */
.L_x_4996:
[----:B------:R-:W-:Y:S01]  /*10c0*/  PRMT R23, RZ, 0x7610, R23 ;  /* 0x00007610ff177816 */ /* 0x000fe20000000017 */
[----:B------:R-:W-:Y:S06]  /*10d0*/  BRA `(.L_x_4969) ;  /* 0x0000000000247947 */ /* 0x000fec0003800000 */
.L_x_4993:
[----:B------:R-:W2:Y:S02]  /*10e0*/  LDG.E.64 R2, desc[UR36][R2.64] ;  /* 0x0000002402027981 */ /* 0x000ea4000c1e1b00 */
[----:B--2---:R-:W0:Y:S02]  /*10f0*/  I2F.U64 R0, R2 ;  /* 0x0000000200007312 */ /* 0x004e240000301000 */
[----:B0-----:R-:W-:-:S04]  /*1100*/  F2FP.F16.F32.PACK_AB R0, RZ, R0 ;  /* 0x00000000ff00723e */ /* 0x001fc800000000ff */
[----:B------:R-:W-:Y:S01]  /*1110*/  PRMT R23, R0, 0x7610, R23 ;  /* 0x0000761000177816 */ /* 0x000fe20000000017 */
[----:B------:R-:W-:Y:S06]  /*1120*/  BRA `(.L_x_4969) ;  /* 0x0000000000107947 */ /* 0x000fec0003800000 */
.L_x_4992:
[----:B------:R-:W2:Y:S02]  /*1130*/  LDG.E R2, desc[UR36][R2.64] ;  /* 0x0000002402027981 */ /* 0x000ea4000c1e1900 */
[----:B--2---:R-:W-:-:S04]  /*1140*/  I2FP.F32.U32 R0, R2 ;  /* 0x0000000200007245 */ /* 0x004fc80000201000 */
[----:B------:R-:W-:-:S04]  /*1150*/  F2FP.F16.F32.PACK_AB R0, RZ, R0 ;  /* 0x00000000ff00723e */ /* 0x000fc800000000ff */
[----:B------:R-:W-:-:S07]  /*1160*/  PRMT R23, R0, 0x7610, R23 ;  /* 0x0000761000177816 */ /* 0x000fce0000000017 */
.L_x_4969:
[----:B------:R-:W2:Y:S02]  /*1170*/  S2R R24, SR_TID.X ;  /* 0x0000000000187919 */ /* 0x000ea40000002100 */
[----:B--2---:R-:W-:-:S07]  /*1180*/  VIADD R24, R24, 0x80 ;  /* 0x0000008018187836 */ /* 0x004fce0000000000 */
.L_x_4963:
[----:B------:R-:W-:Y:S05]  /*1190*/  BSYNC B6 ;  /* 0x0000000000067941 */ /* 0x000fea0003800000 */
.L_x_4962:
[----:B------:R-:W-:Y:S01]  /*11a0*/  ISETP.GE.AND P0, PT, R24, R16, PT ;  /* 0x000000101800720c */ /* 0x000fe20003f06270 */
[----:B------:R-:W-:-:S12]  /*11b0*/  BSSY B6, `(.L_x_4997) ;  /* 0x000010e000067945 */ /* 0x000fd80003800000 */
[----:B------:R-:W-:Y:S05]  /*11c0*/  @P0 BRA `(.L_x_4998) ;  /* 0x0000001000300947 */ /* 0x000fea0003800000 */
[----:B01----:R-:W0:Y:S01]  /*11d0*/  LDC.64 R2, c[0x0][0x220] ;  /* 0x00008800ff027b82 */ /* 0x003e220000000a00 */
        /* <DEDUP_REMOVED lines=22> */
.L_x_5002:
[----:B------:R-:W2:Y:S02]  /*1340*/  LDG.E.U8 R2, desc[UR36][R2.64] ;  /* 0x0000002402027981 */ /* 0x000ea4000c1e1100 */
[----:B--2---:R-:W-:-:S04]  /*1350*/  I2FP.F32.U32 R0, R2 ;  /* 0x0000000200007245 */ /* 0x004fc80000201000 */
[----:B------:R-:W-:-:S04]  /*1360*/  F2FP.F16.F32.PACK_AB R0, RZ, R0 ;  /* 0x00000000ff00723e */ /* 0x000fc800000000ff */
[----:B------:R-:W-:Y:S01]  /*1370*/  PRMT R22, R0, 0x7610, R22 ;  /* 0x0000761000167816 */ /* 0x000fe20000000016 */
[----:B------:R-:W-:Y:S06]  /*1380*/  BRA `(.L_x_5004) ;  /* 0x0000000c00bc7947 */ /* 0x000fec0003800000 */
.L_x_5001:
        /* <DEDUP_REMOVED lines=11> */
.L_x_5006:
[----:B------:R-:W2:Y:S02]  /*1440*/  LDG.E R2, desc[UR36][R2.64] ;  /* 0x0000002402027981 */ /* 0x000ea4000c1e1900 */
[----:B--2---:R-:W-:-:S04]  /*1450*/  I2FP.F32.S32 R0, R2 ;  /* 0x0000000200007245 */ /* 0x004fc80000201400 */
[----:B------:R-:W-:-:S04]  /*1460*/  F2FP.F16.F32.PACK_AB R0, RZ, R0 ;  /* 0x00000000ff00723e */ /* 0x000fc800000000ff */
[----:B------:R-:W-:Y:S01]  /*1470*/  PRMT R22, R0, 0x7610, R22 ;  /* 0x0000761000167816 */ /* 0x000fe20000000016 */
[----:B------:R-:W-:Y:S06]  /*1480*/  BRA `(.L_x_5004) ;  /* 0x0000000c007c7947 */ /* 0x000fec0003800000 */
.L_x_5005:
[----:B------:R-:W2:Y:S02]  /*1490*/  LDG.E.U16 R2, desc[UR36][R2.64] ;  /* 0x0000002402027981 */ /* 0x000ea4000c1e1500 */
[----:B--2---:R-:W0:Y:S02]  /*14a0*/  I2F.S16 R0, R2 ;  /* 0x0000000200007306 */ /* 0x004e240000101400 */
[----:B0-----:R-:W-:-:S04]  /*14b0*/  F2FP.F16.F32.PACK_AB R0, RZ, R0 ;  /* 0x00000000ff00723e */ /* 0x001fc800000000ff */
[----:B------:R-:W-:Y:S01]  /*14c0*/  PRMT R22, R0, 0x7610, R22 ;  /* 0x0000761000167816 */ /* 0x000fe20000000016 */
[----:B------:R-:W-:Y:S06]  /*14d0*/  BRA `(.L_x_5004) ;  /* 0x0000000c00687947 */ /* 0x000fec0003800000 */
.L_x_5000:
        /* <DEDUP_REMOVED lines=9> */
.L_x_5008:
[----:B------:R0:W5:Y:S01]  /*1570*/  LDG.E.U16 R22, desc[UR36][R2.64] ;  /* 0x0000002402167981 */ /* 0x000162000c1e1500 */
[----:B------:R-:W-:Y:S05]  /*1580*/  BRA `(.L_x_5004) ;  /* 0x0000000c003c7947 */ /* 0x000fea0003800000 */
.L_x_5007:
        /* <DEDUP_REMOVED lines=9> */
.L_x_5010:
[----:B------:R1:W5:Y:S01]  /*1620*/  LDG.E.U16 R22, desc[UR36][R2.64] ;  /* 0x0000002402167981 */ /* 0x000362000c1e1500 */
[----:B------:R-:W-:Y:S05]  /*1630*/  BRA `(.L_x_5004) ;  /* 0x0000000c00107947 */ /* 0x000fea0003800000 */
.L_x_5009:
        /* <DEDUP_REMOVED lines=9> */
.L_x_4999:
        /* <DEDUP_REMOVED lines=14> */
.L_x_5013:
        /* <DEDUP_REMOVED lines=9> */
.L_x_5012:
        /* <DEDUP_REMOVED lines=28> */
.L_x_5015:
        /* <DEDUP_REMOVED lines=15> */
.L_x_5014:
[----:B------:R-:W2:Y:S02]  /*1af0*/  LDG.E.U16 R0, desc[UR36][R2.64] ;  /* 0x0000002402007981 */ /* 0x000ea4000c1e1500 */
[----:B--2---:R-:W-:-:S05]  /*1b00*/  IMAD.U32 R0, R0, 0x10000, RZ ;  /* 0x0001000000007824 */ /* 0x004fca00078e00ff */
[----:B------:R-:W-:-:S04]  /*1b10*/  F2FP.F16.F32.PACK_AB R0, RZ, R0 ;  /* 0x00000000ff00723e */ /* 0x000fc800000000ff */
[----:B------:R-:W-:Y:S01]  /*1b20*/  PRMT R22, R0, 0x7610, R22 ;  /* 0x0000761000167816 */ /* 0x000fe20000000016 */
[----:B------:R-:W-:Y:S06]  /*1b30*/  BRA `(.L_x_5004) ;  /* 0x0000000400d07947 */ /* 0x000fec0003800000 */
.L_x_5011:
        /* <DEDUP_REMOVED lines=13> */
.L_x_5018:
        /* <DEDUP_REMOVED lines=21> */
.L_x_5022:
[----:B------:R-:W-:Y:S05]  /*1d60*/  BSYNC B1 ;  /* 0x0000000000017941 */ /* 0x000fea0003800000 */
.L_x_5021:
[----:B------:R-:W-:Y:S01]  /*1d70*/  LEA R3, R0, 0x3b800000, 0x17 ;  /* 0x3b80000000037811 */ /* 0x000fe200078eb8ff */
[----:B------:R-:W-:-:S05]  /*1d80*/  IMAD.SHL.U32 R0, R2, 0x100000, RZ ;  /* 0x0010000002007824 */ /* 0x000fca00078e00ff */
[----:B------:R-:W-:-:S07]  /*1d90*/  LOP3.LUT R0, R3, R0, R4, 0xfe, !PT ;  /* 0x0000000003007212 */ /* 0x000fce00078efe04 */
.L_x_5020:
[----:B------:R-:W-:Y:S05]  /*1da0*/  BSYNC B0 ;  /* 0x0000000000007941 */ /* 0x000fea0003800000 */
.L_x_5019:
[----:B------:R-:W-:-:S04]  /*1db0*/  F2FP.F16.F32.PACK_AB R0, RZ, R0 ;  /* 0x00000000ff00723e */ /* 0x000fc800000000ff */
[----:B------:R-:W-:Y:S01]  /*1dc0*/  PRMT R22, R0, 0x7610, R22 ;  /* 0x0000761000167816 */ /* 0x000fe20000000016 */
[----:B------:R-:W-:Y:S06]  /*1dd0*/  BRA `(.L_x_5004) ;  /* 0x0000000400287947 */ /* 0x000fec0003800000 */
.L_x_5017:
        /* <DEDUP_REMOVED lines=21> */
.L_x_5026:
[----:B------:R-:W-:Y:S05]  /*1f30*/  BSYNC B1 ;  /* 0x0000000000017941 */ /* 0x000fea0003800000 */
.L_x_5025:
[----:B------:R-:W-:Y:S01]  /*1f40*/  LEA R3, R0, 0x37800000, 0x17 ;  /* 0x3780000000037811 */ /* 0x000fe200078eb8ff */
[----:B------:R-:W-:-:S05]  /*1f50*/  IMAD.SHL.U32 R0, R2, 0x200000, RZ ;  /* 0x0020000002007824 */ /* 0x000fca00078e00ff */
[----:B------:R-:W-:-:S07]  /*1f60*/  LOP3.LUT R0, R3, R0, R4, 0xfe, !PT ;  /* 0x0000000003007212 */ /* 0x000fce00078efe04 */
.L_x_5024:
[----:B------:R-:W-:Y:S05]  /*1f70*/  BSYNC B0 ;  /* 0x0000000000007941 */ /* 0x000fea0003800000 */
.L_x_5023:
[----:B------:R-:W-:-:S04]  /*1f80*/  F2FP.F16.F32.PACK_AB R0, RZ, R0 ;  /* 0x00000000ff00723e */ /* 0x000fc800000000ff */
[----:B------:R-:W-:Y:S01]  /*1f90*/  PRMT R22, R0, 0x7610, R22 ;  /* 0x0000761000167816 */ /* 0x000fe20000000016 */
[----:B------:R-:W-:Y:S06]  /*1fa0*/  BRA `(.L_x_5004) ;  /* 0x0000000000b47947 */ /* 0x000fec0003800000 */
.L_x_5016:
        /* <DEDUP_REMOVED lines=14> */
.L_x_5030:
[----:B------:R-:W-:Y:S05]  /*2090*/  BSYNC B0 ;  /* 0x0000000000007941 */ /* 0x000fea0003800000 */
.L_x_5029:
[----:B------:R-:W-:-:S04]  /*20a0*/  F2FP.F16.F32.PACK_AB R0, RZ, R0 ;  /* 0x00000000ff00723e */ /* 0x000fc800000000ff */
[----:B------:R-:W-:Y:S01]  /*20b0*/  PRMT R22, R0, 0x7610, R22 ;  /* 0x0000761000167816 */ /* 0x000fe20000000016 */
[----:B------:R-:W-:Y:S06]  /*20c0*/  BRA `(.L_x_5004) ;  /* 0x00000000006c7947 */ /* 0x000fec0003800000 */
.L_x_5003:
        /* <DEDUP_REMOVED lines=16> */
.L_x_5031:
[----:B------:R-:W-:Y:S01]  /*21d0*/  PRMT R22, RZ, 0x7610, R22 ;  /* 0x00007610ff167816 */ /* 0x000fe20000000016 */
[----:B------:R-:W-:Y:S06]  /*21e0*/  BRA `(.L_x_5004) ;  /* 0x0000000000247947 */ /* 0x000fec0003800000 */
.L_x_5028:
[----:B------:R-:W2:Y:S02]  /*21f0*/  LDG.E.64 R2, desc[UR36][R2.64] ;  /* 0x0000002402027981 */ /* 0x000ea4000c1e1b00 */
[----:B--2---:R-:W0:Y:S02]  /*2200*/  I2F.U64 R0, R2 ;  /* 0x0000000200007312 */ /* 0x004e240000301000 */
[----:B0-----:R-:W-:-:S04]  /*2210*/  F2FP.F16.F32.PACK_AB R0, RZ, R0 ;  /* 0x00000000ff00723e */ /* 0x001fc800000000ff */
[----:B------:R-:W-:Y:S01]  /*2220*/  PRMT R22, R0, 0x7610, R22 ;  /* 0x0000761000167816 */ /* 0x000fe20000000016 */
[----:B------:R-:W-:Y:S06]  /*2230*/  BRA `(.L_x_5004) ;  /* 0x0000000000107947 */ /* 0x000fec0003800000 */
.L_x_5027:
[----:B------:R-:W2:Y:S02]  /*2240*/  LDG.E R2, desc[UR36][R2.64] ;  /* 0x0000002402027981 */ /* 0x000ea4000c1e1900 */
[----:B--2---:R-:W-:-:S04]  /*2250*/  I2FP.F32.U32 R0, R2 ;  /* 0x0000000200007245 */ /* 0x004fc80000201000 */
[----:B------:R-:W-:-:S04]  /*2260*/  F2FP.F16.F32.PACK_AB R0, RZ, R0 ;  /* 0x00000000ff00723e */ /* 0x000fc800000000ff */
[----:B------:R-:W-:-:S07]  /*2270*/  PRMT R22, R0, 0x7610, R22 ;  /* 0x0000761000167816 */ /* 0x000fce0000000016 */
.L_x_5004:
[----:B------:R-:W-:-:S07]  /*2280*/  VIADD R24, R24, 0x80 ;  /* 0x0000008018187836 */ /* 0x000fce0000000000 */
.L_x_4998:
[----:B------:R-:W-:Y:S05]  /*2290*/  BSYNC B6 ;  /* 0x0000000000067941 */ /* 0x000fea0003800000 */
.L_x_4997:
[----:B------:R-:W-:Y:S01]  /*22a0*/  ISETP.GE.AND P0, PT, R24, R16, PT ;  /* 0x000000101800720c */ /* 0x000fe20003f06270 */
[----:B------:R-:W-:Y:S01]  /*22b0*/  BSSY B6, `(.L_x_5032) ;  /* 0x000010f000067945 */ /* 0x000fe20003800000 */
[----:B------:R-:W-:Y:S02]  /*22c0*/  PRMT R18, RZ, 0x7610, R18 ;  /* 0x00007610ff127816 */ /* 0x000fe40000000012 */
[----:B01----:R-:W-:-:S09]  /*22d0*/  PRMT R2, RZ, 0x7610, R2 ;  /* 0x00007610ff027816 */ /* 0x003fd20000000002 */
[----:B------:R-:W-:Y:S05]  /*22e0*/  @P0 BRA `(.L_x_5033) ;  /* 0x00000010002c0947 */ /* 0x000fea0003800000 */
        /* <DEDUP_REMOVED lines=23> */
.L_x_5037:
[----:B------:R-:W2:Y:S02]  /*2460*/  LDG.E.U8 R4, desc[UR36][R4.64] ;  /* 0x0000002404047981 */ /* 0x000ea4000c1e1100 */
[----:B--2---:R-:W-:-:S04]  /*2470*/  I2FP.F32.U32 R0, R4 ;  /* 0x0000000400007245 */ /* 0x004fc80000201000 */
[----:B------:R-:W-:-:S04]  /*2480*/  F2FP.F16.F32.PACK_AB R0, RZ, R0 ;  /* 0x00000000ff00723e */ /* 0x000fc800000000ff */
[----:B------:R-:W-:Y:S01]  /*2490*/  PRMT R2, R0, 0x7610, R2 ;  /* 0x0000761000027816 */ /* 0x000fe20000000002 */
[----:B------:R-:W-:Y:S06]  /*24a0*/  BRA `(.L_x_5039) ;  /* 0x0000000c00b87947 */ /* 0x000fec0003800000 */
.L_x_5036:
        /* <DEDUP_REMOVED lines=11> */
.L_x_5041:
[----:B------:R-:W2:Y:S02]  /*2560*/  LDG.E R4, desc[UR36][R4.64] ;  /* 0x0000002404047981 */ /* 0x000ea4000c1e1900 */
[----:B--2---:R-:W-:-:S04]  /*2570*/  I2FP.F32.S32 R0, R4 ;  /* 0x0000000400007245 */ /* 0x004fc80000201400 */
[----:B------:R-:W-:-:S04]  /*2580*/  F2FP.F16.F32.PACK_AB R0, RZ, R0 ;  /* 0x00000000ff00723e */ /* 0x000fc800000000ff */
[----:B------:R-:W-:Y:S01]  /*2590*/  PRMT R2, R0, 0x7610, R2 ;  /* 0x0000761000027816 */ /* 0x000fe20000000002 */
[----:B------:R-:W-:Y:S06]  /*25a0*/  BRA `(.L_x_5039) ;  /* 0x0000000c00787947 */ /* 0x000fec0003800000 */
.L_x_5040:
[----:B------:R-:W2:Y:S02]  /*25b0*/  LDG.E.U16 R4, desc[UR36][R4.64] ;  /* 0x0000002404047981 */ /* 0x000ea4000c1e1500 */
[----:B--2---:R-:W0:Y:S02]  /*25c0*/  I2F.S16 R0, R4 ;  /* 0x0000000400007306 */ /* 0x004e240000101400 */
[----:B0-----:R-:W-:-:S04]  /*25d0*/  F2FP.F16.F32.PACK_AB R0, RZ, R0 ;  /* 0x00000000ff00723e */ /* 0x001fc800000000ff */
[----:B------:R-:W-:Y:S01]  /*25e0*/  PRMT R2, R0, 0x7610, R2 ;  /* 0x0000761000027816 */ /* 0x000fe20000000002 */
[----:B------:R-:W-:Y:S06]  /*25f0*/  BRA `(.L_x_5039) ;  /* 0x0000000c00647947 */ /* 0x000fec0003800000 */
.L_x_5035:
        /* <DEDUP_REMOVED lines=9> */
.L_x_5043:
[----:B------:R0:W5:Y:S01]  /*2690*/  LDG.E.U16 R2, desc[UR36][R4.64] ;  /* 0x0000002404027981 */ /* 0x000162000c1e1500 */
[----:B------:R-:W-:Y:S05]  /*26a0*/  BRA `(.L_x_5039) ;  /* 0x0000000c00387947 */ /* 0x000fea0003800000 */
.L_x_5042:
        /* <DEDUP_REMOVED lines=9> */
.L_x_5045:
[----:B------:R1:W5:Y:S01]  /*2740*/  LDG.E.U16 R2, desc[UR36][R4.64] ;  /* 0x0000002404027981 */ /* 0x000362000c1e1500 */
[----:B------:R-:W-:Y:S05]  /*2750*/  BRA `(.L_x_5039) ;  /* 0x0000000c000c7947 */ /* 0x000fea0003800000 */
.L_x_5044:
        /* <DEDUP_REMOVED lines=9> */
.L_x_5034:
        /* <DEDUP_REMOVED lines=14> */
.L_x_5048:
        /* <DEDUP_REMOVED lines=9> */
.L_x_5047:
        /* <DEDUP_REMOVED lines=24> */
[----:B------:R-:W-:-:S04]  /*2ae0*/  LOP3.LUT R3, R3, 0x80000000, R0, 0xf8, !PT ;  /* 0x8000000003037812 */ /* 0x000fc800078ef800 */
[----:B------:R-:W-:-:S04]  /*2af0*/  F2FP.F16.F32.PACK_AB R3, RZ, R3 ;  /* 0x00000003ff03723e */ /* 0x000fc800000000ff */
[----:B------:R-:W-:Y:S01]  /*2b00*/  PRMT R2, R3, 0x7610, R2 ;  /* 0x0000761003027816 */ /* 0x000fe20000000002 */
[----:B------:R-:W-:Y:S06]  /*2b10*/  BRA `(.L_x_5039) ;  /* 0x00000008001c7947 */ /* 0x000fec0003800000 */
.L_x_5050:
[----:B------:R-:W2:Y:S02]  /*2b20*/  LDG.E.U8 R3, desc[UR36][R4.64] ;  /* 0x0000002404037981 */ /* 0x000ea4000c1e1100 */
[----:B--2---:R-:W-:-:S05]  /*2b30*/  IMAD.SHL.U32 R0, R3, 0x2000000, RZ ;  /* 0x0200000003007824 */ /* 0x004fca00078e00ff */
[----:B------:R-:W-:-:S13]  /*2b40*/  ISETP.GE.U32.AND P0, PT, R0, 0x8000000, PT ;  /* 0x080000000000780c */ /* 0x000fda0003f06070 */
[C---:B------:R-:W-:Y:S02]  /*2b50*/  @!P0 IMAD.SHL.U32 R0, R3.reuse, 0x100, RZ ;  /* 0x0000010003008824 */ /* 0x040fe400078e00ff */
[C---:B------:R-:W-:Y:S02]  /*2b60*/  @P0 IMAD.SHL.U32 R2, R3.reuse, 0x200000, RZ ;  /* 0x0020000003020824 */ /* 0x040fe400078e00ff */
[----:B------:R-:W-:Y:S01]  /*2b70*/  IMAD.SHL.U32 R3, R3, 0x1000000, RZ ;  /* 0x0100000003037824 */ /* 0x000fe200078e00ff */
[----:B------:R-:W-:Y:S02]  /*2b80*/  @!P0 LOP3.LUT R0, R0, 0x7f00, RZ, 0xc0, !PT ;  /* 0x00007f0000008812 */ /* 0x000fe400078ec0ff */
[----:B------:R-:W-:Y:S02]  /*2b90*/  @P0 LOP3.LUT R2, R2, 0x70000000, RZ, 0xfc, !PT ;  /* 0x7000000002020812 */ /* 0x000fe400078efcff */
[----:B------:R-:W-:-:S03]  /*2ba0*/  @!P0 LOP3.LUT R0, R0, 0x3f000000, RZ, 0xfc, !PT ;  /* 0x3f00000000008812 */ /* 0x000fc600078efcff */
[----:B------:R-:W-:Y:S02]  /*2bb0*/  @P0 FMUL.FTZ R2, R2, 1.9259299443872358531e-34 ;  /* 0x0780000002020820 */ /* 0x000fe40000410000 */
[----:B------:R-:W-:-:S05]  /*2bc0*/  @!P0 FADD.FTZ R2, R0, -0.5 ;  /* 0xbf00000000028421 */ /* 0x000fca0000010000 */
[----:B------:R-:W-:-:S04]  /*2bd0*/  LOP3.LUT R2, R2, 0x80000000, R3, 0xf8, !PT ;  /* 0x8000000002027812 */ /* 0x000fc800078ef803 */
[----:B------:R-:W-:Y:S01]  /*2be0*/  F2FP.F16.F32.PACK_AB R2, RZ, R2 ;  /* 0x00000002ff02723e */ /* 0x000fe200000000ff */
[----:B------:R-:W-:Y:S06]  /*2bf0*/  BRA `(.L_x_5039) ;  /* 0x0000000400e47947 */ /* 0x000fec0003800000 */
.L_x_5049:
[----:B------:R-:W2:Y:S02]  /*2c00*/  LDG.E.U16 R0, desc[UR36][R4.64] ;  /* 0x0000002404007981 */ /* 0x000ea4000c1e1500 */
[----:B--2---:R-:W-:-:S05]  /*2c10*/  IMAD.U32 R0, R0, 0x10000, RZ ;  /* 0x0001000000007824 */ /* 0x004fca00078e00ff */
[----:B------:R-:W-:-:S04]  /*2c20*/  F2FP.F16.F32.PACK_AB R0, RZ, R0 ;  /* 0x00000000ff00723e */ /* 0x000fc800000000ff */
[----:B------:R-:W-:Y:S01]  /*2c30*/  PRMT R2, R0, 0x7610, R2 ;  /* 0x0000761000027816 */ /* 0x000fe20000000002 */
[----:B------:R-:W-:Y:S06]  /*2c40*/  BRA `(.L_x_5039) ;  /* 0x0000000400d07947 */ /* 0x000fec0003800000 */
.L_x_5046:
        /* <DEDUP_REMOVED lines=13> */
.L_x_5053:
        /* <DEDUP_REMOVED lines=21> */
.L_x_5057:
[----:B------:R-:W-:Y:S05]  /*2e70*/  BSYNC B1 ;  /* 0x0000000000017941 */ /* 0x000fea0003800000 */
.L_x_5056:
[----:B------:R-:W-:Y:S01]  /*2e80*/  LEA R3, R0, 0x3b800000, 0x17 ;  /* 0x3b80000000037811 */ /* 0x000fe200078eb8ff */
[----:B------:R-:W-:-:S05]  /*2e90*/  IMAD.SHL.U32 R0, R2, 0x100000, RZ ;  /* 0x0010000002007824 */ /* 0x000fca00078e00ff */
[----:B------:R-:W-:-:S07]  /*2ea0*/  LOP3.LUT R0, R3, R0, R4, 0xfe, !PT ;  /* 0x0000000003007212 */ /* 0x000fce00078efe04 */
.L_x_5055:
[----:B------:R-:W-:Y:S05]  /*2eb0*/  BSYNC B0 ;  /* 0x0000000000007941 */ /* 0x000fea0003800000 */
.L_x_5054:
[----:B------:R-:W-:-:S04]  /*2ec0*/  F2FP.F16.F32.PACK_AB R0, RZ, R0 ;  /* 0x00000000ff00723e */ /* 0x000fc800000000ff */
[----:B------:R-:W-:Y:S01]  /*2ed0*/  PRMT R2, R0, 0x7610, R2 ;  /* 0x0000761000027816 */ /* 0x000fe20000000002 */
[----:B------:R-:W-:Y:S06]  /*2ee0*/  BRA `(.L_x_5039) ;  /* 0x0000000400287947 */ /* 0x000fec0003800000 */
.L_x_5052:
        /* <DEDUP_REMOVED lines=21> */
.L_x_5061:
[----:B------:R-:W-:Y:S05]  /*3040*/  BSYNC B1 ;  /* 0x0000000000017941 */ /* 0x000fea0003800000 */
.L_x_5060:
[----:B------:R-:W-:Y:S01]  /*3050*/  LEA R3, R0, 0x37800000, 0x17 ;  /* 0x3780000000037811 */ /* 0x000fe200078eb8ff */
[----:B------:R-:W-:-:S05]  /*3060*/  IMAD.SHL.U32 R0, R2, 0x200000, RZ ;  /* 0x0020000002007824 */ /* 0x000fca00078e00ff */
[----:B------:R-:W-:-:S07]  /*3070*/  LOP3.LUT R0, R3, R0, R4, 0xfe, !PT ;  /* 0x0000000003007212 */ /* 0x000fce00078efe04 */
.L_x_5059:
[----:B------:R-:W-:Y:S05]  /*3080*/  BSYNC B0 ;  /* 0x0000000000007941 */ /* 0x000fea0003800000 */
.L_x_5058:
[----:B------:R-:W-:-:S04]  /*3090*/  F2FP.F16.F32.PACK_AB R0, RZ, R0 ;  /* 0x00000000ff00723e */ /* 0x000fc800000000ff */
[----:B------:R-:W-:Y:S01]  /*30a0*/  PRMT R2, R0, 0x7610, R2 ;  /* 0x0000761000027816 */ /* 0x000fe20000000002 */
[----:B------:R-:W-:Y:S06]  /*30b0*/  BRA `(.L_x_5039) ;  /* 0x0000000000b47947 */ /* 0x000fec0003800000 */
.L_x_5051:
        /* <DEDUP_REMOVED lines=14> */
.L_x_5065:
[----:B------:R-:W-:Y:S05]  /*31a0*/  BSYNC B0 ;  /* 0x0000000000007941 */ /* 0x000fea0003800000 */
.L_x_5064:
[----:B------:R-:W-:-:S04]  /*31b0*/  F2FP.F16.F32.PACK_AB R0, RZ, R0 ;  /* 0x00000000ff00723e */ /* 0x000fc800000000ff */
[----:B------:R-:W-:Y:S01]  /*31c0*/  PRMT R2, R0, 0x7610, R2 ;  /* 0x0000761000027816 */ /* 0x000fe20000000002 */
[----:B------:R-:W-:Y:S06]  /*31d0*/  BRA `(.L_x_5039) ;  /* 0x00000000006c7947 */ /* 0x000fec0003800000 */
.L_x_5038:
        /* <DEDUP_REMOVED lines=16> */
.L_x_5066:
[----:B------:R-:W-:Y:S01]  /*32e0*/  PRMT R2, RZ, 0x7610, R2 ;  /* 0x00007610ff027816 */ /* 0x000fe20000000002 */
[----:B------:R-:W-:Y:S06]  /*32f0*/  BRA `(.L_x_5039) ;  /* 0x0000000000247947 */ /* 0x000fec0003800000 */
.L_x_5063:
[----:B------:R-:W2:Y:S02]  /*3300*/  LDG.E.64 R4, desc[UR36][R4.64] ;  /* 0x0000002404047981 */ /* 0x000ea4000c1e1b00 */
[----:B--2---:R-:W0:Y:S02]  /*3310*/  I2F.U64 R0, R4 ;  /* 0x0000000400007312 */ /* 0x004e240000301000 */
[----:B0-----:R-:W-:-:S04]  /*3320*/  F2FP.F16.F32.PACK_AB R0, RZ, R0 ;  /* 0x00000000ff00723e */ /* 0x001fc800000000ff */
[----:B------:R-:W-:Y:S01]  /*3330*/  PRMT R2, R0, 0x7610, R2 ;  /* 0x0000761000027816 */ /* 0x000fe20000000002 */
[----:B------:R-:W-:Y:S06]  /*3340*/  BRA `(.L_x_5039) ;  /* 0x0000000000107947 */ /* 0x000fec0003800000 */
.L_x_5062:
[----:B------:R-:W2:Y:S02]  /*3350*/  LDG.E R4, desc[UR36][R4.64] ;  /* 0x0000002404047981 */ /* 0x000ea4000c1e1900 */
[----:B--2---:R-:W-:-:S04]  /*3360*/  I2FP.F32.U32 R0, R4 ;  /* 0x0000000400007245 */ /* 0x004fc80000201000 */
[----:B------:R-:W-:-:S04]  /*3370*/  F2FP.F16.F32.PACK_AB R0, RZ, R0 ;  /* 0x00000000ff00723e */ /* 0x000fc800000000ff */
[----:B------:R-:W-:-:S07]  /*3380*/  PRMT R2, R0, 0x7610, R2 ;  /* 0x0000761000027816 */ /* 0x000fce0000000002 */
.L_x_5039:
[----:B------:R-:W-:-:S07]  /*3390*/  VIADD R24, R24, 0x80 ;  /* 0x0000008018187836 */ /* 0x000fce0000000000 */
.L_x_5033:
[----:B------:R-:W-:Y:S05]  /*33a0*/  BSYNC B6 ;  /* 0x0000000000067941 */ /* 0x000fea0003800000 */
.L_x_5032:
[----:B------:R-:W-:Y:S01]  /*33b0*/  ISETP.GE.AND P0, PT, R24, R16, PT ;  /* 0x000000101800720c */ /* 0x000fe20003f06270 */
[----:B------:R-:W-:-:S12]  /*33c0*/  BSSY B6, `(.L_x_5067) ;  /* 0x000010c000067945 */ /* 0x000fd80003800000 */
        /* <DEDUP_REMOVED lines=23> */
.L_x_5072:
[----:B------:R-:W2:Y:S02]  /*3540*/  LDG.E.U8 R4, desc[UR36][R4.64] ;  /* 0x0000002404047981 */ /* 0x000ea4000c1e1100 */
[----:B--2---:R-:W-:-:S04]  /*3550*/  I2FP.F32.U32 R0, R4 ;  /* 0x0000000400007245 */ /* 0x004fc80000201000 */
[----:B------:R-:W-:-:S04]  /*3560*/  F2FP.F16.F32.PACK_AB R0, RZ, R0 ;  /* 0x00000000ff00723e */ /* 0x000fc800000000ff */
[----:B------:R-:W-:Y:S01]  /*3570*/  PRMT R18, R0, 0x7610, R18 ;  /* 0x0000761000127816 */ /* 0x000fe20000000012 */
[----:B------:R-:W-:Y:S06]  /*3580*/  BRA `(.L_x_5068) ;  /* 0x0000000c00bc7947 */ /* 0x000fec0003800000 */
.L_x_5071:
        /* <DEDUP_REMOVED lines=11> */
.L_x_5075:
[----:B------:R-:W2:Y:S02]  /*3640*/  LDG.E R4, desc[UR36][R4.64] ;  /* 0x0000002404047981 */ /* 0x000ea4000c1e1900 */
[----:B--2---:R-:W-:-:S04]  /*3650*/  I2FP.F32.S32 R0, R4 ;  /* 0x0000000400007245 */ /* 0x004fc80000201400 */
[----:B------:R-:W-:-:S04]  /*3660*/  F2FP.F16.F32.PACK_AB R0, RZ, R0 ;  /* 0x00000000ff00723e */ /* 0x000fc800000000ff */
[----:B------:R-:W-:Y:S01]  /*3670*/  PRMT R18, R0, 0x7610, R18 ;  /* 0x0000761000127816 */ /* 0x000fe20000000012 */
[----:B------:R-:W-:Y:S06]  /*3680*/  BRA `(.L_x_5068) ;  /* 0x0000000c007c7947 */ /* 0x000fec0003800000 */
.L_x_5074:
[----:B------:R-:W2:Y:S02]  /*3690*/  LDG.E.U16 R4, desc[UR36][R4.64] ;  /* 0x0000002404047981 */ /* 0x000ea4000c1e1500 */
[----:B--2---:R-:W0:Y:S02]  /*36a0*/  I2F.S16 R0, R4 ;  /* 0x0000000400007306 */ /* 0x004e240000101400 */
[----:B0-----:R-:W-:-:S04]  /*36b0*/  F2FP.F16.F32.PACK_AB R0, RZ, R0 ;  /* 0x00000000ff00723e */ /* 0x001fc800000000ff */
[----:B------:R-:W-:Y:S01]  /*36c0*/  PRMT R18, R0, 0x7610, R18 ;  /* 0x0000761000127816 */ /* 0x000fe20000000012 */
[----:B------:R-:W-:Y:S06]  /*36d0*/  BRA `(.L_x_5068) ;  /* 0x0000000c00687947 */ /* 0x000fec0003800000 */
.L_x_5070:
        /* <DEDUP_REMOVED lines=9> */
.L_x_5077:
[----:B------:R2:W5:Y:S01]  /*3770*/  LDG.E.U16 R18, desc[UR36][R4.64] ;  /* 0x0000002404127981 */ /* 0x000562000c1e1500 */
[----:B------:R-:W-:Y:S05]  /*3780*/  BRA `(.L_x_5068) ;  /* 0x0000000c003c7947 */ /* 0x000fea0003800000 */
.L_x_5076:
        /* <DEDUP_REMOVED lines=9> */
.L_x_5079:
[----:B------:R3:W5:Y:S01]  /*3820*/  LDG.E.U16 R18, desc[UR36][R4.64] ;  /* 0x0000002404127981 */ /* 0x000762000c1e1500 */
[----:B------:R-:W-:Y:S05]  /*3830*/  BRA `(.L_x_5068) ;  /* 0x0000000c00107947 */ /* 0x000fea0003800000 */
.L_x_5078:
        /* <DEDUP_REMOVED lines=9> */
.L_x_5069:
        /* <DEDUP_REMOVED lines=14> */
.L_x_5082:
        /* <DEDUP_REMOVED lines=9> */
.L_x_5081:
        /* <DEDUP_REMOVED lines=28> */
.L_x_5084:
        /* <DEDUP_REMOVED lines=15> */
.L_x_5083:
[----:B------:R-:W2:Y:S02]  /*3cf0*/  LDG.E.U16 R0, desc[UR36][R4.64] ;  /* 0x0000002404007981 */ /* 0x000ea4000c1e1500 */
[----:B--2---:R-:W-:-:S05]  /*3d00*/  IMAD.U32 R0, R0, 0x10000, RZ ;  /* 0x0001000000007824 */ /* 0x004fca00078e00ff */
[----:B------:R-:W-:-:S04]  /*3d10*/  F2FP.F16.F32.PACK_AB R0, RZ, R0 ;  /* 0x00000000ff00723e */ /* 0x000fc800000000ff */
[----:B------:R-:W-:Y:S01]  /*3d20*/  PRMT R18, R0, 0x7610, R18 ;  /* 0x0000761000127816 */ /* 0x000fe20000000012 */
[----:B------:R-:W-:Y:S06]  /*3d30*/  BRA `(.L_x_5068) ;  /* 0x0000000400d07947 */ /* 0x000fec0003800000 */
.L_x_5080:
        /* <DEDUP_REMOVED lines=13> */
.L_x_5087:
        /* <DEDUP_REMOVED lines=21> */
.L_x_5091:
[----:B------:R-:W-:Y:S05]  /*3f60*/  BSYNC B1 ;  /* 0x0000000000017941 */ /* 0x000fea0003800000 */
.L_x_5090:
[----:B------:R-:W-:Y:S01]  /*3f70*/  LEA R5, R0, 0x3b800000, 0x17 ;  /* 0x3b80000000057811 */ /* 0x000fe200078eb8ff */
[----:B------:R-:W-:-:S05]  /*3f80*/  IMAD.SHL.U32 R0, R3, 0x100000, RZ ;  /* 0x0010000003007824 */ /* 0x000fca00078e00ff */
[----:B------:R-:W-:-:S07]  /*3f90*/  LOP3.LUT R0, R5, R0, R6, 0xfe, !PT ;  /* 0x0000000005007212 */ /* 0x000fce00078efe06 */
.L_x_5089:
[----:B------:R-:W-:Y:S05]  /*3fa0*/  BSYNC B0 ;  /* 0x0000000000007941 */ /* 0x000fea0003800000 */
.L_x_5088:
[----:B------:R-:W-:-:S04]  /*3fb0*/  F2FP.F16.F32.PACK_AB R0, RZ, R0 ;  /* 0x00000000ff00723e */ /* 0x000fc800000000ff */
[----:B------:R-:W-:Y:S01]  /*3fc0*/  PRMT R18, R0, 0x7610, R18 ;  /* 0x0000761000127816 */ /* 0x000fe20000000012 */
[----:B------:R-:W-:Y:S06]  /*3fd0*/  BRA `(.L_x_5068) ;  /* 0x0000000400287947 */ /* 0x000fec0003800000 */
.L_x_5086:
        /* <DEDUP_REMOVED lines=21> */
.L_x_5095:
[----:B------:R-:W-:Y:S05]  /*4130*/  BSYNC B1 ;  /* 0x0000000000017941 */ /* 0x000fea0003800000 */
.L_x_5094:
[----:B------:R-:W-:Y:S01]  /*4140*/  LEA R5, R0, 0x37800000, 0x17 ;  /* 0x3780000000057811 */ /* 0x000fe200078eb8ff */
[----:B------:R-:W-:-:S05]  /*4150*/  IMAD.SHL.U32 R0, R3, 0x200000, RZ ;  /* 0x0020000003007824 */ /* 0x000fca00078e00ff */
[----:B------:R-:W-:-:S07]  /*4160*/  LOP3.LUT R0, R5, R0, R6, 0xfe, !PT ;  /* 0x0000000005007212 */ /* 0x000fce00078efe06 */
.L_x_5093:
[----:B------:R-:W-:Y:S05]  /*4170*/  BSYNC B0 ;  /* 0x0000000000007941 */ /* 0x000fea0003800000 */
.L_x_5092:
[----:B------:R-:W-:-:S04]  /*4180*/  F2FP.F16.F32.PACK_AB R0, RZ, R0 ;  /* 0x00000000ff00723e */ /* 0x000fc800000000ff */
[----:B------:R-:W-:Y:S01]  /*4190*/  PRMT R18, R0, 0x7610, R18 ;  /* 0x0000761000127816 */ /* 0x000fe20000000012 */
[----:B------:R-:W-:Y:S06]  /*41a0*/  BRA `(.L_x_5068) ;  /* 0x0000000000b47947 */ /* 0x000fec0003800000 */
.L_x_5085:
        /* <DEDUP_REMOVED lines=14> */
.L_x_5099:
[----:B------:R-:W-:Y:S05]  /*4290*/  BSYNC B0 ;  /* 0x0000000000007941 */ /* 0x000fea0003800000 */
.L_x_5098:
[----:B------:R-:W-:-:S04]  /*42a0*/  F2FP.F16.F32.PACK_AB R0, RZ, R0 ;  /* 0x00000000ff00723e */ /* 0x000fc800000000ff */
[----:B------:R-:W-:Y:S01]  /*42b0*/  PRMT R18, R0, 0x7610, R18 ;  /* 0x0000761000127816 */ /* 0x000fe20000000012 */
[----:B------:R-:W-:Y:S06]  /*42c0*/  BRA `(.L_x_5068) ;  /* 0x00000000006c7947 */ /* 0x000fec0003800000 */
.L_x_5073:
        /* <DEDUP_REMOVED lines=16> */
.L_x_5100:
[----:B------:R-:W-:Y:S01]  /*43d0*/  PRMT R18, RZ, 0x7610, R18 ;  /* 0x00007610ff127816 */ /* 0x000fe20000000012 */
[----:B------:R-:W-:Y:S06]  /*43e0*/  BRA `(.L_x_5068) ;  /* 0x0000000000247947 */ /* 0x000fec0003800000 */
.L_x_5097:
[----:B------:R-:W2:Y:S02]  /*43f0*/  LDG.E.64 R4, desc[UR36][R4.64] ;  /* 0x0000002404047981 */ /* 0x000ea4000c1e1b00 */
[----:B--2---:R-:W0:Y:S02]  /*4400*/  I2F.U64 R0, R4 ;  /* 0x0000000400007312 */ /* 0x004e240000301000 */
[----:B0-----:R-:W-:-:S04]  /*4410*/  F2FP.F16.F32.PACK_AB R0, RZ, R0 ;  /* 0x00000000ff00723e */ /* 0x001fc800000000ff */
[----:B------:R-:W-:Y:S01]  /*4420*/  PRMT R18, R0, 0x7610, R18 ;  /* 0x0000761000127816 */ /* 0x000fe20000000012 */
[----:B------:R-:W-:Y:S06]  /*4430*/  BRA `(.L_x_5068) ;  /* 0x0000000000107947 */ /* 0x000fec0003800000 */
.L_x_5096:
[----:B------:R-:W2:Y:S02]  /*4440*/  LDG.E R4, desc[UR36][R4.64] ;  /* 0x0000002404047981 */ /* 0x000ea4000c1e1900 */
[----:B--2---:R-:W-:-:S04]  /*4450*/  I2FP.F32.U32 R0, R4 ;  /* 0x0000000400007245 */ /* 0x004fc80000201000 */
[----:B------:R-:W-:-:S04]  /*4460*/  F2FP.F16.F32.PACK_AB R0, RZ, R0 ;  /* 0x00000000ff00723e */ /* 0x000fc800000000ff */
[----:B------:R-:W-:-:S07]  /*4470*/  PRMT R18, R0, 0x7610, R18 ;  /* 0x0000761000127816 */ /* 0x000fce0000000012 */
.L_x_5068:
[----:B------:R-:W-:Y:S05]  /*4480*/  BSYNC B6 ;  /* 0x0000000000067941 */ /* 0x000fea0003800000 */
.L_x_5067:
[----:B------:R-:W4:Y:S01]  /*4490*/  S2R R19, SR_TID.X ;  /* 0x0000000000137919 */ /* 0x000f220000002100 */
[----:B------:R-:W-:Y:S01]  /*44a0*/  BSSY B0, `(.L_x_5101) ;  /* 0x0000028000007945 */ /* 0x000fe20003800000 */
[----:B----4-:R-:W-:-:S13]  /*44b0*/  ISETP.GE.AND P0, PT, R19, R16, PT ;  /* 0x000000101300720c */ /* 0x010fda0003f06270 */
[----:B------:R-:W-:Y:S05]  /*44c0*/  @P0 BRA `(.L_x_5102) ;  /* 0x0000000000940947 */ /* 0x000fea0003800000 */
[----:B-----5:R-:W-:Y:S01]  /*44d0*/  HADD2.F32 R23, -RZ, R23.H0_H0 ;  /* 0x20000017ff177230 */ /* 0x020fe20000004100 */
[----:B------:R-:W-:Y:S01]  /*44e0*/  BSSY B1, `(.L_x_5103) ;  /* 0x0000021000017945 */ /* 0x000fe20003800000 */
[----:B------:R-:W-:Y:S02]  /*44f0*/  IMAD.MOV.U32 R6, RZ, RZ, 0x3e800000 ;  /* 0x3e800000ff067424 */ /* 0x000fe400078e00ff */
[----:B------:R-:W-:Y:S02]  /*4500*/  IMAD.MOV.U32 R7, RZ, RZ, 0x3d39bf78 ;  /* 0x3d39bf78ff077424 */ /* 0x000fe400078e00ff */
[----:B------:R-:W-:-:S06]  /*4510*/  FMUL.FTZ R0, |R23|, -1.4426950216293334961 ;  /* 0xbfb8aa3b17007820 */ /* 0x000fcc0000410200 */
[----:B------:R-:W4:Y:S02]  /*4520*/  MUFU.EX2 R0, R0 ;  /* 0x0000000000007308 */ /* 0x000f240000000800 */
[C---:B----4-:R-:W-:Y:S01]  /*4530*/  FADD.FTZ.RZ R3, R0.reuse, 1 ;  /* 0x3f80000000037421 */ /* 0x050fe2000001c000 */
[----:B------:R-:W-:-:S03]  /*4540*/  ISETP.GE.U32.AND P1, PT, R0, 0x7f800000, PT ;  /* 0x7f8000000000780c */ /* 0x000fc60003f26070 */
[----:B------:R-:W-:-:S05]  /*4550*/  VIADD R3, R3, 0xc0c00000 ;  /* 0xc0c0000003037836 */ /* 0x000fca0000000000 */
[----:B------:R-:W-:-:S04]  /*4560*/  LOP3.LUT R3, R3, 0xff800000, RZ, 0xc0, !PT ;  /* 0xff80000003037812 */ /* 0x000fc800078ec0ff */
[----:B0123--:R-:W-:Y:S01]  /*4570*/  IADD3 R5, -R3, 0x40800000, RZ ;  /* 0x4080000003057810 */ /* 0x00ffe20007ffe1ff */
        /* <DEDUP_REMOVED lines=23> */
.L_x_5104:
[----:B------:R-:W-:Y:S05]  /*46f0*/  BSYNC B1 ;  /* 0x0000000000017941 */ /* 0x000fea0003800000 */
.L_x_5103:
[----:B------:R-:W-:-:S05]  /*4700*/  FADD.FTZ R0, R6, -R3 ;  /* 0x8000000306007221 */ /* 0x000fca0000010000 */
[----:B------:R-:W-:-:S07]  /*4710*/  F2FP.F16.F32.PACK_AB R0, RZ, R0 ;  /* 0x00000000ff00723e */ /* 0x000fce00000000ff */
.L_x_5102:
[----:B------:R-:W-:Y:S05]  /*4720*/  BSYNC B0 ;  /* 0x0000000000007941 */ /* 0x000fea0003800000 */
.L_x_5101:
[----:B-----5:R-:W-:Y:S01]  /*4730*/  VIADD R23, R19, 0x80 ;  /* 0x0000008013177836 */ /* 0x020fe20000000000 */
[----:B------:R-:W-:Y:S04]  /*4740*/  BSSY B0, `(.L_x_5105) ;  /* 0x0000028000007945 */ /* 0x000fe80003800000 */
[----:B------:R-:W-:-:S13]  /*4750*/  ISETP.GE.AND P1, PT, R23, R16, PT ;  /* 0x000000101700720c */ /* 0x000fda0003f26270 */
[----:B------:R-:W-:Y:S05]  /*4760*/  @P1 BRA `(.L_x_5106) ;  /* 0x0000000000941947 */ /* 0x000fea0003800000 */
[----:B------:R-:W-:Y:S01]  /*4770*/  HADD2.F32 R22, -RZ, R22.H0_H0 ;  /* 0x20000016ff167230 */ /* 0x000fe20000004100 */
[----:B------:R-:W-:Y:S01]  /*4780*/  BSSY B1, `(.L_x_5107) ;  /* 0x0000021000017945 */ /* 0x000fe20003800000 */
[----:B------:R-:W-:Y:S02]  /*4790*/  IMAD.MOV.U32 R7, RZ, RZ, 0x3e800000 ;  /* 0x3e800000ff077424 */ /* 0x000fe400078e00ff */
[----:B------:R-:W-:Y:S02]  /*47a0*/  IMAD.MOV.U32 R8, RZ, RZ, 0x3d39bf78 ;  /* 0x3d39bf78ff087424 */ /* 0x000fe400078e00ff */
[----:B------:R-:W-:-:S06]  /*47b0*/  FMUL.FTZ R3, |R22|, -1.4426950216293334961 ;  /* 0xbfb8aa3b16037820 */ /* 0x000fcc0000410200 */
[----:B------:R-:W0:Y:S02]  /*47c0*/  MUFU.EX2 R3, R3 ;  /* 0x0000000300037308 */ /* 0x000e240000000800 */
[C---:B0123--:R-:W-:Y:S01]  /*47d0*/  FADD.FTZ.RZ R4, R3.reuse, 1 ;  /* 0x3f80000003047421 */ /* 0x04ffe2000001c000 */
[----:B------:R-:W-:-:S03]  /*47e0*/  ISETP.GE.U32.AND P1, PT, R3, 0x7f800000, PT ;  /* 0x7f8000000300780c */ /* 0x000fc60003f26070 */
[----:B------:R-:W-:-:S05]  /*47f0*/  VIADD R4, R4, 0xc0c00000 ;  /* 0xc0c0000004047836 */ /* 0x000fca0000000000 */
[----:B------:R-:W-:-:S04]  /*4800*/  LOP3.LUT R4, R4, 0xff800000, RZ, 0xc0, !PT ;  /* 0xff80000004047812 */ /* 0x000fc800078ec0ff */
[----:B------:R-:W-:Y:S01]  /*4810*/  IADD3 R6, -R4, 0x40800000, RZ ;  /* 0x4080000004067810 */ /* 0x000fe20007ffe1ff */
        /* <DEDUP_REMOVED lines=23> */
.L_x_5108:
[----:B------:R-:W-:Y:S05]  /*4990*/  BSYNC B1 ;  /* 0x0000000000017941 */ /* 0x000fea0003800000 */
.L_x_5107:
[----:B------:R-:W-:-:S05]  /*49a0*/  FADD.FTZ R25, R7, -R4 ;  /* 0x8000000407197221 */ /* 0x000fca0000010000 */
[----:B------:R-:W-:-:S07]  /*49b0*/  F2FP.F16.F32.PACK_AB R25, RZ, R25 ;  /* 0x00000019ff19723e */ /* 0x000fce00000000ff */
.L_x_5106:
[----:B------:R-:W-:Y:S05]  /*49c0*/  BSYNC B0 ;  /* 0x0000000000007941 */ /* 0x000fea0003800000 */
.L_x_5105:
[----:B------:R-:W-:Y:S01]  /*49d0*/  VIADD R3, R19, 0x100 ;  /* 0x0000010013037836 */ /* 0x000fe20000000000 */
        /* <DEDUP_REMOVED lines=37> */
.L_x_5112:
[----:B------:R-:W-:Y:S05]  /*4c30*/  BSYNC B1 ;  /* 0x0000000000017941 */ /* 0x000fea0003800000 */
.L_x_5111:
[----:B------:R-:W-:-:S05]  /*4c40*/  FADD.FTZ R24, R7, -R4 ;  /* 0x8000000407187221 */ /* 0x000fca0000010000 */
[----:B------:R-:W-:-:S07]  /*4c50*/  F2FP.F16.F32.PACK_AB R24, RZ, R24 ;  /* 0x00000018ff18723e */ /* 0x000fce00000000ff */
.L_x_5110:
[----:B------:R-:W-:Y:S05]  /*4c60*/  BSYNC B0 ;  /* 0x0000000000007941 */ /* 0x000fea0003800000 */
.L_x_5109:
        /* <DEDUP_REMOVED lines=8> */
[----:B------:R-:W-:Y:S01]  /*4cf0*/  FMUL.FTZ R2, |R18|, -1.4426950216293334961 ;  /* 0xbfb8aa3b12027820 */ /* 0x000fe20000410200 */
[----:B------:R-:W-:-:S05]  /*4d00*/  FMNMX.FTZ R18, RZ, R18, PT ;  /* 0x00000012ff127209 */ /* 0x000fca0003810000 */
        /* <DEDUP_REMOVED lines=28> */
.L_x_5116:
[----:B------:R-:W-:Y:S05]  /*4ed0*/  BSYNC B1 ;  /* 0x0000000000017941 */ /* 0x000fea0003800000 */
.L_x_5115:
[----:B------:R-:W-:-:S05]  /*4ee0*/  FADD.FTZ R22, R18, -R3 ;  /* 0x8000000312167221 */ /* 0x000fca0000010000 */
[----:B------:R-:W-:-:S07]  /*4ef0*/  F2FP.F16.F32.PACK_AB R22, RZ, R22 ;  /* 0x00000016ff16723e */ /* 0x000fce00000000ff */
.L_x_5114:
[----:B------:R-:W-:Y:S05]  /*4f00*/  BSYNC B0 ;  /* 0x0000000000007941 */ /* 0x000fea0003800000 */
.L_x_5113:
[----:B------:R-:W4:Y:S01]  /*4f10*/  LDC.U8 R18, c[0x0][0x234] ;  /* 0x00008d00ff127b82 */ /* 0x000f220000000000 */
[----:B------:R-:W-:Y:S04]  /*4f20*/  BSSY B6, `(.L_x_5117) ;  /* 0x0000112000067945 */ /* 0x000fe80003800000 */
[----:B------:R-:W-:Y:S05]  /*4f30*/  @P0 BRA `(.L_x_5118) ;  /* 0x0000001000400947 */ /* 0x000fea0003800000 */
[----:B------:R-:W5:Y:S01]  /*4f40*/  LDC.64 R2, c[0x0][0x218] ;  /* 0x00008600ff027b82 */ /* 0x000f620000000a00 */
[----:B01234-:R-:W-:Y:S01]  /*4f50*/  PRMT R4, R18, 0x9910, RZ ;  /* 0x0000991012047816 */ /* 0x01ffe200000000ff */
        /* <DEDUP_REMOVED lines=16> */
[----:B------:R-:W-:Y:S02]  /*5060*/  IMAD.MOV.U32 R19, RZ, RZ, R23 ;  /* 0x000000ffff137224 */ /* 0x000fe400078e0017 */
[----:B------:R-:W0:Y:S02]  /*5070*/  F2I.FTZ.TRUNC.NTZ R5, R0 ;  /* 0x0000000000057305 */ /* 0x000e24000021f100 */
[----:B0-----:R0:W-:Y:S01]  /*5080*/  STG.E.U8 desc[UR36][R2.64], R5 ;  /* 0x0000000502007986 */ /* 0x0011e2000c101124 */
[----:B------:R-:W-:Y:S05]  /*5090*/  BRA `(.L_x_5118) ;  /* 0x0000000c00e87947 */ /* 0x000fea0003800000 */
.L_x_5122:
[----:B------:R-:W-:Y:S02]  /*50a0*/  HADD2.F32 R5, -RZ, R0.H0_H0 ;  /* 0x20000000ff057230 */ /* 0x000fe40000004100 */
[----:B------:R-:W-:-:S04]  /*50b0*/  IMAD.MOV.U32 R19, RZ, RZ, R23 ;  /* 0x000000ffff137224 */ /* 0x000fc800078e0017 */
[----:B------:R-:W0:Y:S02]  /*50c0*/  F2I.S64.TRUNC R4, R5 ;  /* 0x0000000500047311 */ /* 0x000e24000020d900 */
[----:B0-----:R0:W-:Y:S01]  /*50d0*/  STG.E.U8 desc[UR36][R2.64], R4 ;  /* 0x0000000402007986 */ /* 0x0011e2000c101124 */
[----:B------:R-:W-:Y:S05]  /*50e0*/  BRA `(.L_x_5118) ;  /* 0x0000000c00d47947 */ /* 0x000fea0003800000 */
.L_x_5121:
        /* <DEDUP_REMOVED lines=11> */
.L_x_5125:
[----:B------:R-:W-:Y:S02]  /*51a0*/  HADD2.F32 R0, -RZ, R0.H0_H0 ;  /* 0x20000000ff007230 */ /* 0x000fe40000004100 */
[----:B------:R-:W-:Y:S02]  /*51b0*/  IMAD.MOV.U32 R19, RZ, RZ, R23 ;  /* 0x000000ffff137224 */ /* 0x000fe400078e0017 */
[----:B------:R-:W0:Y:S02]  /*51c0*/  F2I.FTZ.TRUNC.NTZ R5, R0 ;  /* 0x0000000000057305 */ /* 0x000e24000021f100 */
[----:B0-----:R0:W-:Y:S01]  /*51d0*/  STG.E desc[UR36][R2.64], R5 ;  /* 0x0000000502007986 */ /* 0x0011e2000c101924 */
[----:B------:R-:W-:Y:S05]  /*51e0*/  BRA `(.L_x_5118) ;  /* 0x0000000c00947947 */ /* 0x000fea0003800000 */
.L_x_5124:
[----:B------:R-:W-:Y:S02]  /*51f0*/  HADD2.F32 R0, -RZ, R0.H0_H0 ;  /* 0x20000000ff007230 */ /* 0x000fe40000004100 */
[----:B------:R-:W-:Y:S02]  /*5200*/  IMAD.MOV.U32 R19, RZ, RZ, R23 ;  /* 0x000000ffff137224 */ /* 0x000fe400078e0017 */
[----:B------:R-:W0:Y:S02]  /*5210*/  F2I.FTZ.TRUNC.NTZ R5, R0 ;  /* 0x0000000000057305 */ /* 0x000e24000021f100 */
[----:B0-----:R0:W-:Y:S01]  /*5220*/  STG.E.U16 desc[UR36][R2.64], R5 ;  /* 0x0000000502007986 */ /* 0x0011e2000c101524 */
[----:B------:R-:W-:Y:S05]  /*5230*/  BRA `(.L_x_5118) ;  /* 0x0000000c00807947 */ /* 0x000fea0003800000 */
.L_x_5120:
        /* <DEDUP_REMOVED lines=10> */
.L_x_5127:
[----:B------:R0:W-:Y:S01]  /*52e0*/  STG.E.U16 desc[UR36][R2.64], R0 ;  /* 0x0000000002007986 */ /* 0x0001e2000c101524 */
[----:B------:R-:W-:Y:S01]  /*52f0*/  IMAD.MOV.U32 R19, RZ, RZ, R23 ;  /* 0x000000ffff137224 */ /* 0x000fe200078e0017 */
[----:B------:R-:W-:Y:S06]  /*5300*/  BRA `(.L_x_5118) ;  /* 0x0000000c004c7947 */ /* 0x000fec0003800000 */
.L_x_5126:
        /* <DEDUP_REMOVED lines=11> */
.L_x_5129:
[----:B------:R-:W-:Y:S02]  /*53c0*/  HADD2.F32 R0, -RZ, R0.H0_H0 ;  /* 0x20000000ff007230 */ /* 0x000fe40000004100 */
[----:B------:R-:W-:-:S03]  /*53d0*/  IMAD.MOV.U32 R19, RZ, RZ, R23 ;  /* 0x000000ffff137224 */ /* 0x000fc600078e0017 */
[----:B------:R-:W-:-:S04]  /*53e0*/  F2FP.F16.F32.PACK_AB R0, RZ, R0 ;  /* 0x00000000ff00723e */ /* 0x000fc800000000ff */
[----:B------:R-:W-:-:S05]  /*53f0*/  PRMT R0, R0, 0x5410, RZ ;  /* 0x0000541000007816 */ /* 0x000fca00000000ff */
[----:B------:R0:W-:Y:S01]  /*5400*/  STG.E desc[UR36][R2.64], R0 ;  /* 0x0000000002007986 */ /* 0x0001e2000c101924 */
[----:B------:R-:W-:Y:S05]  /*5410*/  BRA `(.L_x_5118) ;  /* 0x0000000c00087947 */ /* 0x000fea0003800000 */
.L_x_5128:
[----:B------:R-:W-:Y:S02]  /*5420*/  HADD2.F32 R4, -RZ, R0.H0_H0 ;  /* 0x20000000ff047230 */ /* 0x000fe40000004100 */
[----:B------:R-:W-:-:S03]  /*5430*/  IMAD.MOV.U32 R19, RZ, RZ, R23 ;  /* 0x000000ffff137224 */ /* 0x000fc600078e0017 */
[----:B------:R-:W-:-:S06]  /*5440*/  FMUL.FTZ R4, R4, 1 ;  /* 0x3f80000004047820 */ /* 0x000fcc0000410000 */
[----:B------:R-:W0:Y:S02]  /*5450*/  F2F.F64.F32 R4, R4 ;  /* 0x0000000400047310 */ /* 0x000e240000201800 */
[----:B0-----:R0:W-:Y:S01]  /*5460*/  STG.E.64 desc[UR36][R2.64], R4 ;  /* 0x0000000402007986 */ /* 0x0011e2000c101b24 */
[----:B------:R-:W-:Y:S05]  /*5470*/  BRA `(.L_x_5118) ;  /* 0x0000000800f07947 */ /* 0x000fea0003800000 */
.L_x_5119:
        /* <DEDUP_REMOVED lines=14> */
.L_x_5132:
[----:B------:R-:W-:Y:S01]  /*5560*/  HADD2.F32 R0, -RZ, R0.H0_H0 ;  /* 0x20000000ff007230 */ /* 0x000fe20000004100 */
[----:B------:R-:W-:Y:S01]  /*5570*/  CS2R R6, SRZ ;  /* 0x0000000000067805 */ /* 0x000fe2000001ff00 */
[----:B------:R-:W-:-:S03]  /*5580*/  IMAD.MOV.U32 R19, RZ, RZ, R23 ;  /* 0x000000ffff137224 */ /* 0x000fc600078e0017 */
[----:B------:R-:W-:-:S04]  /*5590*/  FMUL.FTZ R0, R0, 1 ;  /* 0x3f80000000007820 */ /* 0x000fc80000410000 */
[----:B------:R-:W0:Y:S02]  /*55a0*/  F2F.F64.F32 R4, R0 ;  /* 0x0000000000047310 */ /* 0x000e240000201800 */
[----:B0-----:R0:W-:Y:S01]  /*55b0*/  STG.E.128 desc[UR36][R2.64], R4 ;  /* 0x0000000402007986 */ /* 0x0011e2000c101d24 */
[----:B------:R-:W-:Y:S05]  /*55c0*/  BRA `(.L_x_5118) ;  /* 0x00000008009c7947 */ /* 0x000fea0003800000 */
.L_x_5131:
        /* <DEDUP_REMOVED lines=21> */
.L_x_5136:
[----:B------:R-:W-:Y:S05]  /*5720*/  BSYNC B0 ;  /* 0x0000000000007941 */ /* 0x000fea0003800000 */
.L_x_5135:
[----:B------:R-:W-:Y:S01]  /*5730*/  LOP3.LUT R5, R0, R5, RZ, 0xfc, !PT ;  /* 0x0000000500057212 */ /* 0x000fe200078efcff */
[----:B------:R-:W-:-:S04]  /*5740*/  IMAD.MOV.U32 R19, RZ, RZ, R23 ;  /* 0x000000ffff137224 */ /* 0x000fc800078e0017 */
[----:B------:R0:W-:Y:S01]  /*5750*/  STG.E.U8 desc[UR36][R2.64], R5 ;  /* 0x0000000502007986 */ /* 0x0001e2000c101124 */
[----:B------:R-:W-:Y:S05]  /*5760*/  BRA `(.L_x_5118) ;  /* 0x0000000800347947 */ /* 0x000fea0003800000 */
.L_x_5134:
        /* <DEDUP_REMOVED lines=13> */
.L_x_5138:
[----:B------:R-:W-:Y:S01]  /*5840*/  IMAD.MOV.U32 R0, RZ, RZ, 0x7f ;  /* 0x0000007fff007424 */ /* 0x000fe200078e00ff */
[----:B------:R-:W-:-:S04]  /*5850*/  ISETP.GT.U32.AND P0, PT, R4, 0x7f800000, PT ;  /* 0x7f8000000400780c */ /* 0x000fc80003f04070 */
[----:B------:R-:W-:-:S09]  /*5860*/  SEL R0, R0, 0x7c, P0 ;  /* 0x0000007c00007807 */ /* 0x000fd20000000000 */
.L_x_5139:
[----:B------:R-:W-:Y:S05]  /*5870*/  BSYNC B0 ;  /* 0x0000000000007941 */ /* 0x000fea0003800000 */
.L_x_5137:
[----:B------:R-:W-:Y:S01]  /*5880*/  LOP3.LUT R4, R5, 0x80000000, RZ, 0xc0, !PT ;  /* 0x8000000005047812 */ /* 0x000fe200078ec0ff */
[----:B------:R-:W-:-:S03]  /*5890*/  IMAD.MOV.U32 R19, RZ, RZ, R23 ;  /* 0x000000ffff137224 */ /* 0x000fc600078e0017 */
[----:B------:R-:W-:-:S04]  /*58a0*/  SHF.R.U32.HI R5, RZ, 0x18, R4 ;  /* 0x00000018ff057819 */ /* 0x000fc80000011604 */
[----:B------:R-:W-:-:S05]  /*58b0*/  LOP3.LUT R5, R0, R5, RZ, 0xfc, !PT ;  /* 0x0000000500057212 */ /* 0x000fca00078efcff */
[----:B------:R0:W-:Y:S01]  /*58c0*/  STG.E.U8 desc[UR36][R2.64], R5 ;  /* 0x0000000502007986 */ /* 0x0001e2000c101124 */
[----:B------:R-:W-:Y:S05]  /*58d0*/  BRA `(.L_x_5118) ;  /* 0x0000000400d87947 */ /* 0x000fea0003800000 */
.L_x_5133:
[----:B------:R-:W-:Y:S02]  /*58e0*/  HADD2.F32 R0, -RZ, R0.H0_H0 ;  /* 0x20000000ff007230 */ /* 0x000fe40000004100 */
[----:B------:R-:W-:-:S03]  /*58f0*/  IMAD.MOV.U32 R19, RZ, RZ, R23 ;  /* 0x000000ffff137224 */ /* 0x000fc600078e0017 */
[----:B------:R-:W-:-:S05]  /*5900*/  F2FP.BF16.F32.PACK_AB R0, RZ, R0 ;  /* 0x00000000ff00723e */ /* 0x000fca00000010ff */
[----:B------:R0:W-:Y:S01]  /*5910*/  STG.E.U16 desc[UR36][R2.64], R0 ;  /* 0x0000000002007986 */ /* 0x0001e2000c101524 */
[----:B------:R-:W-:Y:S05]  /*5920*/  BRA `(.L_x_5118) ;  /* 0x0000000400c47947 */ /* 0x000fea0003800000 */
.L_x_5130:
        /* <DEDUP_REMOVED lines=13> */
.L_x_5142:
        /* <DEDUP_REMOVED lines=17> */
.L_x_5145:
[----:B------:R-:W-:-:S04]  /*5b10*/  LOP3.LUT R0, R7, 0x80000000, RZ, 0xc0, !PT ;  /* 0x8000000007007812 */ /* 0x000fc800078ec0ff */
[----:B------:R-:W-:-:S04]  /*5b20*/  SHF.R.U32.HI R5, RZ, 0x18, R0 ;  /* 0x00000018ff057819 */ /* 0x000fc80000011600 */
[----:B------:R-:W-:-:S04]  /*5b30*/  LOP3.LUT R4, R4, R5, RZ, 0xfc, !PT ;  /* 0x0000000504047212 */ /* 0x000fc800078efcff */
[----:B------:R-:W-:-:S07]  /*5b40*/  PRMT R0, R4, 0x7610, R0 ;  /* 0x0000761004007816 */ /* 0x000fce0000000000 */
.L_x_5144:
[----:B------:R-:W-:Y:S05]  /*5b50*/  BSYNC B0 ;  /* 0x0000000000007941 */ /* 0x000fea0003800000 */
.L_x_5143:
[----:B------:R0:W-:Y:S01]  /*5b60*/  STG.E.U8 desc[UR36][R2.64], R0 ;  /* 0x0000000002007986 */ /* 0x0001e2000c101124 */
[----:B------:R-:W-:Y:S01]  /*5b70*/  IMAD.MOV.U32 R19, RZ, RZ, R23 ;  /* 0x000000ffff137224 */ /* 0x000fe200078e0017 */
[----:B------:R-:W-:Y:S06]  /*5b80*/  BRA `(.L_x_5118) ;  /* 0x00000004002c7947 */ /* 0x000fec0003800000 */
.L_x_5141:
        /* <DEDUP_REMOVED lines=17> */
.L_x_5148:
[----:B------:R-:W-:-:S04]  /*5ca0*/  LOP3.LUT R0, R7, 0x80000000, RZ, 0xc0, !PT ;  /* 0x8000000007007812 */ /* 0x000fc800078ec0ff */
[----:B------:R-:W-:-:S04]  /*5cb0*/  SHF.R.U32.HI R5, RZ, 0x18, R0 ;  /* 0x00000018ff057819 */ /* 0x000fc80000011600 */
[----:B------:R-:W-:-:S04]  /*5cc0*/  LOP3.LUT R4, R4, R5, RZ, 0xfc, !PT ;  /* 0x0000000504047212 */ /* 0x000fc800078efcff */
[----:B------:R-:W-:-:S07]  /*5cd0*/  PRMT R0, R4, 0x7610, R0 ;  /* 0x0000761004007816 */ /* 0x000fce0000000000 */
.L_x_5147:
[----:B------:R-:W-:Y:S05]  /*5ce0*/  BSYNC B0 ;  /* 0x0000000000007941 */ /* 0x000fea0003800000 */
.L_x_5146:
[----:B------:R0:W-:Y:S01]  /*5cf0*/  STG.E.U8 desc[UR36][R2.64], R0 ;  /* 0x0000000002007986 */ /* 0x0001e2000c101124 */
[----:B------:R-:W-:Y:S01]  /*5d00*/  IMAD.MOV.U32 R19, RZ, RZ, R23 ;  /* 0x000000ffff137224 */ /* 0x000fe200078e0017 */
[----:B------:R-:W-:Y:S06]  /*5d10*/  BRA `(.L_x_5118) ;  /* 0x0000000000c87947 */ /* 0x000fec0003800000 */
.L_x_5140:
        /* <DEDUP_REMOVED lines=23> */
.L_x_5123:
        /* <DEDUP_REMOVED lines=16> */
.L_x_5151:
[----:B------:R-:W-:Y:S01]  /*5f90*/  IMAD.MOV.U32 R19, RZ, RZ, R23 ;  /* 0x000000ffff137224 */ /* 0x000fe200078e0017 */
[----:B------:R-:W-:Y:S06]  /*5fa0*/  BRA `(.L_x_5118) ;  /* 0x0000000000247947 */ /* 0x000fec0003800000 */
.L_x_5150:
[----:B------:R-:W-:Y:S02]  /*5fb0*/  HADD2.F32 R4, -RZ, R0.H0_H0 ;  /* 0x20000000ff047230 */ /* 0x000fe40000004100 */
[----:B------:R-:W-:-:S04]  /*5fc0*/  IMAD.MOV.U32 R19, RZ, RZ, R23 ;  /* 0x000000ffff137224 */ /* 0x000fc800078e0017 */
[----:B------:R-:W0:Y:S02]  /*5fd0*/  F2I.U64.TRUNC R4, R4 ;  /* 0x0000000400047311 */ /* 0x000e24000020d800 */
[----:B0-----:R0:W-:Y:S01]  /*5fe0*/  STG.E.64 desc[UR36][R2.64], R4 ;  /* 0x0000000402007986 */ /* 0x0011e2000c101b24 */
[----:B------:R-:W-:Y:S05]  /*5ff0*/  BRA `(.L_x_5118) ;  /* 0x0000000000107947 */ /* 0x000fea0003800000 */
.L_x_5149:
[----:B------:R-:W-:Y:S02]  /*6000*/  HADD2.F32 R0, -RZ, R0.H0_H0 ;  /* 0x20000000ff007230 */ /* 0x000fe40000004100 */
[----:B------:R-:W-:Y:S02]  /*6010*/  IMAD.MOV.U32 R19, RZ, RZ, R23 ;  /* 0x000000ffff137224 */ /* 0x000fe400078e0017 */
[----:B------:R-:W0:Y:S02]  /*6020*/  F2I.FTZ.U32.TRUNC.NTZ R5, R0 ;  /* 0x0000000000057305 */ /* 0x000e24000021f000 */
[----:B0-----:R0:W-:Y:S03]  /*6030*/  STG.E desc[UR36][R2.64], R5 ;  /* 0x0000000502007986 */ /* 0x0011e6000c101924 */
.L_x_5118:
[----:B------:R-:W-:Y:S05]  /*6040*/  BSYNC B6 ;  /* 0x0000000000067941 */ /* 0x000fea0003800000 */
.L_x_5117:
[----:B------:R-:W-:Y:S01]  /*6050*/  ISETP.GE.AND P0, PT, R19, R16, PT ;  /* 0x000000101300720c */ /* 0x000fe20003f06270 */
[----:B------:R-:W-:-:S12]  /*6060*/  BSSY B6, `(.L_x_5152) ;  /* 0x00001fc000067945 */ /* 0x000fd80003800000 */
[----:B------:R-:W-:Y:S05]  /*6070*/  @P0 BRA `(.L_x_5153) ;  /* 0x0000001c00e80947 */ /* 0x000fea0003800000 */
[----:B0-----:R-:W0:Y:S01]  /*6080*/  LDC.64 R2, c[0x0][0x218] ;  /* 0x00008600ff027b82 */ /* 0x001e220000000a00 */
[----:B------:R-:W-:Y:S01]  /*6090*/  IMAD R0, R17, 0x200, R19 ;  /* 0x0000020011007824 */ /* 0x000fe200078e0213 */
[----:B-1234-:R-:W-:Y:S01]  /*60a0*/  PRMT R4, R18, 0x9910, RZ ;  /* 0x0000991012047816 */ /* 0x01efe200000000ff */
        /* <DEDUP_REMOVED lines=17> */
[----:B0-----:R0:W-:Y:S01]  /*61c0*/  STG.E.U8 desc[UR36][R2.64], R25 ;  /* 0x0000001902007986 */ /* 0x0011e2000c101124 */
[----:B------:R-:W-:Y:S05]  /*61d0*/  BRA `(.L_x_5159) ;  /* 0x0000000c00947947 */ /* 0x000fea0003800000 */
.L_x_5157:
[----:B------:R-:W-:-:S06]  /*61e0*/  HADD2.F32 R5, -RZ, R25.H0_H0 ;  /* 0x20000019ff057230 */ /* 0x000fcc0000004100 */
[----:B------:R-:W0:Y:S02]  /*61f0*/  F2I.S64.TRUNC R4, R5 ;  /* 0x0000000500047311 */ /* 0x000e24000020d900 */
[----:B0-----:R0:W-:Y:S01]  /*6200*/  STG.E.U8 desc[UR36][R2.64], R4 ;  /* 0x0000000402007986 */ /* 0x0011e2000c101124 */
[----:B------:R-:W-:Y:S05]  /*6210*/  BRA `(.L_x_5159) ;  /* 0x0000000c00847947 */ /* 0x000fea0003800000 */
.L_x_5156:
        /* <DEDUP_REMOVED lines=10> */
.L_x_5161:
[----:B------:R-:W-:-:S06]  /*62c0*/  HADD2.F32 R25, -RZ, R25.H0_H0 ;  /* 0x20000019ff197230 */ /* 0x000fcc0000004100 */
[----:B------:R-:W0:Y:S02]  /*62d0*/  F2I.FTZ.TRUNC.NTZ R25, R25 ;  /* 0x0000001900197305 */ /* 0x000e24000021f100 */
[----:B0-----:R0:W-:Y:S01]  /*62e0*/  STG.E desc[UR36][R2.64], R25 ;  /* 0x0000001902007986 */ /* 0x0011e2000c101924 */
[----:B------:R-:W-:Y:S05]  /*62f0*/  BRA `(.L_x_5159) ;  /* 0x0000000c004c7947 */ /* 0x000fea0003800000 */
.L_x_5160:
[----:B------:R-:W-:-:S06]  /*6300*/  HADD2.F32 R25, -RZ, R25.H0_H0 ;  /* 0x20000019ff197230 */ /* 0x000fcc0000004100 */
[----:B------:R-:W0:Y:S02]  /*6310*/  F2I.FTZ.TRUNC.NTZ R25, R25 ;  /* 0x0000001900197305 */ /* 0x000e24000021f100 */
[----:B0-----:R0:W-:Y:S01]  /*6320*/  STG.E.U16 desc[UR36][R2.64], R25 ;  /* 0x0000001902007986 */ /* 0x0011e2000c101524 */
[----:B------:R-:W-:Y:S05]  /*6330*/  BRA `(.L_x_5159) ;  /* 0x0000000c003c7947 */ /* 0x000fea0003800000 */
.L_x_5155:
        /* <DEDUP_REMOVED lines=9> */
.L_x_5163:
[----:B------:R0:W-:Y:S01]  /*63d0*/  STG.E.U16 desc[UR36][R2.64], R25 ;  /* 0x0000001902007986 */ /* 0x0001e2000c101524 */
[----:B------:R-:W-:Y:S05]  /*63e0*/  BRA `(.L_x_5159) ;  /* 0x0000000c00107947 */ /* 0x000fea0003800000 */
.L_x_5162:
        /* <DEDUP_REMOVED lines=10> */
.L_x_5165:
[----:B------:R-:W-:-:S05]  /*6490*/  HADD2.F32 R0, -RZ, R25.H0_H0 ;  /* 0x20000019ff007230 */ /* 0x000fca0000004100 */
[----:B------:R-:W-:-:S04]  /*64a0*/  F2FP.F16.F32.PACK_AB R0, RZ, R0 ;  /* 0x00000000ff00723e */ /* 0x000fc800000000ff */
[----:B------:R-:W-:-:S05]  /*64b0*/  PRMT R0, R0, 0x5410, RZ ;  /* 0x0000541000007816 */ /* 0x000fca00000000ff */
[----:B------:R0:W-:Y:S01]  /*64c0*/  STG.E desc[UR36][R2.64], R0 ;  /* 0x0000000002007986 */ /* 0x0001e2000c101924 */
[----:B------:R-:W-:Y:S05]  /*64d0*/  BRA `(.L_x_5159) ;  /* 0x0000000800d47947 */ /* 0x000fea0003800000 */
.L_x_5164:
[----:B------:R-:W-:-:S05]  /*64e0*/  HADD2.F32 R4, -RZ, R25.H0_H0 ;  /* 0x20000019ff047230 */ /* 0x000fca0000004100 */
[----:B------:R-:W-:-:S06]  /*64f0*/  FMUL.FTZ R4, R4, 1 ;  /* 0x3f80000004047820 */ /* 0x000fcc0000410000 */
[----:B------:R-:W0:Y:S02]  /*6500*/  F2F.F64.F32 R4, R4 ;  /* 0x0000000400047310 */ /* 0x000e240000201800 */
[----:B0-----:R0:W-:Y:S01]  /*6510*/  STG.E.64 desc[UR36][R2.64], R4 ;  /* 0x0000000402007986 */ /* 0x0011e2000c101b24 */
[----:B------:R-:W-:Y:S05]  /*6520*/  BRA `(.L_x_5159) ;  /* 0x0000000800c07947 */ /* 0x000fea0003800000 */
.L_x_5154:
        /* <DEDUP_REMOVED lines=13> */
.L_x_5168:
[----:B------:R-:W-:Y:S01]  /*6600*/  HADD2.F32 R25, -RZ, R25.H0_H0 ;  /* 0x20000019ff197230 */ /* 0x000fe20000004100 */
[----:B------:R-:W-:-:S04]  /*6610*/  CS2R R6, SRZ ;  /* 0x0000000000067805 */ /* 0x000fc8000001ff00 */
[----:B------:R-:W-:-:S06]  /*6620*/  FMUL.FTZ R4, R25, 1 ;  /* 0x3f80000019047820 */ /* 0x000fcc0000410000 */
[----:B------:R-:W0:Y:S02]  /*6630*/  F2F.F64.F32 R4, R4 ;  /* 0x0000000400047310 */ /* 0x000e240000201800 */
[----:B0-----:R0:W-:Y:S01]  /*6640*/  STG.E.128 desc[UR36][R2.64], R4 ;  /* 0x0000000402007986 */ /* 0x0011e2000c101d24 */
[----:B------:R-:W-:Y:S05]  /*6650*/  BRA `(.L_x_5159) ;  /* 0x0000000800747947 */ /* 0x000fea0003800000 */
.L_x_5167:
        /* <DEDUP_REMOVED lines=21> */
.L_x_5172:
[----:B------:R-:W-:Y:S05]  /*67b0*/  BSYNC B0 ;  /* 0x0000000000007941 */ /* 0x000fea0003800000 */
.L_x_5171:
[----:B------:R-:W-:-:S05]  /*67c0*/  LOP3.LUT R5, R0, R5, RZ, 0xfc, !PT ;  /* 0x0000000500057212 */ /* 0x000fca00078efcff */
[----:B------:R0:W-:Y:S01]  /*67d0*/  STG.E.U8 desc[UR36][R2.64], R5 ;  /* 0x0000000502007986 */ /* 0x0001e2000c101124 */
[----:B------:R-:W-:Y:S05]  /*67e0*/  BRA `(.L_x_5159) ;  /* 0x0000000800107947 */ /* 0x000fea0003800000 */
.L_x_5170:
        /* <DEDUP_REMOVED lines=13> */
.L_x_5174:
[----:B------:R-:W-:Y:S01]  /*68c0*/  IMAD.MOV.U32 R0, RZ, RZ, 0x7f ;  /* 0x0000007fff007424 */ /* 0x000fe200078e00ff */
[----:B------:R-:W-:-:S04]  /*68d0*/  ISETP.GT.U32.AND P0, PT, R4, 0x7f800000, PT ;  /* 0x7f8000000400780c */ /* 0x000fc80003f04070 */
[----:B------:R-:W-:-:S09]  /*68e0*/  SEL R0, R0, 0x7c, P0 ;  /* 0x0000007c00007807 */ /* 0x000fd20000000000 */
.L_x_5175:
[----:B------:R-:W-:Y:S05]  /*68f0*/  BSYNC B0 ;  /* 0x0000000000007941 */ /* 0x000fea0003800000 */
.L_x_5173:
[----:B------:R-:W-:-:S04]  /*6900*/  LOP3.LUT R4, R25, 0x80000000, RZ, 0xc0, !PT ;  /* 0x8000000019047812 */ /* 0x000fc800078ec0ff */
[----:B------:R-:W-:-:S04]  /*6910*/  SHF.R.U32.HI R5, RZ, 0x18, R4 ;  /* 0x00000018ff057819 */ /* 0x000fc80000011604 */
[----:B------:R-:W-:-:S05]  /*6920*/  LOP3.LUT R5, R0, R5, RZ, 0xfc, !PT ;  /* 0x0000000500057212 */ /* 0x000fca00078efcff */
[----:B------:R0:W-:Y:S01]  /*6930*/  STG.E.U8 desc[UR36][R2.64], R5 ;  /* 0x0000000502007986 */ /* 0x0001e2000c101124 */
[----:B------:R-:W-:Y:S05]  /*6940*/  BRA `(.L_x_5159) ;  /* 0x0000000400b87947 */ /* 0x000fea0003800000 */
.L_x_5169:
[----:B------:R-:W-:-:S05]  /*6950*/  HADD2.F32 R0, -RZ, R25.H0_H0 ;  /* 0x20000019ff007230 */ /* 0x000fca0000004100 */
[----:B------:R-:W-:-:S05]  /*6960*/  F2FP.BF16.F32.PACK_AB R0, RZ, R0 ;  /* 0x00000000ff00723e */ /* 0x000fca00000010ff */
[----:B------:R0:W-:Y:S01]  /*6970*/  STG.E.U16 desc[UR36][R2.64], R0 ;  /* 0x0000000002007986 */ /* 0x0001e2000c101524 */
[----:B------:R-:W-:Y:S05]  /*6980*/  BRA `(.L_x_5159) ;  /* 0x0000000400a87947 */ /* 0x000fea0003800000 */
.L_x_5166:
        /* <DEDUP_REMOVED lines=12> */
.L_x_5178:
        /* <DEDUP_REMOVED lines=17> */
.L_x_5181:
[----:B------:R-:W-:-:S04]  /*6b60*/  LOP3.LUT R0, R25, 0x80000000, RZ, 0xc0, !PT ;  /* 0x8000000019007812 */ /* 0x000fc800078ec0ff */
[----:B------:R-:W-:-:S04]  /*6b70*/  SHF.R.U32.HI R5, RZ, 0x18, R0 ;  /* 0x00000018ff057819 */ /* 0x000fc80000011600 */
[----:B------:R-:W-:-:S04]  /*6b80*/  LOP3.LUT R4, R4, R5, RZ, 0xfc, !PT ;  /* 0x0000000504047212 */ /* 0x000fc800078efcff */
[----:B------:R-:W-:-:S07]  /*6b90*/  PRMT R0, R4, 0x7610, R0 ;  /* 0x0000761004007816 */ /* 0x000fce0000000000 */
.L_x_5180:
[----:B------:R-:W-:Y:S05]  /*6ba0*/  BSYNC B0 ;  /* 0x0000000000007941 */ /* 0x000fea0003800000 */
.L_x_5179:
[----:B------:R3:W-:Y:S01]  /*6bb0*/  STG.E.U8 desc[UR36][R2.64], R0 ;  /* 0x0000000002007986 */ /* 0x0007e2000c101124 */
[----:B------:R-:W-:Y:S05]  /*6bc0*/  BRA `(.L_x_5159) ;  /* 0x0000000400187947 */ /* 0x000fea0003800000 */
.L_x_5177:
        /* <DEDUP_REMOVED lines=17> */
.L_x_5184:
[----:B------:R-:W-:-:S04]  /*6ce0*/  LOP3.LUT R0, R25, 0x80000000, RZ, 0xc0, !PT ;  /* 0x8000000019007812 */ /* 0x000fc800078ec0ff */
[----:B------:R-:W-:-:S04]  /*6cf0*/  SHF.R.U32.HI R5, RZ, 0x18, R0 ;  /* 0x00000018ff057819 */ /* 0x000fc80000011600 */
[----:B------:R-:W-:-:S04]  /*6d00*/  LOP3.LUT R4, R4, R5, RZ, 0xfc, !PT ;  /* 0x0000000504047212 */ /* 0x000fc800078efcff */
[----:B------:R-:W-:-:S07]  /*6d10*/  PRMT R0, R4, 0x7610, R0 ;  /* 0x0000761004007816 */ /* 0x000fce0000000000 */
.L_x_5183:
[----:B------:R-:W-:Y:S05]  /*6d20*/  BSYNC B0 ;  /* 0x0000000000007941 */ /* 0x000fea0003800000 */
.L_x_5182:
[----:B------:R0:W-:Y:S01]  /*6d30*/  STG.E.U8 desc[UR36][R2.64], R0 ;  /* 0x0000000002007986 */ /* 0x0001e2000c101124 */
[----:B------:R-:W-:Y:S05]  /*6d40*/  BRA `(.L_x_5159) ;  /* 0x0000000000b87947 */ /* 0x000fea0003800000 */
.L_x_5176:
        /* <DEDUP_REMOVED lines=22> */
.L_x_5158:
        /* <DEDUP_REMOVED lines=16> */
.L_x_5187:
[----:B------:R-:W-:Y:S05]  /*6fb0*/  BRA `(.L_x_5159) ;  /* 0x00000000001c7947 */ /* 0x000fea0003800000 */
.L_x_5186:
[----:B------:R-:W-:-:S06]  /*6fc0*/  HADD2.F32 R4, -RZ, R25.H0_H0 ;  /* 0x20000019ff047230 */ /* 0x000fcc0000004100 */
[----:B------:R-:W0:Y:S02]  /*6fd0*/  F2I.U64.TRUNC R4, R4 ;  /* 0x0000000400047311 */ /* 0x000e24000020d800 */
[----:B0-----:R2:W-:Y:S01]  /*6fe0*/  STG.E.64 desc[UR36][R2.64], R4 ;  /* 0x0000000402007986 */ /* 0x0015e2000c101b24 */
[----:B------:R-:W-:Y:S05]  /*6ff0*/  BRA `(.L_x_5159) ;  /* 0x00000000000c7947 */ /* 0x000fea0003800000 */
.L_x_5185:
[----:B------:R-:W-:-:S06]  /*7000*/  HADD2.F32 R25, -RZ, R25.H0_H0 ;  /* 0x20000019ff197230 */ /* 0x000fcc0000004100 */
[----:B------:R-:W0:Y:S02]  /*7010*/  F2I.FTZ.U32.TRUNC.NTZ R25, R25 ;  /* 0x0000001900197305 */ /* 0x000e24000021f000 */
[----:B0-----:R0:W-:Y:S02]  /*7020*/  STG.E desc[UR36][R2.64], R25 ;  /* 0x0000001902007986 */ /* 0x0011e4000c101924 */
.L_x_5159:
        /* <DEDUP_REMOVED lines=25> */
.L_x_5191:
[----:B------:R-:W-:-:S06]  /*71c0*/  HADD2.F32 R5, -RZ, R24.H0_H0 ;  /* 0x20000018ff057230 */ /* 0x000fcc0000004100 */
[----:B------:R-:W0:Y:S02]  /*71d0*/  F2I.S64.TRUNC R4, R5 ;  /* 0x0000000500047311 */ /* 0x000e24000020d900 */
[----:B0-----:R3:W-:Y:S01]  /*71e0*/  STG.E.U8 desc[UR36][R2.64], R4 ;  /* 0x0000000402007986 */ /* 0x0017e2000c101124 */
[----:B------:R-:W-:Y:S05]  /*71f0*/  BRA `(.L_x_5193) ;  /* 0x0000000c00847947 */ /* 0x000fea0003800000 */
.L_x_5190:
        /* <DEDUP_REMOVED lines=10> */
.L_x_5195:
[----:B------:R-:W-:-:S04]  /*72a0*/  HADD2.F32 R24, -RZ, R24.H0_H0 ;  /* 0x20000018ff187230 */ /* 0x000fc80000004100 */
[----:B------:R-:W0:Y:S02]  /*72b0*/  F2I.FTZ.TRUNC.NTZ R5, R24 ;  /* 0x0000001800057305 */ /* 0x000e24000021f100 */
[----:B0-----:R2:W-:Y:S01]  /*72c0*/  STG.E desc[UR36][R2.64], R5 ;  /* 0x0000000502007986 */ /* 0x0015e2000c101924 */
[----:B------:R-:W-:Y:S05]  /*72d0*/  BRA `(.L_x_5193) ;  /* 0x0000000c004c7947 */ /* 0x000fea0003800000 */
.L_x_5194:
[----:B------:R-:W-:-:S04]  /*72e0*/  HADD2.F32 R24, -RZ, R24.H0_H0 ;  /* 0x20000018ff187230 */ /* 0x000fc80000004100 */
[----:B------:R-:W0:Y:S02]  /*72f0*/  F2I.FTZ.TRUNC.NTZ R5, R24 ;  /* 0x0000001800057305 */ /* 0x000e24000021f100 */
[----:B0-----:R0:W-:Y:S01]  /*7300*/  STG.E.U16 desc[UR36][R2.64], R5 ;  /* 0x0000000502007986 */ /* 0x0011e2000c101524 */
[----:B------:R-:W-:Y:S05]  /*7310*/  BRA `(.L_x_5193) ;  /* 0x0000000c003c7947 */ /* 0x000fea0003800000 */
.L_x_5189:
        /* <DEDUP_REMOVED lines=9> */
.L_x_5197:
[----:B------:R0:W-:Y:S01]  /*73b0*/  STG.E.U16 desc[UR36][R2.64], R24 ;  /* 0x0000001802007986 */ /* 0x0001e2000c101524 */
[----:B------:R-:W-:Y:S05]  /*73c0*/  BRA `(.L_x_5193) ;  /* 0x0000000c00107947 */ /* 0x000fea0003800000 */
.L_x_5196:
        /* <DEDUP_REMOVED lines=10> */
.L_x_5199:
[----:B------:R-:W-:-:S05]  /*7470*/  HADD2.F32 R0, -RZ, R24.H0_H0 ;  /* 0x20000018ff007230 */ /* 0x000fca0000004100 */
[----:B------:R-:W-:-:S04]  /*7480*/  F2FP.F16.F32.PACK_AB R0, RZ, R0 ;  /* 0x00000000ff00723e */ /* 0x000fc800000000ff */
[----:B------:R-:W-:-:S05]  /*7490*/  PRMT R0, R0, 0x5410, RZ ;  /* 0x0000541000007816 */ /* 0x000fca00000000ff */
[----:B------:R0:W-:Y:S01]  /*74a0*/  STG.E desc[UR36][R2.64], R0 ;  /* 0x0000000002007986 */ /* 0x0001e2000c101924 */
[----:B------:R-:W-:Y:S05]  /*74b0*/  BRA `(.L_x_5193) ;  /* 0x0000000800d47947 */ /* 0x000fea0003800000 */
.L_x_5198:
[----:B------:R-:W-:-:S05]  /*74c0*/  HADD2.F32 R4, -RZ, R24.H0_H0 ;  /* 0x20000018ff047230 */ /* 0x000fca0000004100 */
[----:B------:R-:W-:-:S06]  /*74d0*/  FMUL.FTZ R4, R4, 1 ;  /* 0x3f80000004047820 */ /* 0x000fcc0000410000 */
[----:B------:R-:W0:Y:S02]  /*74e0*/  F2F.F64.F32 R4, R4 ;  /* 0x0000000400047310 */ /* 0x000e240000201800 */
[----:B0-----:R0:W-:Y:S01]  /*74f0*/  STG.E.64 desc[UR36][R2.64], R4 ;  /* 0x0000000402007986 */ /* 0x0011e2000c101b24 */
[----:B------:R-:W-:Y:S05]  /*7500*/  BRA `(.L_x_5193) ;  /* 0x0000000800c07947 */ /* 0x000fea0003800000 */
.L_x_5188:
        /* <DEDUP_REMOVED lines=13> */
.L_x_5202:
[----:B------:R-:W-:Y:S01]  /*75e0*/  HADD2.F32 R24, -RZ, R24.H0_H0 ;  /* 0x20000018ff187230 */ /* 0x000fe20000004100 */
[----:B------:R-:W-:-:S04]  /*75f0*/  CS2R R6, SRZ ;  /* 0x0000000000067805 */ /* 0x000fc8000001ff00 */
[----:B------:R-:W-:-:S06]  /*7600*/  FMUL.FTZ R4, R24, 1 ;  /* 0x3f80000018047820 */ /* 0x000fcc0000410000 */
[----:B------:R-:W0:Y:S02]  /*7610*/  F2F.F64.F32 R4, R4 ;  /* 0x0000000400047310 */ /* 0x000e240000201800 */
[----:B0-----:R0:W-:Y:S01]  /*7620*/  STG.E.128 desc[UR36][R2.64], R4 ;  /* 0x0000000402007986 */ /* 0x0011e2000c101d24 */
[----:B------:R-:W-:Y:S05]  /*7630*/  BRA `(.L_x_5193) ;  /* 0x0000000800747947 */ /* 0x000fea0003800000 */
.L_x_5201:
        /* <DEDUP_REMOVED lines=21> */
.L_x_5206:
[----:B------:R-:W-:Y:S05]  /*7790*/  BSYNC B0 ;  /* 0x0000000000007941 */ /* 0x000fea0003800000 */
.L_x_5205:
[----:B------:R-:W-:-:S05]  /*77a0*/  LOP3.LUT R5, R0, R5, RZ, 0xfc, !PT ;  /* 0x0000000500057212 */ /* 0x000fca00078efcff */
[----:B------:R0:W-:Y:S01]  /*77b0*/  STG.E.U8 desc[UR36][R2.64], R5 ;  /* 0x0000000502007986 */ /* 0x0001e2000c101124 */
[----:B------:R-:W-:Y:S05]  /*77c0*/  BRA `(.L_x_5193) ;  /* 0x0000000800107947 */ /* 0x000fea0003800000 */
.L_x_5204:
        /* <DEDUP_REMOVED lines=13> */
.L_x_5208:
[----:B------:R-:W-:Y:S01]  /*78a0*/  IMAD.MOV.U32 R0, RZ, RZ, 0x7f ;  /* 0x0000007fff007424 */ /* 0x000fe200078e00ff */
[----:B------:R-:W-:-:S04]  /*78b0*/  ISETP.GT.U32.AND P0, PT, R4, 0x7f800000, PT ;  /* 0x7f8000000400780c */ /* 0x000fc80003f04070 */
[----:B------:R-:W-:-:S09]  /*78c0*/  SEL R0, R0, 0x7c, P0 ;  /* 0x0000007c00007807 */ /* 0x000fd20000000000 */
.L_x_5209:
[----:B------:R-:W-:Y:S05]  /*78d0*/  BSYNC B0 ;  /* 0x0000000000007941 */ /* 0x000fea0003800000 */
.L_x_5207:
[----:B------:R-:W-:-:S04]  /*78e0*/  LOP3.LUT R4, R5, 0x80000000, RZ, 0xc0, !PT ;  /* 0x8000000005047812 */ /* 0x000fc800078ec0ff */
[----:B------:R-:W-:-:S04]  /*78f0*/  SHF.R.U32.HI R5, RZ, 0x18, R4 ;  /* 0x00000018ff057819 */ /* 0x000fc80000011604 */
[----:B------:R-:W-:-:S05]  /*7900*/  LOP3.LUT R5, R0, R5, RZ, 0xfc, !PT ;  /* 0x0000000500057212 */ /* 0x000fca00078efcff */
[----:B------:R0:W-:Y:S01]  /*7910*/  STG.E.U8 desc[UR36][R2.64], R5 ;  /* 0x0000000502007986 */ /* 0x0001e2000c101124 */
[----:B------:R-:W-:Y:S05]  /*7920*/  BRA `(.L_x_5193) ;  /* 0x0000000400b87947 */ /* 0x000fea0003800000 */
.L_x_5203:
[----:B------:R-:W-:-:S05]  /*7930*/  HADD2.F32 R0, -RZ, R24.H0_H0 ;  /* 0x20000018ff007230 */ /* 0x000fca0000004100 */
[----:B------:R-:W-:-:S05]  /*7940*/  F2FP.BF16.F32.PACK_AB R0, RZ, R0 ;  /* 0x00000000ff00723e */ /* 0x000fca00000010ff */
[----:B------:R0:W-:Y:S01]  /*7950*/  STG.E.U16 desc[UR36][R2.64], R0 ;  /* 0x0000000002007986 */ /* 0x0001e2000c101524 */
[----:B------:R-:W-:Y:S05]  /*7960*/  BRA `(.L_x_5193) ;  /* 0x0000000400a87947 */ /* 0x000fea0003800000 */
.L_x_5200:
        /* <DEDUP_REMOVED lines=12> */
.L_x_5212:
        /* <DEDUP_REMOVED lines=17> */
.L_x_5215:
[----:B------:R-:W-:-:S04]  /*7b40*/  LOP3.LUT R0, R7, 0x80000000, RZ, 0xc0, !PT ;  /* 0x8000000007007812 */ /* 0x000fc800078ec0ff */
[----:B------:R-:W-:-:S04]  /*7b50*/  SHF.R.U32.HI R5, RZ, 0x18, R0 ;  /* 0x00000018ff057819 */ /* 0x000fc80000011600 */
[----:B------:R-:W-:-:S04]  /*7b60*/  LOP3.LUT R4, R4, R5, RZ, 0xfc, !PT ;  /* 0x0000000504047212 */ /* 0x000fc800078efcff */
[----:B------:R-:W-:-:S07]  /*7b70*/  PRMT R0, R4, 0x7610, R0 ;  /* 0x0000761004007816 */ /* 0x000fce0000000000 */
.L_x_5214:
[----:B------:R-:W-:Y:S05]  /*7b80*/  BSYNC B0 ;  /* 0x0000000000007941 */ /* 0x000fea0003800000 */
.L_x_5213:
[----:B------:R0:W-:Y:S01]  /*7b90*/  STG.E.U8 desc[UR36][R2.64], R0 ;  /* 0x0000000002007986 */ /* 0x0001e2000c101124 */
[----:B------:R-:W-:Y:S05]  /*7ba0*/  BRA `(.L_x_5193) ;  /* 0x0000000400187947 */ /* 0x000fea0003800000 */
.L_x_5211:
        /* <DEDUP_REMOVED lines=17> */
.L_x_5218:
[----:B------:R-:W-:-:S04]  /*7cc0*/  LOP3.LUT R0, R7, 0x80000000, RZ, 0xc0, !PT ;  /* 0x8000000007007812 */ /* 0x000fc800078ec0ff */
[----:B------:R-:W-:-:S04]  /*7cd0*/  SHF.R.U32.HI R5, RZ, 0x18, R0 ;  /* 0x00000018ff057819 */ /* 0x000fc80000011600 */
[----:B------:R-:W-:-:S04]  /*7ce0*/  LOP3.LUT R4, R4, R5, RZ, 0xfc, !PT ;  /* 0x0000000504047212 */ /* 0x000fc800078efcff */
[----:B------:R-:W-:-:S07]  /*7cf0*/  PRMT R0, R4, 0x7610, R0 ;  /* 0x0000761004007816 */ /* 0x000fce0000000000 */
.L_x_5217:
[----:B------:R-:W-:Y:S05]  /*7d00*/  BSYNC B0 ;  /* 0x0000000000007941 */ /* 0x000fea0003800000 */
.L_x_5216:
[----:B------:R0:W-:Y:S01]  /*7d10*/  STG.E.U8 desc[UR36][R2.64], R0 ;  /* 0x0000000002007986 */ /* 0x0001e2000c101124 */
[----:B------:R-:W-:Y:S05]  /*7d20*/  BRA `(.L_x_5193) ;  /* 0x0000000000b87947 */ /* 0x000fea0003800000 */
.L_x_5210:
        /* <DEDUP_REMOVED lines=22> */
.L_x_5192:
        /* <DEDUP_REMOVED lines=16> */
.L_x_5221:
[----:B------:R-:W-:Y:S05]  /*7f90*/  BRA `(.L_x_5193) ;  /* 0x00000000001c7947 */ /* 0x000fea0003800000 */
.L_x_5220:
[----:B------:R-:W-:-:S06]  /*7fa0*/  HADD2.F32 R4, -RZ, R24.H0_H0 ;  /* 0x20000018ff047230 */ /* 0x000fcc0000004100 */
[----:B------:R-:W0:Y:S02]  /*7fb0*/  F2I.U64.TRUNC R4, R4 ;  /* 0x0000000400047311 */ /* 0x000e24000020d800 */
[----:B0-----:R0:W-:Y:S01]  /*7fc0*/  STG.E.64 desc[UR36][R2.64], R4 ;  /* 0x0000000402007986 */ /* 0x0011e2000c101b24 */
[----:B------:R-:W-:Y:S05]  /*7fd0*/  BRA `(.L_x_5193) ;  /* 0x00000000000c7947 */ /* 0x000fea0003800000 */
.L_x_5219:
[----:B------:R-:W-:-:S04]  /*7fe0*/  HADD2.F32 R24, -RZ, R24.H0_H0 ;  /* 0x20000018ff187230 */ /* 0x000fc80000004100 */
[----:B------:R-:W0:Y:S02]  /*7ff0*/  F2I.FTZ.U32.TRUNC.NTZ R5, R24 ;  /* 0x0000001800057305 */ /* 0x000e24000021f000 */
[----:B0-----:R0:W-:Y:S02]  /*8000*/  STG.E desc[UR36][R2.64], R5 ;  /* 0x0000000502007986 */ /* 0x0011e4000c101924 */
.L_x_5193:
[----:B------:R-:W-:-:S07]  /*8010*/  VIADD R19, R19, 0x80 ;  /* 0x0000008013137836 */ /* 0x000fce0000000000 */
.L_x_5153:
[----:B------:R-:W-:Y:S05]  /*8020*/  BSYNC B6 ;  /* 0x0000000000067941 */ /* 0x000fea0003800000 */
.L_x_5152:
[----:B------:R-:W-:-:S13]  /*8030*/  ISETP.GE.AND P0, PT, R19, R16, PT ;  /* 0x000000101300720c */ /* 0x000fda0003f06270 */
[----:B------:R-:W-:Y:S05]  /*8040*/  @P0 EXIT ;  /* 0x000000000000094d */ /* 0x000fea0003800000 */
[----:B01234-:R-:W0:Y:S01]  /*8050*/  LDC.64 R2, c[0x0][0x218] ;  /* 0x00008600ff027b82 */ /* 0x01fe220000000a00 */
        /* <DEDUP_REMOVED lines=20> */
.L_x_5225:
[----:B------:R-:W-:-:S06]  /*81a0*/  HADD2.F32 R5, -RZ, R22.H0_H0 ;  /* 0x20000016ff057230 */ /* 0x000fcc0000004100 */
[----:B------:R-:W0:Y:S02]  /*81b0*/  F2I.S64.TRUNC R4, R5 ;  /* 0x0000000500047311 */ /* 0x000e24000020d900 */
[----:B0-----:R-:W-:Y:S01]  /*81c0*/  STG.E.U8 desc[UR36][R2.64], R4 ;  /* 0x0000000402007986 */ /* 0x001fe2000c101124 */
[----:B------:R-:W-:Y:S05]  /*81d0*/  EXIT ;  /* 0x000000000000794d */ /* 0x000fea0003800000 */
.L_x_5224:
        /* <DEDUP_REMOVED lines=10> */
.L_x_5228:
[----:B------:R-:W-:-:S04]  /*8280*/  HADD2.F32 R22, -RZ, R22.H0_H0 ;  /* 0x20000016ff167230 */ /* 0x000fc80000004100 */
[----:B------:R-:W0:Y:S02]  /*8290*/  F2I.FTZ.TRUNC.NTZ R5, R22 ;  /* 0x0000001600057305 */ /* 0x000e24000021f100 */
[----:B0-----:R-:W-:Y:S01]  /*82a0*/  STG.E desc[UR36][R2.64], R5 ;  /* 0x0000000502007986 */ /* 0x001fe2000c101924 */
[----:B------:R-:W-:Y:S05]  /*82b0*/  EXIT ;  /* 0x000000000000794d */ /* 0x000fea0003800000 */
.L_x_5227:
[----:B------:R-:W-:-:S04]  /*82c0*/  HADD2.F32 R22, -RZ, R22.H0_H0 ;  /* 0x20000016ff167230 */ /* 0x000fc80000004100 */
[----:B------:R-:W0:Y:S02]  /*82d0*/  F2I.FTZ.TRUNC.NTZ R5, R22 ;  /* 0x0000001600057305 */ /* 0x000e24000021f100 */
[----:B0-----:R-:W-:Y:S01]  /*82e0*/  STG.E.U16 desc[UR36][R2.64], R5 ;  /* 0x0000000502007986 */ /* 0x001fe2000c101524 */
[----:B------:R-:W-:Y:S05]  /*82f0*/  EXIT ;  /* 0x000000000000794d */ /* 0x000fea0003800000 */
.L_x_5223:
        /* <DEDUP_REMOVED lines=9> */
.L_x_5230:
[----:B------:R-:W-:Y:S01]  /*8390*/  STG.E.U16 desc[UR36][R2.64], R22 ;  /* 0x0000001602007986 */ /* 0x000fe2000c101524 */
[----:B------:R-:W-:Y:S05]  /*83a0*/  EXIT ;  /* 0x000000000000794d */ /* 0x000fea0003800000 */
.L_x_5229:
        /* <DEDUP_REMOVED lines=10> */
.L_x_5232:
[----:B------:R-:W-:-:S05]  /*8450*/  HADD2.F32 R0, -RZ, R22.H0_H0 ;  /* 0x20000016ff007230 */ /* 0x000fca0000004100 */
[----:B------:R-:W-:-:S04]  /*8460*/  F2FP.F16.F32.PACK_AB R0, RZ, R0 ;  /* 0x00000000ff00723e */ /* 0x000fc800000000ff */
[----:B------:R-:W-:-:S05]  /*8470*/  PRMT R0, R0, 0x5410, RZ ;  /* 0x0000541000007816 */ /* 0x000fca00000000ff */
[----:B------:R-:W-:Y:S01]  /*8480*/  STG.E desc[UR36][R2.64], R0 ;  /* 0x0000000002007986 */ /* 0x000fe2000c101924 */
[----:B------:R-:W-:Y:S05]  /*8490*/  EXIT ;  /* 0x000000000000794d */ /* 0x000fea0003800000 */
.L_x_5231:
[----:B------:R-:W-:-:S05]  /*84a0*/  HADD2.F32 R4, -RZ, R22.H0_H0 ;  /* 0x20000016ff047230 */ /* 0x000fca0000004100 */
[----:B------:R-:W-:-:S06]  /*84b0*/  FMUL.FTZ R4, R4, 1 ;  /* 0x3f80000004047820 */ /* 0x000fcc0000410000 */
[----:B------:R-:W0:Y:S02]  /*84c0*/  F2F.F64.F32 R4, R4 ;  /* 0x0000000400047310 */ /* 0x000e240000201800 */
[----:B0-----:R-:W-:Y:S01]  /*84d0*/  STG.E.64 desc[UR36][R2.64], R4 ;  /* 0x0000000402007986 */ /* 0x001fe2000c101b24 */
[----:B------:R-:W-:Y:S05]  /*84e0*/  EXIT ;  /* 0x000000000000794d */ /* 0x000fea0003800000 */
.L_x_5222:
        /* <DEDUP_REMOVED lines=13> */
.L_x_5235:
[----:B------:R-:W-:Y:S01]  /*85c0*/  HADD2.F32 R22, -RZ, R22.H0_H0 ;  /* 0x20000016ff167230 */ /* 0x000fe20000004100 */
[----:B------:R-:W-:-:S04]  /*85d0*/  CS2R R6, SRZ ;  /* 0x0000000000067805 */ /* 0x000fc8000001ff00 */
[----:B------:R-:W-:-:S06]  /*85e0*/  FMUL.FTZ R4, R22, 1 ;  /* 0x3f80000016047820 */ /* 0x000fcc0000410000 */
[----:B------:R-:W0:Y:S02]  /*85f0*/  F2F.F64.F32 R4, R4 ;  /* 0x0000000400047310 */ /* 0x000e240000201800 */
[----:B0-----:R-:W-:Y:S01]  /*8600*/  STG.E.128 desc[UR36][R2.64], R4 ;  /* 0x0000000402007986 */ /* 0x001fe2000c101d24 */
[----:B------:R-:W-:Y:S05]  /*8610*/  EXIT ;  /* 0x000000000000794d */ /* 0x000fea0003800000 */
.L_x_5234:
        /* <DEDUP_REMOVED lines=21> */
.L_x_5239:
[----:B------:R-:W-:Y:S05]  /*8770*/  BSYNC B0 ;  /* 0x0000000000007941 */ /* 0x000fea0003800000 */
.L_x_5238:
[----:B------:R-:W-:-:S05]  /*8780*/  LOP3.LUT R5, R0, R5, RZ, 0xfc, !PT ;  /* 0x0000000500057212 */ /* 0x000fca00078efcff */
[----:B------:R-:W-:Y:S01]  /*8790*/  STG.E.U8 desc[UR36][R2.64], R5 ;  /* 0x0000000502007986 */ /* 0x000fe2000c101124 */
[----:B------:R-:W-:Y:S05]  /*87a0*/  EXIT ;  /* 0x000000000000794d */ /* 0x000fea0003800000 */
.L_x_5237:
        /* <DEDUP_REMOVED lines=13> */
.L_x_5241:
[----:B------:R-:W-:Y:S01]  /*8880*/  IMAD.MOV.U32 R0, RZ, RZ, 0x7f ;  /* 0x0000007fff007424 */ /* 0x000fe200078e00ff */
[----:B------:R-:W-:-:S04]  /*8890*/  ISETP.GT.U32.AND P0, PT, R4, 0x7f800000, PT ;  /* 0x7f8000000400780c */ /* 0x000fc80003f04070 */
[----:B------:R-:W-:-:S09]  /*88a0*/  SEL R0, R0, 0x7c, P0 ;  /* 0x0000007c00007807 */ /* 0x000fd20000000000 */
.L_x_5242:
[----:B------:R-:W-:Y:S05]  /*88b0*/  BSYNC B0 ;  /* 0x0000000000007941 */ /* 0x000fea0003800000 */
.L_x_5240:
[----:B------:R-:W-:-:S04]  /*88c0*/  LOP3.LUT R4, R5, 0x80000000, RZ, 0xc0, !PT ;  /* 0x8000000005047812 */ /* 0x000fc800078ec0ff */
[----:B------:R-:W-:-:S04]  /*88d0*/  SHF.R.U32.HI R5, RZ, 0x18, R4 ;  /* 0x00000018ff057819 */ /* 0x000fc80000011604 */
[----:B------:R-:W-:-:S05]  /*88e0*/  LOP3.LUT R5, R0, R5, RZ, 0xfc, !PT ;  /* 0x0000000500057212 */ /* 0x000fca00078efcff */
[----:B------:R-:W-:Y:S01]  /*88f0*/  STG.E.U8 desc[UR36][R2.64], R5 ;  /* 0x0000000502007986 */ /* 0x000fe2000c101124 */
[----:B------:R-:W-:Y:S05]  /*8900*/  EXIT ;  /* 0x000000000000794d */ /* 0x000fea0003800000 */
.L_x_5236:
[----:B------:R-:W-:-:S05]  /*8910*/  HADD2.F32 R0, -RZ, R22.H0_H0 ;  /* 0x20000016ff007230 */ /* 0x000fca0000004100 */
[----:B------:R-:W-:-:S05]  /*8920*/  F2FP.BF16.F32.PACK_AB R0, RZ, R0 ;  /* 0x00000000ff00723e */ /* 0x000fca00000010ff */
[----:B------:R-:W-:Y:S01]  /*8930*/  STG.E.U16 desc[UR36][R2.64], R0 ;  /* 0x0000000002007986 */ /* 0x000fe2000c101524 */
[----:B------:R-:W-:Y:S05]  /*8940*/  EXIT ;  /* 0x000000000000794d */ /* 0x000fea0003800000 */
.L_x_5233:
        /* <DEDUP_REMOVED lines=12> */
.L_x_5245:
        /* <DEDUP_REMOVED lines=17> */
.L_x_5248:
[----:B------:R-:W-:-:S04]  /*8b20*/  LOP3.LUT R0, R7, 0x80000000, RZ, 0xc0, !PT ;  /* 0x8000000007007812 */ /* 0x000fc800078ec0ff */
[----:B------:R-:W-:-:S04]  /*8b30*/  SHF.R.U32.HI R5, RZ, 0x18, R0 ;  /* 0x00000018ff057819 */ /* 0x000fc80000011600 */
[----:B------:R-:W-:-:S04]  /*8b40*/  LOP3.LUT R4, R4, R5, RZ, 0xfc, !PT ;  /* 0x0000000504047212 */ /* 0x000fc800078efcff */
[----:B------:R-:W-:-:S07]  /*8b50*/  PRMT R0, R4, 0x7610, R0 ;  /* 0x0000761004007816 */ /* 0x000fce0000000000 */
.L_x_5247:
[----:B------:R-:W-:Y:S05]  /*8b60*/  BSYNC B0 ;  /* 0x0000000000007941 */ /* 0x000fea0003800000 */
.L_x_5246:
[----:B------:R-:W-:Y:S01]  /*8b70*/  STG.E.U8 desc[UR36][R2.64], R0 ;  /* 0x0000000002007986 */ /* 0x000fe2000c101124 */
[----:B------:R-:W-:Y:S05]  /*8b80*/  EXIT ;  /* 0x000000000000794d */ /* 0x000fea0003800000 */
.L_x_5244:
        /* <DEDUP_REMOVED lines=17> */
.L_x_5251:
[----:B------:R-:W-:-:S04]  /*8ca0*/  LOP3.LUT R0, R7, 0x80000000, RZ, 0xc0, !PT ;  /* 0x8000000007007812 */ /* 0x000fc800078ec0ff */
[----:B------:R-:W-:-:S04]  /*8cb0*/  SHF.R.U32.HI R5, RZ, 0x18, R0 ;  /* 0x00000018ff057819 */ /* 0x000fc80000011600 */
[----:B------:R-:W-:-:S04]  /*8cc0*/  LOP3.LUT R4, R4, R5, RZ, 0xfc, !PT ;  /* 0x0000000504047212 */ /* 0x000fc800078efcff */
[----:B------:R-:W-:-:S07]  /*8cd0*/  PRMT R0, R4, 0x7610, R0 ;  /* 0x0000761004007816 */ /* 0x000fce0000000000 */
.L_x_5250:
[----:B------:R-:W-:Y:S05]  /*8ce0*/  BSYNC B0 ;  /* 0x0000000000007941 */ /* 0x000fea0003800000 */
.L_x_5249:
[----:B------:R-:W-:Y:S01]  /*8cf0*/  STG.E.U8 desc[UR36][R2.64], R0 ;  /* 0x0000000002007986 */ /* 0x000fe2000c101124 */
[----:B------:R-:W-:Y:S05]  /*8d00*/  EXIT ;  /* 0x000000000000794d */ /* 0x000fea0003800000 */
.L_x_5243:
        /* <DEDUP_REMOVED lines=22> */
.L_x_5226:
        /* <DEDUP_REMOVED lines=16> */
.L_x_5254:
[----:B------:R-:W-:Y:S05]  /*8f70*/  EXIT ;  /* 0x000000000000794d */ /* 0x000fea0003800000 */
.L_x_5253:
[----:B------:R-:W-:-:S06]  /*8f80*/  HADD2.F32 R4, -RZ, R22.H0_H0 ;  /* 0x20000016ff047230 */ /* 0x000fcc0000004100 */
[----:B------:R-:W0:Y:S02]  /*8f90*/  F2I.U64.TRUNC R4, R4 ;  /* 0x0000000400047311 */ /* 0x000e24000020d800 */
[----:B0-----:R-:W-:Y:S01]  /*8fa0*/  STG.E.64 desc[UR36][R2.64], R4 ;  /* 0x0000000402007986 */ /* 0x001fe2000c101b24 */
[----:B------:R-:W-:Y:S05]  /*8fb0*/  EXIT ;  /* 0x000000000000794d */ /* 0x000fea0003800000 */
.L_x_5252:
[----:B------:R-:W-:-:S04]  /*8fc0*/  HADD2.F32 R22, -RZ, R22.H0_H0 ;  /* 0x20000016ff167230 */ /* 0x000fc80000004100 */
[----:B------:R-:W0:Y:S02]  /*8fd0*/  F2I.FTZ.U32.TRUNC.NTZ R5, R22 ;  /* 0x0000001600057305 */ /* 0x000e24000021f000 */
[----:B0-----:R-:W-:Y:S01]  /*8fe0*/  STG.E desc[UR36][R2.64], R5 ;  /* 0x0000000502007986 */ /* 0x001fe2000c101924 */
[----:B------:R-:W-:Y:S05]  /*8ff0*/  EXIT ;  /* 0x000000000000794d */ /* 0x000fea0003800000 */
.L_x_5255:
        /* <DEDUP_REMOVED lines=16> */
.L_x_7377:


//--------------------- .text._ZN2at6native18elementwise_kernelILi128ELi4EZNS0_22gpu_kernel_impl_nocastIZZZNS0_33launch_log_sigmoid_forward_kernelERNS_18TensorIteratorBaseEENKUlvE_clEvENKUlvE1_clEvEUlN3c104HalfEE_EEvS4_RKT_EUliE_EEviT1_ --------------------------
	.section	.text._ZN2at6native18elementwise_kernelILi128ELi4EZNS0_22gpu_kernel_impl_nocastIZZZNS0_33launch_log_sigmoid_forward_kernelERNS_18TensorIteratorBaseEENKUlvE_clEvENKUlvE1_clEvEUlN3c104HalfEE_EEvS4_RKT_EUliE_EEviT1_,"ax",@progbits
	.align	128
        .global         _ZN2at6native18elementwise_kernelILi128ELi4EZNS0_22gpu_kernel_impl_nocastIZZZNS0_33launch_log_sigmoid_forward_kernelERNS_18TensorIteratorBaseEENKUlvE_clEvENKUlvE1_clEvEUlN3c104HalfEE_EEvS4_RKT_EUliE_EEviT1_
        .type           _ZN2at6native18elementwise_kernelILi128ELi4EZNS0_22gpu_kernel_impl_nocastIZZZNS0_33launch_log_sigmoid_forward_kernelERNS_18TensorIteratorBaseEENKUlvE_clEvENKUlvE1_clEvEUlN3c104HalfEE_EEvS4_RKT_EUliE_EEviT1_,@function
        .size           _ZN2at6native18elementwise_kernelILi128ELi4EZNS0_22gpu_kernel_impl_nocastIZZZNS0_33launch_log_sigmoid_forward_kernelERNS_18TensorIteratorBaseEENKUlvE_clEvENKUlvE1_clEvEUlN3c104HalfEE_EEvS4_RKT_EUliE_EEviT1_,(.L_x_7378 - _ZN2at6native18elementwise_kernelILi128ELi4EZNS0_22gpu_kernel_impl_nocastIZZZNS0_33launch_log_sigmoid_forward_kernelERNS_18TensorIteratorBaseEENKUlvE_clEvENKUlvE1_clEvEUlN3c104HalfEE_EEvS4_RKT_EUliE_EEviT1_)
        .other          _ZN2at6native18elementwise_kernelILi128ELi4EZNS0_22gpu_kernel_impl_nocastIZZZNS0_33launch_log_sigmoid_forward_kernelERNS_18TensorIteratorBaseEENKUlvE_clEvENKUlvE1_clEvEUlN3c104HalfEE_EEvS4_RKT_EUliE_EEviT1_,@"STO_CUDA_ENTRY STV_DEFAULT"
_ZN2at6native18elementwise_kernelILi128ELi4EZNS0_22gpu_kernel_impl_nocastIZZZNS0_33launch_log_sigmoid_forward_kernelERNS_18TensorIteratorBaseEENKUlvE_clEvENKUlvE1_clEvEUlN3c104HalfEE_EEvS4_RKT_EUliE_EEviT1_:
.text._ZN2at6native18elementwise_kernelILi128ELi4EZNS0_22gpu_kernel_impl_nocastIZZZNS0_33launch_log_sigmoid_forward_kernelERNS_18TensorIteratorBaseEENKUlvE_clEvENKUlvE1_clEvEUlN3c104HalfEE_EEvS4_RKT_EUliE_EEviT1_:
        /* <DEDUP_REMOVED lines=312> */
.L_x_5258:
        /* <DEDUP_REMOVED lines=8> */
[----:B--2---:R-:W-:-:S05]  /*1400*/  HADD2.F32 R8, -RZ, R6.H0_H0 ;  /* 0x20000006ff087230 */ /* 0x004fca0000004100 */
        /* <DEDUP_REMOVED lines=32> */
.L_x_5260:
[----:B------:R-:W-:Y:S05]  /*1610*/  BSYNC B1 ;  /* 0x0000000000017941 */ /* 0x000fea0003800000 */
.L_x_5259:
[----:B------:R-:W-:Y:S01]  /*1620*/  FADD.FTZ R7, R7, -R2 ;  /* 0x8000000207077221 */ /* 0x000fe20000010000 */
[----:B------:R-:W-:-:S04]  /*1630*/  IADD3 R3, R3, 0x80, RZ ;  /* 0x0000008003037810 */ /* 0x000fc80007ffe0ff */
[----:B------:R-:W-:-:S05]  /*1640*/  F2FP.F16.F32.PACK_AB R7, RZ, R7 ;  /* 0x00000007ff07723e */ /* 0x000fca00000000ff */
[----:B------:R0:W-:Y:S02]  /*1650*/  STG.E.U16 desc[UR4][R4.64], R7 ;  /* 0x0000000704007986 */ /* 0x0001e4000c101504 */
.L_x_5257:
[----:B------:R-:W-:Y:S05]  /*1660*/  BSYNC B0 ;  /* 0x0000000000007941 */ /* 0x000fea0003800000 */
.L_x_5256:
        /* <DEDUP_REMOVED lines=290> */
[----:B------:R-:W-:Y:S02]  /*2890*/  SHF.R.U32.HI R11, RZ, UR7, R10 ;  /* 0x00000007ff0b7c19 */ /* 0x000fe4000801160a */
[----:B------:R-:W-:Y:S02]  /*28a0*/  @P0 MOV R10, RZ ;  /* 0x000000ff000a0202 */ /* 0x000fe40000000f00 */
[----:B------:R-:W-:Y:S01]  /*28b0*/  IADD3 R6, -R11, RZ, RZ ;  /* 0x000000ff0b067210 */ /* 0x000fe20007ffe1ff */
[----:B------:R-:W1:Y:S04]  /*28c0*/  @P0 LDC R15, c[0x0][0x33c] ;  /* 0x0000cf00ff0f0b82 */ /* 0x000e680000000800 */
[----:B------:R-:W-:Y:S01]  /*28d0*/  IMAD R6, R6, UR8, R7 ;  /* 0x0000000806067c24 */ /* 0x000fe2000f8e0207 */
[----:B------:R-:W-:-:S03]  /*28e0*/  ULDC.64 UR8, c[0x0][0x400] ;  /* 0x0001000000087ab9 */ /* 0x000fc60000000a00 */
[----:B------:R-:W2:Y:S01]  /*28f0*/  @P0 LDC.64 R8, c[0x0][0x408] ;  /* 0x00010200ff080b82 */ /* 0x000ea20000000a00 */
[C---:B------:R-:W-:Y:S02]  /*2900*/  IMAD R5, R6.reuse, UR8, R5 ;  /* 0x0000000806057c24 */ /* 0x040fe4000f8e0205 */
[----:B------:R-:W-:Y:S02]  /*2910*/  IMAD R0, R6, UR9, R0 ;  /* 0x0000000906007c24 */ /* 0x000fe4000f8e0200 */
[----:B0-----:R-:W-:-:S05]  /*2920*/  @P0 IMAD.HI.U32 R2, R11, R12, R10 ;  /* 0x0000000c0b020227 */ /* 0x001fca00078e000a */
[----:B------:R-:W-:-:S04]  /*2930*/  @P0 SHF.R.U32.HI R2, RZ, R13, R2 ;  /* 0x0000000dff020219 */ /* 0x000fc80000011602 */
[----:B------:R-:W-:-:S05]  /*2940*/  @P0 IADD3 R10, -R2, RZ, RZ ;  /* 0x000000ff020a0210 */ /* 0x000fca0007ffe1ff */
[----:B-1----:R-:W-:-:S04]  /*2950*/  @P0 IMAD R10, R15, R10, R11 ;  /* 0x0000000a0f0a0224 */ /* 0x002fc800078e020b */
[C---:B--2---:R-:W-:Y:S02]  /*2960*/  @P0 IMAD R5, R10.reuse, R8, R5 ;  /* 0x000000080a050224 */ /* 0x044fe400078e0205 */
[----:B------:R-:W-:-:S07]  /*2970*/  @P0 IMAD R0, R10, R9, R0 ;  /* 0x000000090a000224 */ /* 0x000fce00078e0200 */
.L_x_5263:
        /* <DEDUP_REMOVED lines=41> */
.L_x_5265:
[----:B------:R-:W-:Y:S05]  /*2c10*/  BSYNC B1 ;  /* 0x0000000000017941 */ /* 0x000fea0003800000 */
.L_x_5264:
[----:B------:R-:W-:Y:S01]  /*2c20*/  FADD.FTZ R7, R7, -R2 ;  /* 0x8000000207077221 */ /* 0x000fe20000010000 */
[----:B------:R-:W-:-:S04]  /*2c30*/  IADD3 R3, R3, 0x80, RZ ;  /* 0x0000008003037810 */ /* 0x000fc80007ffe0ff */
[----:B------:R-:W-:Y:S02]  /*2c40*/  F2FP.F16.F32.PACK_AB R7, RZ, R7 ;  /* 0x00000007ff07723e */ /* 0x000fe400000000ff */
        /* <DEDUP_REMOVED lines=300> */
[----:B------:R-:W-:-:S05]  /*3f10*/  @P0 SHF.R.U32.HI R2, RZ, R13, R2 ;  /* 0x0000000dff020219 */ /* 0x000fca0000011602 */
[----:B------:R-:W-:-:S04]  /*3f20*/  @P0 IMAD.MOV R10, RZ, RZ, -R2 ;  /* 0x000000ffff0a0224 */ /* 0x000fc800078e0a02 */
[----:B-1----:R-:W-:-:S04]  /*3f30*/  @P0 IMAD R10, R15, R10, R11 ;  /* 0x0000000a0f0a0224 */ /* 0x002fc800078e020b */
[C---:B--2---:R-:W-:Y:S02]  /*3f40*/  @P0 IMAD R5, R10.reuse, R8, R5 ;  /* 0x000000080a050224 */ /* 0x044fe400078e0205 */
[----:B------:R-:W-:-:S07]  /*3f50*/  @P0 IMAD R0, R10, R9, R0 ;  /* 0x000000090a000224 */ /* 0x000fce00078e0200 */
.L_x_5266:
        /* <DEDUP_REMOVED lines=41> */
.L_x_5268:
[----:B------:R-:W-:Y:S05]  /*41f0*/  BSYNC B1 ;  /* 0x0000000000017941 */ /* 0x000fea0003800000 */
.L_x_5267:
[----:B------:R-:W-:Y:S01]  /*4200*/  FADD.FTZ R7, R7, -R2 ;  /* 0x8000000207077221 */ /* 0x000fe20000010000 */
[----:B------:R-:W-:-:S04]  /*4210*/  IADD3 R3, R3, 0x80, RZ ;  /* 0x0000008003037810 */ /* 0x000fc80007ffe0ff */
[----:B------:R-:W-:-:S05]  /*4220*/  F2FP.F16.F32.PACK_AB R7, RZ, R7 ;  /* 0x00000007ff07723e */ /* 0x000fca00000000ff */
[----:B------:R2:W-:Y:S02]  /*4230*/  STG.E.U16 desc[UR4][R4.64], R7 ;  /* 0x0000000704007986 */ /* 0x0005e4000c101504 */
.L_x_5262:
[----:B------:R-:W-:Y:S05]  /*4240*/  BSYNC B0 ;  /* 0x0000000000007941 */ /* 0x000fea0003800000 */
.L_x_5261:
        /* <DEDUP_REMOVED lines=291> */
[----:B------:R-:W-:Y:S01]  /*5480*/  ULDC.64 UR6, c[0x0][0x400] ;  /* 0x0001000000067ab9 */ /* 0x000fe20000000a00 */
[----:B------:R-:W-:-:S05]  /*5490*/  IADD3 R9, -R7, RZ, RZ ;  /* 0x000000ff07097210 */ /* 0x000fca0007ffe1ff */
        /* <DEDUP_REMOVED lines=11> */
.L_x_5269:
        /* <DEDUP_REMOVED lines=8> */
[----:B--2---:R-:W-:Y:S01]  /*55d0*/  HADD2.F32 R8, -RZ, R2.H0_H0 ;  /* 0x20000002ff087230 */ /* 0x004fe20000004100 */
[----:B------:R-:W-:-:S04]  /*55e0*/  IADD3 R2, P1, R5, UR6, RZ ;  /* 0x0000000605027c10 */ /* 0x000fc8000ff3e0ff */
[----:B------:R-:W-:Y:S01]  /*55f0*/  FMUL.FTZ R0, |R8|, -1.4426950216293334961 ;  /* 0xbfb8aa3b08007820 */ /* 0x000fe20000410200 */
[----:B------:R-:W-:-:S03]  /*5600*/  FMNMX.FTZ R5, RZ, R8, PT ;  /* 0x00000008ff057209 */ /* 0x000fc60003810000 */
        /* <DEDUP_REMOVED lines=29> */
.L_x_5271:
[----:B------:R-:W-:Y:S05]  /*57e0*/  BSYNC B0 ;  /* 0x0000000000007941 */ /* 0x000fea0003800000 */
.L_x_5270:
[----:B------:R-:W-:-:S05]  /*57f0*/  FADD.FTZ R5, R5, -R4 ;  /* 0x8000000405057221 */ /* 0x000fca0000010000 */
[----:B------:R-:W-:-:S05]  /*5800*/  F2FP.F16.F32.PACK_AB R5, RZ, R5 ;  /* 0x00000005ff05723e */ /* 0x000fca00000000ff */
[----:B------:R-:W-:Y:S01]  /*5810*/  STG.E.U16 desc[UR4][R2.64], R5 ;  /* 0x0000000502007986 */ /* 0x000fe2000c101504 */
[----:B------:R-:W-:Y:S05]  /*5820*/  EXIT ;  /* 0x000000000000794d */ /* 0x000fea0003800000 */
.L_x_5272:
        /* <DEDUP_REMOVED lines=13> */
.L_x_7378:


//--------------------- .text._ZN2at6native27unrolled_elementwise_kernelIZZZNS0_33launch_log_sigmoid_forward_kernelERNS_18TensorIteratorBaseEENKUlvE_clEvENKUlvE1_clEvEUlN3c104HalfEE_St5arrayIPcLm2EELi4E23TrivialOffsetCalculatorILi1EjESD_NS0_6memory15LoadWithoutCastENSE_16StoreWithoutCastEEEviT_T0_T2_T3_T4_T5_ --------------------------
	.section	.text._ZN2at6native27unrolled_elementwise_kernelIZZZNS0_33launch_log_sigmoid_forward_kernelERNS_18TensorIteratorBaseEENKUlvE_clEvENKUlvE1_clEvEUlN3c104HalfEE_St5arrayIPcLm2EELi4E23TrivialOffsetCalculatorILi1EjESD_NS0_6memory15LoadWithoutCastENSE_16StoreWithoutCastEEEviT_T0_T2_T3_T4_T5_,"ax",@progbits
	.align	128
        .global         _ZN2at6native27unrolled_elementwise_kernelIZZZNS0_33launch_log_sigmoid_forward_kernelERNS_18TensorIteratorBaseEENKUlvE_clEvENKUlvE1_clEvEUlN3c104HalfEE_St5arrayIPcLm2EELi4E23TrivialOffsetCalculatorILi1EjESD_NS0_6memory15LoadWithoutCastENSE_16StoreWithoutCastEEEviT_T0_T2_T3_T4_T5_
        .type           _ZN2at6native27unrolled_elementwise_kernelIZZZNS0_33launch_log_sigmoid_forward_kernelERNS_18TensorIteratorBaseEENKUlvE_clEvENKUlvE1_clEvEUlN3c104HalfEE_St5arrayIPcLm2EELi4E23TrivialOffsetCalculatorILi1EjESD_NS0_6memory15LoadWithoutCastENSE_16StoreWithoutCastEEEviT_T0_T2_T3_T4_T5_,@function
        .size           _ZN2at6native27unrolled_elementwise_kernelIZZZNS0_33launch_log_sigmoid_forward_kernelERNS_18TensorIteratorBaseEENKUlvE_clEvENKUlvE1_clEvEUlN3c104HalfEE_St5arrayIPcLm2EELi4E23TrivialOffsetCalculatorILi1EjESD_NS0_6memory15LoadWithoutCastENSE_16StoreWithoutCastEEEviT_T0_T2_T3_T4_T5_,(.L_x_7379 - _ZN2at6native27unrolled_elementwise_kernelIZZZNS0_33launch_log_sigmoid_forward_kernelERNS_18TensorIteratorBaseEENKUlvE_clEvENKUlvE1_clEvEUlN3c104HalfEE_St5arrayIPcLm2EELi4E23TrivialOffsetCalculatorILi1EjESD_NS0_6memory15LoadWithoutCastENSE_16StoreWithoutCastEEEviT_T0_T2_T3_T4_T5_)
        .other          _ZN2at6native27unrolled_elementwise_kernelIZZZNS0_33launch_log_sigmoid_forward_kernelERNS_18TensorIteratorBaseEENKUlvE_clEvENKUlvE1_clEvEUlN3c104HalfEE_St5arrayIPcLm2EELi4E23TrivialOffsetCalculatorILi1EjESD_NS0_6memory15LoadWithoutCastENSE_16StoreWithoutCastEEEviT_T0_T2_T3_T4_T5_,@"STO_CUDA_ENTRY STV_DEFAULT"
_ZN2at6native27unrolled_elementwise_kernelIZZZNS0_33launch_log_sigmoid_forward_kernelERNS_18TensorIteratorBaseEENKUlvE_clEvENKUlvE1_clEvEUlN3c104HalfEE_St5arrayIPcLm2EELi4E23TrivialOffsetCalculatorILi1EjESD_NS0_6memory15LoadWithoutCastENSE_16StoreWithoutCastEEEviT_T0_T2_T3_T4_T5_:
.text._ZN2at6native27unrolled_elementwise_kernelIZZZNS0_33launch_log_sigmoid_forward_kernelERNS_18TensorIteratorBaseEENKUlvE_clEvENKUlvE1_clEvEUlN3c104HalfEE_St5arrayIPcLm2EELi4E23TrivialOffsetCalculatorILi1EjESD_NS0_6memory15LoadWithoutCastENSE_16StoreWithoutCastEEEviT_T0_T2_T3_T4_T5_:
        /* <DEDUP_REMOVED lines=20> */
[----:B------:R-:W2:Y:S01]  /*0140*/  @!P3 LDC.64 R8, c[0x0][0x220] ;  /* 0x00008800ff08bb82 */ /* 0x000ea20000000a00 */
[----:B------:R-:W-:-:S04]  /*0150*/  @!P3 IADD3 R13, R13, 0x80, RZ ;  /* 0x000000800d0db810 */ /* 0x000fc80007ffe0ff */
        /* <DEDUP_REMOVED lines=15> */
[----:B0----5:R-:W-:Y:S01]  /*0250*/  HADD2.F32 R7, -RZ, R16.H0_H0 ;  /* 0x20000010ff077230 */ /* 0x021fe20000004100 */
        /* <DEDUP_REMOVED lines=33> */
.L_x_5276:
[----:B------:R-:W-:Y:S05]  /*0470*/  BSYNC B1 ;  /* 0x0000000000017941 */ /* 0x000fea0003800000 */
.L_x_5275:
[----:B------:R-:W-:-:S05]  /*0480*/  FADD.FTZ R6, R7, -R10 ;  /* 0x8000000a07067221 */ /* 0x000fca0000010000 */
[----:B------:R-:W-:-:S07]  /*0490*/  F2FP.F16.F32.PACK_AB R6, RZ, R6 ;  /* 0x00000006ff06723e */ /* 0x000fce00000000ff */
.L_x_5274:
[----:B------:R-:W-:Y:S05]  /*04a0*/  BSYNC B0 ;  /* 0x0000000000007941 */ /* 0x000fea0003800000 */
.L_x_5273:
[----:B0-----:R-:W-:Y:S01]  /*04b0*/  IADD3 R7, R5, 0x80, RZ ;  /* 0x0000008005077810 */ /* 0x001fe20007ffe0ff */
[----:B------:R-:W-:Y:S03]  /*04c0*/  BSSY B0, `(.L_x_5277) ;  /* 0x0000028000007945 */ /* 0x000fe60003800000 */
[----:B------:R-:W-:-:S13]  /*04d0*/  ISETP.GE.AND P1, PT, R7, R2, PT ;  /* 0x000000020700720c */ /* 0x000fda0003f26270 */
[----:B------:R-:W-:Y:S05]  /*04e0*/  @P1 BRA `(.L_x_5278) ;  /* 0x0000000000941947 */ /* 0x000fea0003800000 */
[----:B-----5:R-:W-:Y:S01]  /*04f0*/  HADD2.F32 R9, -RZ, R9.H0_H0 ;  /* 0x20000009ff097230 */ /* 0x020fe20000004100 */
[----:B------:R-:W-:Y:S01]  /*0500*/  HFMA2.MMA R13, -RZ, RZ, 1.625, 0 ;  /* 0x3e800000ff0d7435 */ /* 0x000fe200000001ff */
[----:B------:R-:W-:Y:S01]  /*0510*/  IMAD.MOV.U32 R14, RZ, RZ, 0x3d39bf78 ;  /* 0x3d39bf78ff0e7424 */ /* 0x000fe200078e00ff */
        /* <DEDUP_REMOVED lines=31> */
.L_x_5280:
[----:B------:R-:W-:Y:S05]  /*0710*/  BSYNC B1 ;  /* 0x0000000000017941 */ /* 0x000fea0003800000 */
.L_x_5279:
[----:B------:R-:W-:-:S05]  /*0720*/  FADD.FTZ R7, R9, -R10 ;  /* 0x8000000a09077221 */ /* 0x000fca0000010000 */
[----:B------:R-:W-:-:S07]  /*0730*/  F2FP.F16.F32.PACK_AB R7, RZ, R7 ;  /* 0x00000007ff07723e */ /* 0x000fce00000000ff */
.L_x_5278:
[----:B------:R-:W-:Y:S05]  /*0740*/  BSYNC B0 ;  /* 0x0000000000007941 */ /* 0x000fea0003800000 */
.L_x_5277:
[----:B-----5:R-:W-:Y:S01]  /*0750*/  IADD3 R9, R5, 0x100, RZ ;  /* 0x0000010005097810 */ /* 0x020fe20007ffe0ff */
[----:B------:R-:W-:Y:S03]  /*0760*/  BSSY B0, `(.L_x_5281) ;  /* 0x0000028000007945 */ /* 0x000fe60003800000 */
[----:B------:R-:W-:-:S13]  /*0770*/  ISETP.GE.AND P1, PT, R9, R2, PT ;  /* 0x000000020900720c */ /* 0x000fda0003f26270 */
[----:B------:R-:W-:Y:S05]  /*0780*/  @P1 BRA `(.L_x_5282) ;  /* 0x0000000000941947 */ /* 0x000fea0003800000 */
[----:B------:R-:W-:Y:S01]  /*0790*/  HADD2.F32 R9, -RZ, R8.H0_H0 ;  /* 0x20000008ff097230 */ /* 0x000fe20000004100 */
[----:B------:R-:W-:Y:S01]  /*07a0*/  MOV R13, 0x3e800000 ;  /* 0x3e800000000d7802 */ /* 0x000fe20000000f00 */
        /* <DEDUP_REMOVED lines=32> */
.L_x_5284:
[----:B------:R-:W-:Y:S05]  /*09b0*/  BSYNC B1 ;  /* 0x0000000000017941 */ /* 0x000fea0003800000 */
.L_x_5283:
[----:B------:R-:W-:-:S05]  /*09c0*/  FADD.FTZ R8, R9, -R10 ;  /* 0x8000000a09087221 */ /* 0x000fca0000010000 */
[----:B------:R-:W-:-:S07]  /*09d0*/  F2FP.F16.F32.PACK_AB R8, RZ, R8 ;  /* 0x00000008ff08723e */ /* 0x000fce00000000ff */
.L_x_5282:
[----:B------:R-:W-:Y:S05]  /*09e0*/  BSYNC B0 ;  /* 0x0000000000007941 */ /* 0x000fea0003800000 */
.L_x_5281:
[----:B------:R-:W-:Y:S01]  /*09f0*/  IADD3 R9, R5, 0x180, RZ ;  /* 0x0000018005097810 */ /* 0x000fe20007ffe0ff */
[----:B------:R-:W-:Y:S03]  /*0a00*/  BSSY B0, `(.L_x_5285) ;  /* 0x0000028000007945 */ /* 0x000fe60003800000 */
[----:B------:R-:W-:-:S13]  /*0a10*/  ISETP.GE.AND P1, PT, R9, R2, PT ;  /* 0x000000020900720c */ /* 0x000fda0003f26270 */
[----:B------:R-:W-:Y:S05]  /*0a20*/  @P1 BRA `(.L_x_5286) ;  /* 0x0000000000941947 */ /* 0x000fea0003800000 */
[----:B------:R-:W-:Y:S01]  /*0a30*/  HADD2.F32 R9, -RZ, R4.H0_H0 ;  /* 0x20000004ff097230 */ /* 0x000fe20000004100 */
[----:B------:R-:W-:Y:S01]  /*0a40*/  MOV R15, 0x3d39bf78 ;  /* 0x3d39bf78000f7802 */ /* 0x000fe20000000f00 */
        /* <DEDUP_REMOVED lines=32> */
.L_x_5288:
[----:B------:R-:W-:Y:S05]  /*0c50*/  BSYNC B1 ;  /* 0x0000000000017941 */ /* 0x000fea0003800000 */
.L_x_5287:
[----:B------:R-:W-:-:S05]  /*0c60*/  FADD.FTZ R9, R9, -R10 ;  /* 0x8000000a09097221 */ /* 0x000fca0000010000 */
[----:B------:R-:W-:-:S07]  /*0c70*/  F2FP.F16.F32.PACK_AB R9, RZ, R9 ;  /* 0x00000009ff09723e */ /* 0x000fce00000000ff */
.L_x_5286:
[----:B------:R-:W-:Y:S05]  /*0c80*/  BSYNC B0 ;  /* 0x0000000000007941 */ /* 0x000fea0003800000 */
.L_x_5285:
[----:B------:R-:W0:Y:S01]  /*0c90*/  @!P0 LDC.64 R10, c[0x0][0x218] ;  /* 0x00008600ff0a8b82 */ /* 0x000e220000000a00 */
[----:B------:R-:W-:Y:S01]  /*0ca0*/  @!P0 IADD3 R5, R3, 0x80, RZ ;  /* 0x0000008003058810 */ /* 0x000fe20007ffe0ff */
[----:B------:R-:W-:Y:S01]  /*0cb0*/  BSSY B0, `(.L_x_5289) ;  /* 0x0000011000007945 */ /* 0x000fe20003800000 */
[----:B------:R-:W-:Y:S02]  /*0cc0*/  @!P0 LEA R3, R0, R3, 0x9 ;  /* 0x0000000300038211 */ /* 0x000fe400078e48ff */
[----:B------:R-:W-:-:S03]  /*0cd0*/  ISETP.GE.AND P1, PT, R5, R2, PT ;  /* 0x000000020500720c */ /* 0x000fc60003f26270 */
[----:B0-----:R-:W-:-:S05]  /*0ce0*/  @!P0 IMAD.WIDE.U32 R10, R3, 0x2, R10 ;  /* 0x00000002030a8825 */ /* 0x001fca00078e000a */
[----:B------:R0:W-:Y:S05]  /*0cf0*/  @!P0 STG.E.U16 desc[UR4][R10.64], R6 ;  /* 0x000000060a008986 */ /* 0x0001ea000c101504 */
        /* <DEDUP_REMOVED lines=12> */
.L_x_5290:
[----:B------:R-:W-:Y:S05]  /*0dc0*/  BSYNC B0 ;  /* 0x0000000000007941 */ /* 0x000fea0003800000 */
.L_x_5289:
[----:B------:R-:W-:-:S13]  /*0dd0*/  ISETP.GE.AND P0, PT, R5, R2, PT ;  /* 0x000000020500720c */ /* 0x000fda0003f06270 */
[----:B------:R-:W-:Y:S05]  /*0de0*/  @P0 EXIT ;  /* 0x000000000000094d */ /* 0x000fea0003800000 */
[----:B------:R-:W2:Y:S01]  /*0df0*/  LDC.64 R2, c[0x0][0x218] ;  /* 0x00008600ff027b82 */ /* 0x000ea20000000a00 */
[----:B------:R-:W-:-:S05]  /*0e00*/  LEA R5, R0, R5, 0x9 ;  /* 0x0000000500057211 */ /* 0x000fca00078e48ff */
[----:B--2---:R-:W-:-:S05]  /*0e10*/  IMAD.WIDE.U32 R2, R5, 0x2, R2 ;  /* 0x0000000205027825 */ /* 0x004fca00078e0002 */
[----:B------:R-:W-:Y:S01]  /*0e20*/  STG.E.U16 desc[UR4][R2.64], R9 ;  /* 0x0000000902007986 */ /* 0x000fe2000c101504 */
[----:B------:R-:W-:Y:S05]  /*0e30*/  EXIT ;  /* 0x000000000000794d */ /* 0x000fea0003800000 */
.L_x_5291:
        /* <DEDUP_REMOVED lines=12> */
.L_x_7379:


//--------------------- .text._ZN2at6native29vectorized_elementwise_kernelILi2EZZZNS0_33launch_log_sigmoid_forward_kernelERNS_18TensorIteratorBaseEENKUlvE_clEvENKUlvE1_clEvEUlN3c104HalfEE_St5arrayIPcLm2EEEEviT0_T1_ --------------------------
	.section	.text._ZN2at6native29vectorized_elementwise_kernelILi2EZZZNS0_33launch_log_sigmoid_forward_kernelERNS_18TensorIteratorBaseEENKUlvE_clEvENKUlvE1_clEvEUlN3c104HalfEE_St5arrayIPcLm2EEEEviT0_T1_,"ax",@progbits
	.align	128
        .global         _ZN2at6native29vectorized_elementwise_kernelILi2EZZZNS0_33launch_log_sigmoid_forward_kernelERNS_18TensorIteratorBaseEENKUlvE_clEvENKUlvE1_clEvEUlN3c104HalfEE_St5arrayIPcLm2EEEEviT0_T1_
        .type           _ZN2at6native29vectorized_elementwise_kernelILi2EZZZNS0_33launch_log_sigmoid_forward_kernelERNS_18TensorIteratorBaseEENKUlvE_clEvENKUlvE1_clEvEUlN3c104HalfEE_St5arrayIPcLm2EEEEviT0_T1_,@function
        .size           _ZN2at6native29vectorized_elementwise_kernelILi2EZZZNS0_33launch_log_sigmoid_forward_kernelERNS_18TensorIteratorBaseEENKUlvE_clEvENKUlvE1_clEvEUlN3c104HalfEE_St5arrayIPcLm2EEEEviT0_T1_,(.L_x_7380 - _ZN2at6native29vectorized_elementwise_kernelILi2EZZZNS0_33launch_log_sigmoid_forward_kernelERNS_18TensorIteratorBaseEENKUlvE_clEvENKUlvE1_clEvEUlN3c104HalfEE_St5arrayIPcLm2EEEEviT0_T1_)
        .other          _ZN2at6native29vectorized_elementwise_kernelILi2EZZZNS0_33launch_log_sigmoid_forward_kernelERNS_18TensorIteratorBaseEENKUlvE_clEvENKUlvE1_clEvEUlN3c104HalfEE_St5arrayIPcLm2EEEEviT0_T1_,@"STO_CUDA_ENTRY STV_DEFAULT"
_ZN2at6native29vectorized_elementwise_kernelILi2EZZZNS0_33launch_log_sigmoid_forward_kernelERNS_18TensorIteratorBaseEENKUlvE_clEvENKUlvE1_clEvEUlN3c104HalfEE_St5arrayIPcLm2EEEEviT0_T1_:
.text._ZN2at6native29vectorized_elementwise_kernelILi2EZZZNS0_33launch_log_sigmoid_forward_kernelERNS_18TensorIteratorBaseEENKUlvE_clEvENKUlvE1_clEvEUlN3c104HalfEE_St5arrayIPcLm2EEEEviT0_T1_:
        /* <DEDUP_REMOVED lines=18> */
[----:B--2---:R-:W-:-:S02]  /*0120*/  HADD2.F32 R0, -RZ, R11.H0_H0 ;  /* 0x2000000bff007230 */ /* 0x004fc40000004100 */
[----:B------:R-:W-:Y:S02]  /*0130*/  HADD2.F32 R11, -RZ, R11.H1_H1 ;  /* 0x3000000bff0b7230 */ /* 0x000fe40000004100 */
[----:B---3--:R-:W-:Y:S02]  /*0140*/  HADD2.F32 R13, -RZ, R10.H0_H0 ;  /* 0x2000000aff0d7230 */ /* 0x008fe40000004100 */
[----:B------:R-:W-:Y:S01]  /*0150*/  FMUL.FTZ R4, |R0|, -1.4426950216293334961 ;  /* 0xbfb8aa3b00047820 */ /* 0x000fe20000410200 */
[----:B------:R-:W-:Y:S02]  /*0160*/  FMUL.FTZ R18, |R11|, -1.4426950216293334961 ;  /* 0xbfb8aa3b0b127820 */ /* 0x000fe40000410200 */
[----:B------:R-:W-:-:S03]  /*0170*/  FMUL.FTZ R14, |R13|, -1.4426950216293334961 ;  /* 0xbfb8aa3b0d0e7820 */ /* 0x000fc60000410200 */
[----:B------:R-:W0:Y:S08]  /*0180*/  MUFU.EX2 R4, R4 ;  /* 0x0000000400047308 */ /* 0x000e300000000800 */
[----:B------:R-:W1:Y:S08]  /*0190*/  MUFU.EX2 R18, R18 ;  /* 0x0000001200127308 */ /* 0x000e700000000800 */
[----:B------:R-:W2:Y:S01]  /*01a0*/  MUFU.EX2 R14, R14 ;  /* 0x0000000e000e7308 */ /* 0x000ea20000000800 */
[C---:B0-----:R-:W-:Y:S01]  /*01b0*/  FADD.FTZ.RZ R5, R4.reuse, 1 ;  /* 0x3f80000004057421 */ /* 0x041fe2000001c000 */
[----:B------:R-:W-:-:S04]  /*01c0*/  ISETP.GE.U32.AND P0, PT, R4, 0x7f800000, PT ;  /* 0x7f8000000400780c */ /* 0x000fc80003f06070 */
[----:B------:R-:W-:Y:S01]  /*01d0*/  IADD3 R5, R5, -0x3f400000, RZ ;  /* 0xc0c0000005057810 */ /* 0x000fe20007ffe0ff */
[----:B-1----:R-:W-:-:S03]  /*01e0*/  FADD.FTZ.RZ R7, R18, 1 ;  /* 0x3f80000012077421 */ /* 0x002fc6000001c000 */
[----:B------:R-:W-:-:S04]  /*01f0*/  LOP3.LUT R5, R5, 0xff800000, RZ, 0xc0, !PT ;  /* 0xff80000005057812 */ /* 0x000fc800078ec0ff */
[----:B------:R-:W-:Y:S02]  /*0200*/  IADD3 R3, -R5, 0x40800000, RZ ;  /* 0x4080000005037810 */ /* 0x000fe40007ffe1ff */
[----:B------:R-:W-:Y:S02]  /*0210*/  IADD3 R7, R7, -0x3f400000, RZ ;  /* 0xc0c0000007077810 */ /* 0x000fe40007ffe0ff */
[-C--:B------:R-:W-:Y:S01]  /*0220*/  IADD3 R21, R4, -R5.reuse, RZ ;  /* 0x8000000504157210 */ /* 0x080fe20007ffe0ff */
[----:B------:R-:W-:Y:S01]  /*0230*/  FFMA.FTZ R8, R3, R2, -1 ;  /* 0xbf80000003087423 */ /* 0x000fe20000010002 */
[----:B------:R-:W-:Y:S01]  /*0240*/  LOP3.LUT R19, R7, 0xff800000, RZ, 0xc0, !PT ;  /* 0xff80000007137812 */ /* 0x000fe200078ec0ff */
[----:B------:R-:W-:Y:S01]  /*0250*/  HADD2.F32 R3, -RZ, R10.H1_H1 ;  /* 0x3000000aff037230 */ /* 0x000fe20000004100 */
[----:B------:R-:W-:Y:S01]  /*0260*/  I2FP.F32.S32 R5, R5 ;  /* 0x0000000500057245 */ /* 0x000fe20000201400 */
[----:B------:R-:W-:Y:S01]  /*0270*/  FADD.FTZ R21, R21, R8 ;  /* 0x0000000815157221 */ /* 0x000fe20000010000 */
[----:B------:R-:W-:-:S02]  /*0280*/  IADD3 R15, -R19, 0x40800000, RZ ;  /* 0x40800000130f7810 */ /* 0x000fc40007ffe1ff */
[----:B------:R-:W-:Y:S01]  /*0290*/  MOV R8, 0x3d39bf78 ;  /* 0x3d39bf7800087802 */ /* 0x000fe20000000f00 */
[----:B------:R-:W-:Y:S01]  /*02a0*/  FMUL.FTZ R17, |R3|, -1.4426950216293334961 ;  /* 0xbfb8aa3b03117820 */ /* 0x000fe20000410200 */
[----:B------:R-:W-:Y:S01]  /*02b0*/  IADD3 R7, R18, -R19, RZ ;  /* 0x8000001312077210 */ /* 0x000fe20007ffe0ff */
[----:B------:R-:W-:Y:S01]  /*02c0*/  FFMA.FTZ R20, R15, R2, -1 ;  /* 0xbf8000000f147423 */ /* 0x000fe20000010002 */
[----:B--2---:R-:W-:Y:S01]  /*02d0*/  FADD.FTZ.RZ R15, R14, 1 ;  /* 0x3f8000000e0f7421 */ /* 0x004fe2000001c000 */
[----:B------:R-:W-:Y:S01]  /*02e0*/  FFMA.FTZ R10, R21, -R8, 0.10546888411045074463 ;  /* 0x3dd80012150a7423 */ /* 0x000fe20000010808 */
[----:B------:R-:W-:Y:S01]  /*02f0*/  FMUL.FTZ R5, R5, 1.1920928955078125e-07 ;  /* 0x3400000005057820 */ /* 0x000fe20000410000 */
[----:B------:R-:W-:Y:S02]  /*0300*/  FADD.FTZ R7, R7, R20 ;  /* 0x0000001407077221 */ /* 0x000fe40000010000 */
[----:B------:R-:W-:Y:S01]  /*0310*/  FFMA.FTZ R20, R21, R10, -0.13229703903198242188 ;  /* 0xbe0778e015147423 */ /* 0x000fe2000001000a */
[----:B------:R-:W-:Y:S01]  /*0320*/  IADD3 R15, R15, -0x3f400000, RZ ;  /* 0xc0c000000f0f7810 */ /* 0x000fe20007ffe0ff */
[----:B------:R0:W1:Y:S01]  /*0330*/  MUFU.EX2 R10, R17 ;  /* 0x00000011000a7308 */ /* 0x0000620000000800 */
[----:B------:R-:W-:Y:S01]  /*0340*/  FFMA.FTZ R22, R7, -R8, 0.10546888411045074463 ;  /* 0x3dd8001207167423 */ /* 0x000fe20000010808 */
[----:B------:R-:W-:Y:S01]  /*0350*/  FFMA.FTZ R20, R21, R20, 0.14491446316242218018 ;  /* 0x3e14647515147423 */ /* 0x000fe20000010014 */
[----:B------:R-:W-:-:S02]  /*0360*/  LOP3.LUT R15, R15, 0xff800000, RZ, 0xc0, !PT ;  /* 0xff8000000f0f7812 */ /* 0x000fc400078ec0ff */
[----:B------:R-:W-:Y:S01]  /*0370*/  FFMA.FTZ R22, R7, R22, -0.13229703903198242188 ;  /* 0xbe0778e007167423 */ /* 0x000fe20000010016 */
[----:B------:R-:W-:-:S03]  /*0380*/  FFMA.FTZ R20, R21, R20, -0.16641564667224884033 ;  /* 0xbe2a68dd15147423 */ /* 0x000fc60000010014 */
[----:B------:R-:W-:Y:S01]  /*0390*/  FFMA.FTZ R22, R7, R22, 0.14491446316242218018 ;  /* 0x3e14647507167423 */ /* 0x000fe20000010016 */
[----:B------:R-:W-:Y:S01]  /*03a0*/  FFMA.FTZ R20, R21, R20, 0.19988867640495300293 ;  /* 0x3e4caf9e15147423 */ /* 0x000fe20000010014 */
[----:B0-----:R-:W-:Y:S02]  /*03b0*/  IADD3 R17, -R15, 0x40800000, RZ ;  /* 0x408000000f117810 */ /* 0x001fe40007ffe1ff */
[----:B------:R-:W-:Y:S01]  /*03c0*/  FFMA.FTZ R22, R7, R22, -0.16641564667224884033 ;  /* 0xbe2a68dd07167423 */ /* 0x000fe20000010016 */
[----:B------:R-:W-:Y:S01]  /*03d0*/  FFMA.FTZ R20, R21, R20, -0.25000196695327758789 ;  /* 0xbe80004215147423 */ /* 0x000fe20000010014 */
[----:B-1----:R-:W-:-:S03]  /*03e0*/  FADD.FTZ.RZ R23, R10, 1 ;  /* 0x3f8000000a177421 */ /* 0x002fc6000001c000 */
[----:B------:R-:W-:Y:S01]  /*03f0*/  FFMA.FTZ R20, R21, R20, 0.33333510160446166992 ;  /* 0x3eaaaae615147423 */ /* 0x000fe20000010014 */
[----:B------:R-:W-:-:S03]  /*0400*/  FFMA.FTZ R24, R7, R22, 0.19988867640495300293 ;  /* 0x3e4caf9e07187423 */ /* 0x000fc60000010016 */
[----:B------:R-:W-:Y:S01]  /*0410*/  FFMA.FTZ R22, R21, R20, -0.5 ;  /* 0xbf00000015167423 */ /* 0x000fe20000010014 */
[----:B------:R-:W-:Y:S01]  /*0420*/  FFMA.FTZ R24, R7, R24, -0.25000196695327758789 ;  /* 0xbe80004207187423 */ /* 0x000fe20000010018 */
[----:B------:R-:W-:Y:S01]  /*0430*/  IADD3 R25, R23, -0x3f400000, RZ ;  /* 0xc0c0000017197810 */ /* 0x000fe20007ffe0ff */
[----:B------:R-:W-:Y:S01]  /*0440*/  FFMA.FTZ R23, R17, R2, -1 ;  /* 0xbf80000011177423 */ /* 0x000fe20000010002 */
[----:B------:R-:W-:Y:S01]  /*0450*/  IADD3 R20, R14, -R15, RZ ;  /* 0x8000000f0e147210 */ /* 0x000fe20007ffe0ff */
[----:B------:R-:W-:Y:S01]  /*0460*/  FMUL.FTZ R22, R21, R22 ;  /* 0x0000001615167220 */ /* 0x000fe20000410000 */
[----:B------:R-:W-:Y:S01]  /*0470*/  FFMA.FTZ R24, R7, R24, 0.33333510160446166992 ;  /* 0x3eaaaae607187423 */ /* 0x000fe20000010018 */
[----:B------:R-:W-:Y:S02]  /*0480*/  LOP3.LUT R17, R25, 0xff800000, RZ, 0xc0, !PT ;  /* 0xff80000019117812 */ /* 0x000fe400078ec0ff */
[----:B------:R-:W-:Y:S01]  /*0490*/  FFMA.FTZ R22, R21, R22, R21 ;  /* 0x0000001615167223 */ /* 0x000fe20000010015 */
[----:B------:R-:W-:Y:S01]  /*04a0*/  FFMA.FTZ R24, R7, R24, -0.5 ;  /* 0xbf00000007187423 */ /* 0x000fe20000010018 */
[----:B------:R-:W-:Y:S01]  /*04b0*/  IADD3 R25, -R17, 0x40800000, RZ ;  /* 0x4080000011197810 */ /* 0x000fe20007ffe1ff */
[----:B------:R-:W-:Y:S01]  /*04c0*/  FADD.FTZ R21, R20, R23 ;  /* 0x0000001714157221 */ /* 0x000fe20000010000 */
[----:B------:R-:W-:Y:S01]  /*04d0*/  IADD3 R23, R10, -R17, RZ ;  /* 0x800000110a177210 */ /* 0x000fe20007ffe0ff */
[----:B------:R-:W-:Y:S01]  /*04e0*/  FMUL.FTZ R20, R7, R24 ;  /* 0x0000001807147220 */ /* 0x000fe20000410000 */
[----:B------:R-:W-:Y:S01]  /*04f0*/  FFMA.FTZ R22, R5, 0.69314718246459960938, R22 ;  /* 0x3f31721805167823 */ /* 0x000fe20000010016 */
[----:B------:R-:W-:Y:S01]  /*0500*/  FFMA.FTZ R26, R25, R2, -1 ;  /* 0xbf800000191a7423 */ /* 0x000fe20000010002 */
[----:B------:R-:W-:Y:S01]  /*0510*/  FFMA.FTZ R24, R21, -R8, 0.10546888411045074463 ;  /* 0x3dd8001215187423 */ /* 0x000fe20000010808 */
[----:B------:R-:W-:Y:S01]  /*0520*/  FFMA.FTZ R20, R7, R20, R7 ;  /* 0x0000001407147223 */ /* 0x000fe20000010007 */
[----:B----4-:R-:W-:-:S02]  /*0530*/  HADD2.F32 R7, -RZ, R6.H0_H0 ;  /* 0x20000006ff077230 */ /* 0x010fc40000004100 */
[----:B------:R-:W-:Y:S01]  /*0540*/  FADD.FTZ R23, R23, R26 ;  /* 0x0000001a17177221 */ /* 0x000fe20000010000 */
[----:B------:R-:W-:Y:S01]  /*0550*/  FFMA.FTZ R24, R21, R24, -0.13229703903198242188 ;  /* 0xbe0778e015187423 */ /* 0x000fe20000010018 */
[----:B------:R-:W-:Y:S06]  /*0560*/  @!P0 BRA `(.L_x_5294) ;  /* 0x0000000000148947 */ /* 0x000fec0003800000 */
[C---:B------:R-:W-:Y:S02]  /*0570*/  ISETP.GE.AND P0, PT, R4.reuse, -0x407fffff, PT ;  /* 0xbf8000010400780c */ /* 0x040fe40003f06270 */
[----:B------:R-:W-:-:S11]  /*0580*/  FSETP.NEU.FTZ.AND P1, PT, R4, RZ, PT ;  /* 0x000000ff0400720b */ /* 0x000fd60003f3d000 */
[----:B------:R-:W-:-:S05]  /*0590*/  @P0 MOV R5, 0x7f800000 ;  /* 0x7f80000000050802 */ /* 0x000fca0000000f00 */
[----:B------:R-:W-:-:S05]  /*05a0*/  @P0 FFMA.FTZ R22, R4, R5, +INF ;  /* 0x7f80000004160423 */ /* 0x000fca0000010005 */
[----:B------:R-:W-:-:S07]  /*05b0*/  FSEL R22, R22, -RZ, P1 ;  /* 0x800000ff16167208 */ /* 0x000fce0000800000 */
.L_x_5294:
[----:B------:R-:W-:Y:S05]  /*05c0*/  BSYNC B0 ;  /* 0x0000000000007941 */ /* 0x000fea0003800000 */
.L_x_5293:
[----:B------:R-:W-:Y:S01]  /*05d0*/  FMNMX.FTZ R25, RZ, R0, PT ;  /* 0x00000000ff197209 */ /* 0x000fe20003810000 */
[----:B------:R-:W-:Y:S01]  /*05e0*/  FFMA.FTZ R0, R23, -R8, 0.10546888411045074463 ;  /* 0x3dd8001217007423 */ /* 0x000fe20000010808 */
[----:B------:R-:W-:Y:S01]  /*05f0*/  FFMA.FTZ R24, R21, R24, 0.14491446316242218018 ;  /* 0x3e14647515187423 */ /* 0x000fe20000010018 */
[----:B------:R-:W-:Y:S02]  /*0600*/  HADD2.F32 R6, -RZ, R6.H1_H1 ;  /* 0x30000006ff067230 */ /* 0x000fe40000004100 */
[----:B------:R-:W-:Y:S01]  /*0610*/  FMUL.FTZ R5, |R7|, -1.4426950216293334961 ;  /* 0xbfb8aa3b07057820 */ /* 0x000fe20000410200 */
[----:B------:R-:W-:Y:S01]  /*0620*/  FFMA.FTZ R0, R23, R0, -0.13229703903198242188 ;  /* 0xbe0778e017007423 */ /* 0x000fe20000010000 */
[----:B------:R-:W-:Y:S01]  /*0630*/  FFMA.FTZ R24, R21, R24, -0.16641564667224884033 ;  /* 0xbe2a68dd15187423 */ /* 0x000fe20000010018 */
[----:B------:R-:W-:Y:S01]  /*0640*/  FADD.FTZ R4, R25, -R22 ;  /* 0x8000001619047221 */ /* 0x000fe20000010000 */
[----:B------:R-:W-:Y:S01]  /*0650*/  FMUL.FTZ R25, |R6|, -1.4426950216293334961 ;  /* 0xbfb8aa3b06197820 */ /* 0x000fe20000410200 */
[----:B------:R-:W-:Y:S01]  /*0660*/  FFMA.FTZ R0, R23, R0, 0.14491446316242218018 ;  /* 0x3e14647517007423 */ /* 0x000fe20000010000 */
[----:B------:R-:W-:Y:S01]  /*0670*/  FFMA.FTZ R24, R21, R24, 0.19988867640495300293 ;  /* 0x3e4caf9e15187423 */ /* 0x000fe20000010018 */
[----:B------:R-:W-:Y:S01]  /*0680*/  ISETP.GE.U32.AND P0, PT, R18, 0x7f800000, PT ;  /* 0x7f8000001200780c */ /* 0x000fe20003f06070 */
[----:B------:R-:W0:Y:S01]  /*0690*/  MUFU.EX2 R5, R5 ;  /* 0x0000000500057308 */ /* 0x000e220000000800 */
[----:B------:R-:W-:Y:S01]  /*06a0*/  FFMA.FTZ R22, R23, R0, -0.16641564667224884033 ;  /* 0xbe2a68dd17167423 */ /* 0x000fe20000010000 */
[----:B------:R-:W-:Y:S01]  /*06b0*/  FFMA.FTZ R24, R21, R24, -0.25000196695327758789 ;  /* 0xbe80004215187423 */ /* 0x000fe20000010018 */
[----:B------:R-:W-:Y:S01]  /*06c0*/  I2FP.F32.S32 R19, R19 ;  /* 0x0000001300137245 */ /* 0x000fe20000201400 */
[----:B------:R-:W-:Y:S01]  /*06d0*/  BSSY B0, `(.L_x_5295) ;  /* 0x0000011000007945 */ /* 0x000fe20003800000 */
[----:B------:R-:W-:Y:S01]  /*06e0*/  FFMA.FTZ R22, R23, R22, 0.19988867640495300293 ;  /* 0x3e4caf9e17167423 */ /* 0x000fe20000010016 */
[----:B------:R-:W-:-:S02]  /*06f0*/  FFMA.FTZ R24, R21, R24, 0.33333510160446166992 ;  /* 0x3eaaaae615187423 */ /* 0x000fc40000010018 */
[----:B------:R1:W2:Y:S01]  /*0700*/  MUFU.EX2 R0, R25 ;  /* 0x0000001900007308 */ /* 0x0002a20000000800 */
[----:B------:R-:W-:Y:S01]  /*0710*/  FFMA.FTZ R26, R23, R22, -0.25000196695327758789 ;  /* 0xbe800042171a7423 */ /* 0x000fe20000010016 */
[----:B------:R-:W-:Y:S01]  /*0720*/  FFMA.FTZ R24, R21, R24, -0.5 ;  /* 0xbf00000015187423 */ /* 0x000fe20000010018 */
[----:B------:R-:W-:Y:S01]  /*0730*/  FMUL.FTZ R19, R19, 1.1920928955078125e-07 ;  /* 0x3400000013137820 */ /* 0x000fe20000410000 */
[----:B------:R-:W-:Y:S01]  /*0740*/  FMNMX.FTZ R22, RZ, R11, PT ;  /* 0x0000000bff167209 */ /* 0x000fe20003810000 */
[----:B------:R-:W-:Y:S01]  /*0750*/  FFMA.FTZ R26, R23, R26, 0.33333510160446166992 ;  /* 0x3eaaaae6171a7423 */ /* 0x000fe2000001001a */
[----:B------:R-:W-:Y:S01]  /*0760*/  FMUL.FTZ R24, R21, R24 ;  /* 0x0000001815187220 */ /* 0x000fe20000410000 */
[----:B------:R-:W-:Y:S01]  /*0770*/  FFMA.FTZ R11, R19, 0.69314718246459960938, R20 ;  /* 0x3f317218130b7823 */ /* 0x000fe20000010014 */
[----:B------:R-:W-:Y:S06]  /*0780*/  @!P0 BRA `(.L_x_5296) ;  /* 0x0000000000148947 */ /* 0x000fec0003800000 */
[C---:B------:R-:W-:Y:S02]  /*0790*/  ISETP.GE.AND P0, PT, R18.reuse, -0x407fffff, PT ;  /* 0xbf8000011200780c */ /* 0x040fe40003f06270 */
[----:B------:R-:W-:-:S11]  /*07a0*/  FSETP.NEU.FTZ.AND P1, PT, R18, RZ, PT ;  /* 0x000000ff1200720b */ /* 0x000fd60003f3d000 */
[----:B------:R-:W-:-:S05]  /*07b0*/  @P0 MOV R19, 0x7f800000 ;  /* 0x7f80000000130802 */ /* 0x000fca0000000f00 */
[----:B------:R-:W-:-:S05]  /*07c0*/  @P0 FFMA.FTZ R11, R18, R19, +INF ;  /* 0x7f800000120b0423 */ /* 0x000fca0000010013 */
[----:B------:R-:W-:-:S07]  /*07d0*/  FSEL R11, R11, -RZ, P1 ;  /* 0x800000ff0b0b7208 */ /* 0x000fce0000800000 */
.L_x_5296:
[----:B------:R-:W-:Y:S05]  /*07e0*/  BSYNC B0 ;  /* 0x0000000000007941 */ /* 0x000fea0003800000 */
.L_x_5295:
[----:B------:R-:W-:Y:S01]  /*07f0*/  I2FP.F32.S32 R15, R15 ;  /* 0x0000000f000f7245 */ /* 0x000fe20000201400 */
[----:B------:R-:W-:Y:S01]  /*0800*/  FFMA.FTZ R26, R23, R26, -0.5 ;  /* 0xbf000000171a7423 */ /* 0x000fe2000001001a */
[----:B------:R-:W-:Y:S01]  /*0810*/  FFMA.FTZ R19, R21, R24, R21 ;  /* 0x0000001815137223 */ /* 0x000fe20000010015 */
[----:B0-----:R-:W-:Y:S01]  /*0820*/  FADD.FTZ.RZ R20, R5, 1 ;  /* 0x3f80000005147421 */ /* 0x001fe2000001c000 */
[----:B--2---:R-:W-:Y:S01]  /*0830*/  FADD.FTZ.RZ R21, R0, 1 ;  /* 0x3f80000000157421 */ /* 0x004fe2000001c000 */
[----:B------:R-:W-:Y:S01]  /*0840*/  I2FP.F32.S32 R17, R17 ;  /* 0x0000001100117245 */ /* 0x000fe20000201400 */
[----:B------:R-:W-:Y:S01]  /*0850*/  FMUL.FTZ R26, R23, R26 ;  /* 0x0000001a171a7220 */ /* 0x000fe20000410000 */
[----:B------:R-:W-:Y:S01]  /*0860*/  FMUL.FTZ R18, R15, 1.1920928955078125e-07 ;  /* 0x340000000f127820 */ /* 0x000fe20000410000 */
[----:B------:R-:W-:Y:S01]  /*0870*/  ISETP.GE.U32.AND P0, PT, R14, 0x7f800000, PT ;  /* 0x7f8000000e00780c */ /* 0x000fe20003f06070 */
[----:B------:R-:W-:Y:S01]  /*0880*/  BSSY B0, `(.L_x_5297) ;  /* 0x0000017000007945 */ /* 0x000fe20003800000 */
[----:B------:R-:W-:Y:S01]  /*0890*/  IADD3 R15, R20, -0x3f400000, RZ ;  /* 0xc0c00000140f7810 */ /* 0x000fe20007ffe0ff */
[----:B------:R-:W-:Y:S01]  /*08a0*/  FFMA.FTZ R23, R23, R26, R23 ;  /* 0x0000001a17177223 */ /* 0x000fe20000010017 */
[----:B------:R-:W-:Y:S01]  /*08b0*/  IADD3 R21, R21, -0x3f400000, RZ ;  /* 0xc0c0000015157810 */ /* 0x000fe20007ffe0ff */
[----:B------:R-:W-:Y:S01]  /*08c0*/  FMUL.FTZ R20, R17, 1.1920928955078125e-07 ;  /* 0x3400000011147820 */ /* 0x000fe20000410000 */
[----:B------:R-:W-:Y:S01]  /*08d0*/  FFMA.FTZ R19, R18, 0.69314718246459960938, R19 ;  /* 0x3f31721812137823 */ /* 0x000fe20000010013 */
[----:B------:R-:W-:Y:S01]  /*08e0*/  LOP3.LUT R18, R15, 0xff800000, RZ, 0xc0, !PT ;  /* 0xff8000000f127812 */ /* 0x000fe200078ec0ff */
[----:B------:R-:W-:Y:S01]  /*08f0*/  FADD.FTZ R11, R22, -R11 ;  /* 0x8000000b160b7221 */ /* 0x000fe20000010000 */
[----:B------:R-:W-:Y:S01]  /*0900*/  LOP3.LUT R17, R21, 0xff800000, RZ, 0xc0, !PT ;  /* 0xff80000015117812 */ /* 0x000fe200078ec0ff */
[----:B------:R-:W-:Y:S01]  /*0910*/  FFMA.FTZ R20, R20, 0.69314718246459960938, R23 ;  /* 0x3f31721814147823 */ /* 0x000fe20000010017 */
[----:B------:R-:W-:Y:S01]  /*0920*/  IADD3 R23, -R18, 0x40800000, RZ ;  /* 0x4080000012177810 */ /* 0x000fe20007ffe1ff */
[----:B-----5:R-:W-:Y:S01]  /*0930*/  HADD2.F32 R15, -RZ, R12.H0_H0 ;  /* 0x2000000cff0f7230 */ /* 0x020fe20000004100 */
[----:B-1----:R-:W-:-:S02]  /*0940*/  IADD3 R25, -R17, 0x40800000, RZ ;  /* 0x4080000011197810 */ /* 0x002fc40007ffe1ff */
[----:B------:R-:W-:Y:S01]  /*0950*/  IADD3 R21, R5, -R18, RZ ;  /* 0x8000001205157210 */ /* 0x000fe20007ffe0ff */
[-C--:B------:R-:W-:Y:S01]  /*0960*/  FFMA.FTZ R22, R23, R2.reuse, -1 ;  /* 0xbf80000017167423 */ /* 0x080fe20000010002 */
[----:B------:R-:W-:Y:S01]  /*0970*/  IADD3 R24, R0, -R17, RZ ;  /* 0x8000001100187210 */ /* 0x000fe20007ffe0ff */
[----:B------:R-:W-:Y:S01]  /*0980*/  FFMA.FTZ R23, R25, R2, -1 ;  /* 0xbf80000019177423 */ /* 0x000fe20000010002 */
[----:B------:R-:W-:Y:S06]  /*0990*/  @!P0 BRA `(.L_x_5298) ;  /* 0x0000000000148947 */ /* 0x000fec0003800000 */
[----:B------:R-:W-:-:S13]  /*09a0*/  ISETP.GE.AND P0, PT, R14, -0x407fffff, PT ;  /* 0xbf8000010e00780c */ /* 0x000fda0003f06270 */
[----:B------:R-:W-:-:S05]  /*09b0*/  @P0 MOV R25, 0x7f800000 ;  /* 0x7f80000000190802 */ /* 0x000fca0000000f00 */
[C---:B------:R-:W-:Y:S01]  /*09c0*/  @P0 FFMA.FTZ R19, R14.reuse, R25, +INF ;  /* 0x7f8000000e130423 */ /* 0x040fe20000010019 */
[----:B------:R-:W-:-:S04]  /*09d0*/  FSETP.NEU.FTZ.AND P0, PT, R14, RZ, PT ;  /* 0x000000ff0e00720b */ /* 0x000fc80003f1d000 */
[----:B------:R-:W-:-:S09]  /*09e0*/  FSEL R19, R19, -RZ, P0 ;  /* 0x800000ff13137208 */ /* 0x000fd20000000000 */
.L_x_5298:
[----:B------:R-:W-:Y:S05]  /*09f0*/  BSYNC B0 ;  /* 0x0000000000007941 */ /* 0x000fea0003800000 */
.L_x_5297:
[----:B------:R-:W-:Y:S01]  /*0a00*/  FADD.FTZ R21, R21, R22 ;  /* 0x0000001615157221 */ /* 0x000fe20000010000 */
[----:B------:R-:W-:Y:S01]  /*0a10*/  FMNMX.FTZ R14, RZ, R13, PT ;  /* 0x0000000dff0e7209 */ /* 0x000fe20003810000 */
[----:B------:R-:W-:Y:S02]  /*0a20*/  HADD2.F32 R12, -RZ, R12.H1_H1 ;  /* 0x3000000cff0c7230 */ /* 0x000fe40000004100 */
[----:B------:R-:W-:Y:S01]  /*0a30*/  FADD.FTZ R23, R24, R23 ;  /* 0x0000001718177221 */ /* 0x000fe20000010000 */
[-C--:B------:R-:W-:Y:S01]  /*0a40*/  FFMA.FTZ R22, R21, -R8.reuse, 0.10546888411045074463 ;  /* 0x3dd8001215167423 */ /* 0x080fe20000010808 */
[----:B------:R-:W-:Y:S01]  /*0a50*/  FMUL.FTZ R25, |R15|, -1.4426950216293334961 ;  /* 0xbfb8aa3b0f197820 */ /* 0x000fe20000410200 */
[----:B------:R-:W-:Y:S01]  /*0a60*/  FADD.FTZ R19, R14, -R19 ;  /* 0x800000130e137221 */ /* 0x000fe20000010000 */
[----:B------:R-:W-:Y:S01]  /*0a70*/  FMUL.FTZ R14, |R12|, -1.4426950216293334961 ;  /* 0xbfb8aa3b0c0e7820 */ /* 0x000fe20000410200 */
[----:B------:R-:W-:Y:S01]  /*0a80*/  FFMA.FTZ R24, R23, -R8, 0.10546888411045074463 ;  /* 0x3dd8001217187423 */ /* 0x000fe20000010808 */
[----:B------:R-:W-:Y:S01]  /*0a90*/  FFMA.FTZ R22, R21, R22, -0.13229703903198242188 ;  /* 0xbe0778e015167423 */ /* 0x000fe20000010016 */
[----:B------:R-:W-:Y:S01]  /*0aa0*/  ISETP.GE.U32.AND P0, PT, R10, 0x7f800000, PT ;  /* 0x7f8000000a00780c */ /* 0x000fe20003f06070 */
[----:B------:R0:W1:Y:S01]  /*0ab0*/  MUFU.EX2 R13, R25 ;  /* 0x00000019000d7308 */ /* 0x0000620000000800 */
[----:B------:R-:W-:Y:S01]  /*0ac0*/  FFMA.FTZ R24, R23, R24, -0.13229703903198242188 ;  /* 0xbe0778e017187423 */ /* 0x000fe20000010018 */
[----:B------:R-:W-:Y:S01]  /*0ad0*/  FFMA.FTZ R22, R21, R22, 0.14491446316242218018 ;  /* 0x3e14647515167423 */ /* 0x000fe20000010016 */
[----:B------:R-:W-:Y:S01]  /*0ae0*/  BSSY B0, `(.L_x_5299) ;  /* 0x000000f000007945 */ /* 0x000fe20003800000 */
[----:B------:R-:W-:Y:S01]  /*0af0*/  FMNMX.FTZ R3, RZ, R3, PT ;  /* 0x00000003ff037209 */ /* 0x000fe20003810000 */
[----:B------:R-:W-:Y:S01]  /*0b00*/  FFMA.FTZ R24, R23, R24, 0.14491446316242218018 ;  /* 0x3e14647517187423 */ /* 0x000fe20000010018 */
[----:B------:R-:W-:-:S02]  /*0b10*/  FFMA.FTZ R22, R21, R22, -0.16641564667224884033 ;  /* 0xbe2a68dd15167423 */ /* 0x000fc40000010016 */
[----:B------:R-:W2:Y:S01]  /*0b20*/  MUFU.EX2 R14, R14 ;  /* 0x0000000e000e7308 */ /* 0x000ea20000000800 */
[----:B------:R-:W-:Y:S01]  /*0b30*/  FFMA.FTZ R24, R23, R24, -0.16641564667224884033 ;  /* 0xbe2a68dd17187423 */ /* 0x000fe20000010018 */
[----:B------:R-:W-:-:S03]  /*0b40*/  FFMA.FTZ R22, R21, R22, 0.19988867640495300293 ;  /* 0x3e4caf9e15167423 */ /* 0x000fc60000010016 */
[----:B------:R-:W-:Y:S01]  /*0b50*/  FFMA.FTZ R24, R23, R24, 0.19988867640495300293 ;  /* 0x3e4caf9e17187423 */ /* 0x000fe20000010018 */
[----:B------:R-:W-:Y:S01]  /*0b60*/  FFMA.FTZ R22, R21, R22, -0.25000196695327758789 ;  /* 0xbe80004215167423 */ /* 0x000fe20000010016 */
[----:B0-----:R-:W-:Y:S06]  /*0b70*/  @!P0 BRA `(.L_x_5300) ;  /* 0x0000000000148947 */ /* 0x001fec0003800000 */
[----:B------:R-:W-:-:S13]  /*0b80*/  ISETP.GE.AND P0, PT, R10, -0x407fffff, PT ;  /* 0xbf8000010a00780c */ /* 0x000fda0003f06270 */
[----:B------:R-:W-:-:S05]  /*0b90*/  @P0 MOV R25, 0x7f800000 ;  /* 0x7f80000000190802 */ /* 0x000fca0000000f00 */
[C---:B------:R-:W-:Y:S01]  /*0ba0*/  @P0 FFMA.FTZ R20, R10.reuse, R25, +INF ;  /* 0x7f8000000a140423 */ /* 0x040fe20000010019 */
[----:B------:R-:W-:-:S04]  /*0bb0*/  FSETP.NEU.FTZ.AND P0, PT, R10, RZ, PT ;  /* 0x000000ff0a00720b */ /* 0x000fc80003f1d000 */
[----:B------:R-:W-:-:S09]  /*0bc0*/  FSEL R20, R20, -RZ, P0 ;  /* 0x800000ff14147208 */ /* 0x000fd20000000000 */
.L_x_5300:
[----:B------:R-:W-:Y:S05]  /*0bd0*/  BSYNC B0 ;  /* 0x0000000000007941 */ /* 0x000fea0003800000 */
.L_x_5299:
[----:B------:R-:W-:Y:S01]  /*0be0*/  FFMA.FTZ R22, R21, R22, 0.33333510160446166992 ;  /* 0x3eaaaae615167423 */ /* 0x000fe20000010016 */
[----:B------:R-:W-:Y:S01]  /*0bf0*/  FADD.FTZ R20, R3, -R20 ;  /* 0x8000001403147221 */ /* 0x000fe20000010000 */
[----:B------:R-:W-:Y:S01]  /*0c00*/  FFMA.FTZ R24, R23, R24, -0.25000196695327758789 ;  /* 0xbe80004217187423 */ /* 0x000fe20000010018 */
[----:B-1----:R-:W-:Y:S01]  /*0c10*/  FADD.FTZ.RZ R3, R13, 1 ;  /* 0x3f8000000d037421 */ /* 0x002fe2000001c000 */
[----:B--2---:R-:W-:Y:S01]  /*0c20*/  FADD.FTZ.RZ R10, R14, 1 ;  /* 0x3f8000000e0a7421 */ /* 0x004fe2000001c000 */
[----:B------:R-:W-:Y:S01]  /*0c30*/  FFMA.FTZ R22, R21, R22, -0.5 ;  /* 0xbf00000015167423 */ /* 0x000fe20000010016 */
[----:B------:R-:W-:Y:S01]  /*0c40*/  FFMA.FTZ R24, R23, R24, 0.33333510160446166992 ;  /* 0x3eaaaae617187423 */ /* 0x000fe20000010018 */
[----:B------:R-:W-:Y:S01]  /*0c50*/  I2FP.F32.S32 R18, R18 ;  /* 0x0000001200127245 */ /* 0x000fe20000201400 */
[----:B------:R-:W-:Y:S01]  /*0c60*/  BSSY B0, `(.L_x_5301) ;  /* 0x0000021000007945 */ /* 0x000fe20003800000 */
[----:B------:R-:W-:Y:S01]  /*0c70*/  FMUL.FTZ R22, R21, R22 ;  /* 0x0000001615167220 */ /* 0x000fe20000410000 */
[----:B------:R-:W-:Y:S01]  /*0c80*/  IADD3 R3, R3, -0x3f400000, RZ ;  /* 0xc0c0000003037810 */ /* 0x000fe20007ffe0ff */
[----:B------:R-:W-:Y:S01]  /*0c90*/  FFMA.FTZ R26, R23, R24, -0.5 ;  /* 0xbf000000171a7423 */ /* 0x000fe20000010018 */
[----:B------:R-:W-:Y:S01]  /*0ca0*/  IADD3 R25, R10, -0x3f400000, RZ ;  /* 0xc0c000000a197810 */ /* 0x000fe20007ffe0ff */
[----:B------:R-:W-:Y:S01]  /*0cb0*/  FFMA.FTZ R24, R21, R22, R21 ;  /* 0x0000001615187223 */ /* 0x000fe20000010015 */
[----:B------:R-:W-:Y:S01]  /*0cc0*/  LOP3.LUT R10, R3, 0xff800000, RZ, 0xc0, !PT ;  /* 0xff800000030a7812 */ /* 0x000fe200078ec0ff */
[----:B------:R-:W-:Y:S01]  /*0cd0*/  FMUL.FTZ R22, R23, R26 ;  /* 0x0000001a17167220 */ /* 0x000fe20000410000 */
[----:B------:R-:W-:Y:S01]  /*0ce0*/  LOP3.LUT R21, R25, 0xff800000, RZ, 0xc0, !PT ;  /* 0xff80000019157812 */ /* 0x000fe200078ec0ff */
[----:B------:R-:W-:Y:S01]  /*0cf0*/  FMUL.FTZ R27, R18, 1.1920928955078125e-07 ;  /* 0x34000000121b7820 */ /* 0x000fe20000410000 */
[----:B------:R-:W-:Y:S01]  /*0d00*/  IADD3 R3, -R10, 0x40800000, RZ ;  /* 0x408000000a037810 */ /* 0x000fe20007ffe1ff */
[----:B------:R-:W-:Y:S01]  /*0d10*/  FFMA.FTZ R22, R23, R22, R23 ;  /* 0x0000001617167223 */ /* 0x000fe20000010017 */
[----:B------:R-:W-:Y:S01]  /*0d20*/  IADD3 R25, -R21, 0x40800000, RZ ;  /* 0x4080000015197810 */ /* 0x000fe20007ffe1ff */
[----:B------:R-:W-:Y:S01]  /*0d30*/  FFMA.FTZ R24, R27, 0.69314718246459960938, R24 ;  /* 0x3f3172181b187823 */ /* 0x000fe20000010018 */
[----:B------:R-:W-:Y:S01]  /*0d40*/  IADD3 R23, R13, -R10, RZ ;  /* 0x8000000a0d177210 */ /* 0x000fe20007ffe0ff */
[-C--:B------:R-:W-:Y:S01]  /*0d50*/  FFMA.FTZ R26, R3, R2.reuse, -1 ;  /* 0xbf800000031a7423 */ /* 0x080fe20000010002 */
[----:B------:R-:W-:Y:S01]  /*0d60*/  ISETP.GE.U32.AND P0, PT, R5, 0x7f800000, PT ;  /* 0x7f8000000500780c */ /* 0x000fe20003f06070 */
[----:B------:R-:W-:Y:S01]  /*0d70*/  FFMA.FTZ R25, R25, R2, -1 ;  /* 0xbf80000019197423 */ /* 0x000fe20000010002 */
[----:B------:R-:W-:Y:S01]  /*0d80*/  IADD3 R18, R14, -R21, RZ ;  /* 0x800000150e127210 */ /* 0x000fe20007ffe0ff */
[----:B------:R-:W0:Y:S01]  /*0d90*/  LDC.64 R2, c[0x0][0x218] ;  /* 0x00008600ff027b82 */ /* 0x000e220000000a00 */
[----:B------:R-:W-:-:S03]  /*0da0*/  FADD.FTZ R23, R23, R26 ;  /* 0x0000001a17177221 */ /* 0x000fc60000010000 */
        /* <DEDUP_REMOVED lines=12> */
.L_x_5302:
[----:B------:R-:W-:Y:S05]  /*0e70*/  BSYNC B0 ;  /* 0x0000000000007941 */ /* 0x000fea0003800000 */
.L_x_5301:
[----:B------:R-:W-:Y:S01]  /*0e80*/  ISETP.GE.U32.AND P0, PT, R0, 0x7f800000, PT ;  /* 0x7f8000000000780c */ /* 0x000fe20003f06070 */
[----:B------:R-:W-:Y:S01]  /*0e90*/  FFMA.FTZ R8, R25, R8, 0.14491446316242218018 ;  /* 0x3e14647519087423 */ /* 0x000fe20000010008 */
[----:B------:R-:W-:Y:S01]  /*0ea0*/  FFMA.FTZ R18, R23, R18, -0.16641564667224884033 ;  /* 0xbe2a68dd17127423 */ /* 0x000fe20000010012 */
[----:B------:R-:W-:Y:S01]  /*0eb0*/  I2FP.F32.S32 R17, R17 ;  /* 0x0000001100117245 */ /* 0x000fe20000201400 */
[----:B------:R-:W-:Y:S01]  /*0ec0*/  BSSY B0, `(.L_x_5303) ;  /* 0x0000011000007945 */ /* 0x000fe20003800000 */
[----:B------:R-:W-:Y:S01]  /*0ed0*/  FFMA.FTZ R8, R25, R8, -0.16641564667224884033 ;  /* 0xbe2a68dd19087423 */ /* 0x000fe20000010008 */
[----:B------:R-:W-:Y:S01]  /*0ee0*/  FFMA.FTZ R18, R23, R18, 0.19988867640495300293 ;  /* 0x3e4caf9e17127423 */ /* 0x000fe20000010012 */
[----:B------:R-:W-:Y:S01]  /*0ef0*/  FMNMX.FTZ R5, RZ, R7, PT ;  /* 0x00000007ff057209 */ /* 0x000fe20003810000 */
[----:B------:R-:W-:Y:S01]  /*0f00*/  FMUL.FTZ R17, R17, 1.1920928955078125e-07 ;  /* 0x3400000011117820 */ /* 0x000fe20000410000 */
[----:B------:R-:W-:Y:S01]  /*0f10*/  FFMA.FTZ R8, R25, R8, 0.19988867640495300293 ;  /* 0x3e4caf9e19087423 */ /* 0x000fe20000010008 */
[----:B------:R-:W-:-:S02]  /*0f20*/  FFMA.FTZ R18, R23, R18, -0.25000196695327758789 ;  /* 0xbe80004217127423 */ /* 0x000fc40000010012 */
[----:B------:R-:W-:Y:S01]  /*0f30*/  FADD.FTZ R5, R5, -R24 ;  /* 0x8000001805057221 */ /* 0x000fe20000010000 */
[----:B------:R-:W-:Y:S01]  /*0f40*/  FFMA.FTZ R8, R25, R8, -0.25000196695327758789 ;  /* 0xbe80004219087423 */ /* 0x000fe20000010008 */
[----:B------:R-:W-:Y:S01]  /*0f50*/  FFMA.FTZ R18, R23, R18, 0.33333510160446166992 ;  /* 0x3eaaaae617127423 */ /* 0x000fe20000010012 */
[----:B------:R-:W-:Y:S01]  /*0f60*/  FFMA.FTZ R22, R17, 0.69314718246459960938, R22 ;  /* 0x3f31721811167823 */ /* 0x000fe20000010016 */
[----:B------:R-:W-:Y:S06]  /*0f70*/  @!P0 BRA `(.L_x_5304) ;  /* 0x0000000000148947 */ /* 0x000fec0003800000 */
[C---:B------:R-:W-:Y:S02]  /*0f80*/  ISETP.GE.AND P0, PT, R0.reuse, -0x407fffff, PT ;  /* 0xbf8000010000780c */ /* 0x040fe40003f06270 */
[----:B------:R-:W-:-:S11]  /*0f90*/  FSETP.NEU.FTZ.AND P1, PT, R0, RZ, PT ;  /* 0x000000ff0000720b */ /* 0x000fd60003f3d000 */
[----:B------:R-:W-:-:S05]  /*0fa0*/  @P0 MOV R7, 0x7f800000 ;  /* 0x7f80000000070802 */ /* 0x000fca0000000f00 */
[----:B------:R-:W-:-:S05]  /*0fb0*/  @P0 FFMA.FTZ R22, R0, R7, +INF ;  /* 0x7f80000000160423 */ /* 0x000fca0000010007 */
[----:B------:R-:W-:-:S07]  /*0fc0*/  FSEL R22, R22, -RZ, P1 ;  /* 0x800000ff16167208 */ /* 0x000fce0000800000 */
.L_x_5304:
[----:B------:R-:W-:Y:S05]  /*0fd0*/  BSYNC B0 ;  /* 0x0000000000007941 */ /* 0x000fea0003800000 */
.L_x_5303:
        /* <DEDUP_REMOVED lines=23> */
.L_x_5306:
[----:B------:R-:W-:Y:S05]  /*1150*/  BSYNC B0 ;  /* 0x0000000000007941 */ /* 0x000fea0003800000 */
.L_x_5305:
        /* <DEDUP_REMOVED lines=12> */
.L_x_5308:
[----:B------:R-:W-:Y:S05]  /*1220*/  BSYNC B0 ;  /* 0x0000000000007941 */ /* 0x000fea0003800000 */
.L_x_5307:
[----:B------:R-:W-:Y:S01]  /*1230*/  FADD.FTZ R7, R7, -R8 ;  /* 0x8000000807077221 */ /* 0x000fe20000010000 */
[----:B------:R-:W-:Y:S01]  /*1240*/  F2FP.F16.F32.PACK_AB R11, R11, R4 ;  /* 0x000000040b0b723e */ /* 0x000fe200000000ff */
[----:B------:R-:W-:Y:S01]  /*1250*/  IMAD.WIDE R2, R9, 0x4, R2 ;  /* 0x0000000409027825 */ /* 0x000fe200078e0202 */
[----:B------:R-:W-:Y:S02]  /*1260*/  F2FP.F16.F32.PACK_AB R19, R20, R19 ;  /* 0x000000131413723e */ /* 0x000fe400000000ff */
[----:B------:R-:W-:Y:S02]  /*1270*/  F2FP.F16.F32.PACK_AB R5, R0, R5 ;  /* 0x000000050005723e */ /* 0x000fe400000000ff */
[----:B------:R-:W-:Y:S01]  /*1280*/  F2FP.F16.F32.PACK_AB R7, R7, R10 ;  /* 0x0000000a0707723e */ /* 0x000fe200000000ff */
[----:B------:R-:W-:Y:S04]  /*1290*/  STG.E desc[UR4][R2.64], R11 ;  /* 0x0000000b02007986 */ /* 0x000fe8000c101904 */
[----:B------:R-:W-:Y:S04]  /*12a0*/  STG.E desc[UR4][R2.64+0x200], R19 ;  /* 0x0002001302007986 */ /* 0x000fe8000c101904 */
[----:B------:R-:W-:Y:S04]  /*12b0*/  STG.E desc[UR4][R2.64+0x400], R5 ;  /* 0x0004000502007986 */ /* 0x000fe8000c101904 */
[----:B------:R-:W-:Y:S01]  /*12c0*/  STG.E desc[UR4][R2.64+0x600], R7 ;  /* 0x0006000702007986 */ /* 0x000fe2000c101904 */
[----:B------:R-:W-:Y:S05]  /*12d0*/  EXIT ;  /* 0x000000000000794d */ /* 0x000fea0003800000 */
.L_x_5292:
        /* <DEDUP_REMOVED lines=59> */
[----:B-----5:R-:W-:Y:S01]  /*1690*/  HADD2.F32 R20, -RZ, R20.H0_H0 ;  /* 0x20000014ff147230 */ /* 0x020fe20000004100 */
        /* <DEDUP_REMOVED lines=33> */
.L_x_5312:
[----:B------:R-:W-:Y:S05]  /*18b0*/  BSYNC B1 ;  /* 0x0000000000017941 */ /* 0x000fea0003800000 */
.L_x_5311:
[----:B------:R-:W-:-:S05]  /*18c0*/  FADD.FTZ R2, R20, -R3 ;  /* 0x8000000314027221 */ /* 0x000fca0000010000 */
[----:B------:R-:W-:-:S07]  /*18d0*/  F2FP.F16.F32.PACK_AB R2, RZ, R2 ;  /* 0x00000002ff02723e */ /* 0x000fce00000000ff */
.L_x_5310:
[----:B------:R-:W-:Y:S05]  /*18e0*/  BSYNC B0 ;  /* 0x0000000000007941 */ /* 0x000fea0003800000 */
.L_x_5309:
[----:B0-----:R-:W-:Y:S01]  /*18f0*/  IADD3 R4, R18, 0x80, RZ ;  /* 0x0000008012047810 */ /* 0x001fe20007ffe0ff */
[----:B------:R-:W-:Y:S03]  /*1900*/  BSSY B0, `(.L_x_5313) ;  /* 0x0000028000007945 */ /* 0x000fe60003800000 */
[----:B------:R-:W-:-:S13]  /*1910*/  ISETP.GE.AND P1, PT, R4, R17, PT ;  /* 0x000000110400720c */ /* 0x000fda0003f26270 */
[----:B------:R-:W-:Y:S05]  /*1920*/  @P1 BRA `(.L_x_5314) ;  /* 0x0000000000941947 */ /* 0x000fea0003800000 */
[----:B-----5:R-:W-:Y:S01]  /*1930*/  HADD2.F32 R0, -RZ, R0.H0_H0 ;  /* 0x20000000ff007230 */ /* 0x020fe20000004100 */
        /* <DEDUP_REMOVED lines=33> */
.L_x_5316:
[----:B------:R-:W-:Y:S05]  /*1b50*/  BSYNC B1 ;  /* 0x0000000000017941 */ /* 0x000fea0003800000 */
.L_x_5315:
[----:B------:R-:W-:-:S05]  /*1b60*/  FADD.FTZ R0, R7, -R4 ;  /* 0x8000000407007221 */ /* 0x000fca0000010000 */
[----:B------:R-:W-:-:S07]  /*1b70*/  F2FP.F16.F32.PACK_AB R0, RZ, R0 ;  /* 0x00000000ff00723e */ /* 0x000fce00000000ff */
.L_x_5314:
[----:B------:R-:W-:Y:S05]  /*1b80*/  BSYNC B0 ;  /* 0x0000000000007941 */ /* 0x000fea0003800000 */
.L_x_5313:
[----:B------:R-:W-:Y:S01]  /*1b90*/  IADD3 R4, R18, 0x100, RZ ;  /* 0x0000010012047810 */ /* 0x000fe20007ffe0ff */
        /* <DEDUP_REMOVED lines=37> */
.L_x_5320:
[----:B------:R-:W-:Y:S05]  /*1df0*/  BSYNC B1 ;  /* 0x0000000000017941 */ /* 0x000fea0003800000 */
.L_x_5319:
[----:B------:R-:W-:-:S05]  /*1e00*/  FADD.FTZ R3, R7, -R4 ;  /* 0x8000000407037221 */ /* 0x000fca0000010000 */
[----:B------:R-:W-:-:S07]  /*1e10*/  F2FP.F16.F32.PACK_AB R3, RZ, R3 ;  /* 0x00000003ff03723e */ /* 0x000fce00000000ff */
.L_x_5318:
[----:B------:R-:W-:Y:S05]  /*1e20*/  BSYNC B0 ;  /* 0x0000000000007941 */ /* 0x000fea0003800000 */
.L_x_5317:
        /* <DEDUP_REMOVED lines=38> */
.L_x_5324:
[----:B------:R-:W-:Y:S05]  /*2090*/  BSYNC B1 ;  /* 0x0000000000017941 */ /* 0x000fea0003800000 */
.L_x_5323:
[----:B------:R-:W-:-:S05]  /*20a0*/  FADD.FTZ R4, R8, -R5 ;  /* 0x8000000508047221 */ /* 0x000fca0000010000 */
[----:B------:R-:W-:-:S07]  /*20b0*/  F2FP.F16.F32.PACK_AB R4, RZ, R4 ;  /* 0x00000004ff04723e */ /* 0x000fce00000000ff */
.L_x_5322:
[----:B------:R-:W-:Y:S05]  /*20c0*/  BSYNC B0 ;  /* 0x0000000000007941 */ /* 0x000fea0003800000 */
.L_x_5321:
        /* <DEDUP_REMOVED lines=38> */
.L_x_5328:
[----:B------:R-:W-:Y:S05]  /*2330*/  BSYNC B1 ;  /* 0x0000000000017941 */ /* 0x000fea0003800000 */
.L_x_5327:
[----:B------:R-:W-:-:S05]  /*2340*/  FADD.FTZ R5, R21, -R6 ;  /* 0x8000000615057221 */ /* 0x000fca0000010000 */
[----:B------:R-:W-:-:S07]  /*2350*/  F2FP.F16.F32.PACK_AB R5, RZ, R5 ;  /* 0x00000005ff05723e */ /* 0x000fce00000000ff */
.L_x_5326:
[----:B------:R-:W-:Y:S05]  /*2360*/  BSYNC B0 ;  /* 0x0000000000007941 */ /* 0x000fea0003800000 */
.L_x_5325:
        /* <DEDUP_REMOVED lines=38> */
.L_x_5332:
[----:B------:R-:W-:Y:S05]  /*25d0*/  BSYNC B1 ;  /* 0x0000000000017941 */ /* 0x000fea0003800000 */
.L_x_5331:
[----:B------:R-:W-:-:S05]  /*25e0*/  FADD.FTZ R6, R10, -R7 ;  /* 0x800000070a067221 */ /* 0x000fca0000010000 */
[----:B------:R-:W-:-:S07]  /*25f0*/  F2FP.F16.F32.PACK_AB R6, RZ, R6 ;  /* 0x00000006ff06723e */ /* 0x000fce00000000ff */
.L_x_5330:
[----:B------:R-:W-:Y:S05]  /*2600*/  BSYNC B0 ;  /* 0x0000000000007941 */ /* 0x000fea0003800000 */
.L_x_5329:
        /* <DEDUP_REMOVED lines=38> */
.L_x_5336:
[----:B------:R-:W-:Y:S05]  /*2870*/  BSYNC B1 ;  /* 0x0000000000017941 */ /* 0x000fea0003800000 */
.L_x_5335:
[----:B------:R-:W-:-:S05]  /*2880*/  FADD.FTZ R7, R13, -R8 ;  /* 0x800000080d077221 */ /* 0x000fca0000010000 */
[----:B------:R-:W-:-:S07]  /*2890*/  F2FP.F16.F32.PACK_AB R7, RZ, R7 ;  /* 0x00000007ff07723e */ /* 0x000fce00000000ff */
.L_x_5334:
[----:B------:R-:W-:Y:S05]  /*28a0*/  BSYNC B0 ;  /* 0x0000000000007941 */ /* 0x000fea0003800000 */
.L_x_5333:
        /* <DEDUP_REMOVED lines=38> */
.L_x_5340:
[----:B------:R-:W-:Y:S05]  /*2b10*/  BSYNC B1 ;  /* 0x0000000000017941 */ /* 0x000fea0003800000 */
.L_x_5339:
[----:B------:R-:W-:-:S05]  /*2b20*/  FADD.FTZ R8, R12, -R9 ;  /* 0x800000090c087221 */ /* 0x000fca0000010000 */
[----:B------:R-:W-:-:S07]  /*2b30*/  F2FP.F16.F32.PACK_AB R8, RZ, R8 ;  /* 0x00000008ff08723e */ /* 0x000fce00000000ff */
.L_x_5338:
[----:B------:R-:W-:Y:S05]  /*2b40*/  BSYNC B0 ;  /* 0x0000000000007941 */ /* 0x000fea0003800000 */
.L_x_5337:
        /* <DEDUP_REMOVED lines=21> */
.L_x_5343:
[----:B------:R-:W-:-:S13]  /*2ca0*/  ISETP.GE.AND P0, PT, R18, R17, PT ;  /* 0x000000111200720c */ /* 0x000fda0003f06270 */
[----:B------:R-:W-:Y:S05]  /*2cb0*/  @P0 BRA `(.L_x_5345) ;  /* 0x0000000000300947 */ /* 0x000fea0003800000 */
[----:B0-----:R-:W0:Y:S01]  /*2cc0*/  LDC.64 R2, c[0x0][0x218] ;  /* 0x00008600ff027b82 */ /* 0x001e220000000a00 */
[----:B------:R-:W-:Y:S02]  /*2cd0*/  IADD3 R9, R16, R18, RZ ;  /* 0x0000001210097210 */ /* 0x000fe40007ffe0ff */
[----:B------:R-:W-:-:S03]  /*2ce0*/  IADD3 R18, R18, 0x80, RZ ;  /* 0x0000008012127810 */ /* 0x000fc60007ffe0ff */
[----:B0-----:R-:W-:-:S05]  /*2cf0*/  IMAD.WIDE.U32 R2, R9, 0x2, R2 ;  /* 0x0000000209027825 */ /* 0x001fca00078e0002 */
[----:B------:R1:W-:Y:S02]  /*2d00*/  STG.E.U16 desc[UR4][R2.64], R4 ;  /* 0x0000000402007986 */ /* 0x0003e4000c101504 */
.L_x_5344:
[----:B------:R-:W-:-:S13]  /*2d10*/  ISETP.GE.AND P0, PT, R18, R17, PT ;  /* 0x000000111200720c */ /* 0x000fda0003f06270 */
[----:B------:R-:W-:Y:S05]  /*2d20*/  @P0 BRA `(.L_x_5346) ;  /* 0x0000000000340947 */ /* 0x000fea0003800000 */
[----:B-1----:R-:W1:Y:S01]  /*2d30*/  LDC.64 R2, c[0x0][0x218] ;  /* 0x00008600ff027b82 */ /* 0x002e620000000a00 */
[----:B------:R-:W-:Y:S02]  /*2d40*/  IADD3 R9, R16, R18, RZ ;  /* 0x0000001210097210 */ /* 0x000fe40007ffe0ff */
[----:B------:R-:W-:-:S03]  /*2d50*/  IADD3 R18, R18, 0x80, RZ ;  /* 0x0000008012127810 */ /* 0x000fc60007ffe0ff */
[----:B-1----:R-:W-:-:S05]  /*2d60*/  IMAD.WIDE.U32 R2, R9, 0x2, R2 ;  /* 0x0000000209027825 */ /* 0x002fca00078e0002 */
[----:B------:R1:W-:Y:S02]  /*2d70*/  STG.E.U16 desc[UR4][R2.64], R5 ;  /* 0x0000000502007986 */ /* 0x0003e4000c101504 */
.L_x_5345:
        /* <DEDUP_REMOVED lines=8> */
.L_x_5346:
[----:B------:R-:W-:Y:S05]  /*2e00*/  BSYNC B1 ;  /* 0x0000000000017941 */ /* 0x000fea0003800000 */
.L_x_5342:
[----:B------:R-:W-:-:S13]  /*2e10*/  ISETP.GE.AND P0, PT, R18, R17, PT ;  /* 0x000000111200720c */ /* 0x000fda0003f06270 */
[----:B-12---:R-:W1:Y:S01]  /*2e20*/  @!P0 LDC.64 R2, c[0x0][0x218] ;  /* 0x00008600ff028b82 */ /* 0x006e620000000a00 */
[----:B------:R-:W-:Y:S02]  /*2e30*/  @!P0 IADD3 R5, R16, R18, RZ ;  /* 0x0000001210058210 */ /* 0x000fe40007ffe0ff */
[----:B------:R-:W-:-:S03]  /*2e40*/  @!P0 IADD3 R18, R18, 0x80, RZ ;  /* 0x0000008012128810 */ /* 0x000fc60007ffe0ff */
[----:B-1----:R-:W-:-:S05]  /*2e50*/  @!P0 IMAD.WIDE.U32 R2, R5, 0x2, R2 ;  /* 0x0000000205028825 */ /* 0x002fca00078e0002 */
[----:B------:R2:W-:Y:S02]  /*2e60*/  @!P0 STG.E.U16 desc[UR4][R2.64], R7 ;  /* 0x0000000702008986 */ /* 0x0005e4000c101504 */
.L_x_5347:
[----:B------:R-:W-:Y:S05]  /*2e70*/  BSYNC B0 ;  /* 0x0000000000007941 */ /* 0x000fea0003800000 */
.L_x_5341:
        /* <DEDUP_REMOVED lines=8> */
.L_x_5348:
        /* <DEDUP_REMOVED lines=16> */
.L_x_7380:


//--------------------- .text._ZN2at6native29vectorized_elementwise_kernelILi4EZZZNS0_33launch_log_sigmoid_forward_kernelERNS_18TensorIteratorBaseEENKUlvE_clEvENKUlvE1_clEvEUlN3c104HalfEE_St5arrayIPcLm2EEEEviT0_T1_ --------------------------
	.section	.text._ZN2at6native29vectorized_elementwise_kernelILi4EZZZNS0_33launch_log_sigmoid_forward_kernelERNS_18TensorIteratorBaseEENKUlvE_clEvENKUlvE1_clEvEUlN3c104HalfEE_St5arrayIPcLm2EEEEviT0_T1_,"ax",@progbits
	.align	128
        .global         _ZN2at6native29vectorized_elementwise_kernelILi4EZZZNS0_33launch_log_sigmoid_forward_kernelERNS_18TensorIteratorBaseEENKUlvE_clEvENKUlvE1_clEvEUlN3c104HalfEE_St5arrayIPcLm2EEEEviT0_T1_
        .type           _ZN2at6native29vectorized_elementwise_kernelILi4EZZZNS0_33launch_log_sigmoid_forward_kernelERNS_18TensorIteratorBaseEENKUlvE_clEvENKUlvE1_clEvEUlN3c104HalfEE_St5arrayIPcLm2EEEEviT0_T1_,@function
        .size           _ZN2at6native29vectorized_elementwise_kernelILi4EZZZNS0_33launch_log_sigmoid_forward_kernelERNS_18TensorIteratorBaseEENKUlvE_clEvENKUlvE1_clEvEUlN3c104HalfEE_St5arrayIPcLm2EEEEviT0_T1_,(.L_x_7381 - _ZN2at6native29vectorized_elementwise_kernelILi4EZZZNS0_33launch_log_sigmoid_forward_kernelERNS_18TensorIteratorBaseEENKUlvE_clEvENKUlvE1_clEvEUlN3c104HalfEE_St5arrayIPcLm2EEEEviT0_T1_)
        .other          _ZN2at6native29vectorized_elementwise_kernelILi4EZZZNS0_33launch_log_sigmoid_forward_kernelERNS_18TensorIteratorBaseEENKUlvE_clEvENKUlvE1_clEvEUlN3c104HalfEE_St5arrayIPcLm2EEEEviT0_T1_,@"STO_CUDA_ENTRY STV_DEFAULT"
_ZN2at6native29vectorized_elementwise_kernelILi4EZZZNS0_33launch_log_sigmoid_forward_kernelERNS_18TensorIteratorBaseEENKUlvE_clEvENKUlvE1_clEvEUlN3c104HalfEE_St5arrayIPcLm2EEEEviT0_T1_:
.text._ZN2at6native29vectorized_elementwise_kernelILi4EZZZNS0_33launch_log_sigmoid_forward_kernelERNS_18TensorIteratorBaseEENKUlvE_clEvENKUlvE1_clEvEUlN3c104HalfEE_St5arrayIPcLm2EEEEviT0_T1_:
        /* <DEDUP_REMOVED lines=13> */
[----:B------:R0:W3:Y:S01]  /*00d0*/  LDG.E.64 R2, desc[UR4][R12.64+0x400] ;  /* 0x000400040c027981 */ /* 0x0000e2000c1e1b00 */
[----:B------:R-:W-:Y:S01]  /*00e0*/  HFMA2.MMA R10, -RZ, RZ, 1.625, 0 ;  /* 0x3e800000ff0a7435 */ /* 0x000fe200000001ff */
[----:B------:R-:W-:Y:S01]  /*00f0*/  MOV R14, 0x3d39bf78 ;  /* 0x3d39bf78000e7802 */ /* 0x000fe20000000f00 */
[----:B------:R-:W-:Y:S01]  /*0100*/  BSSY B0, `(.L_x_5350) ;  /* 0x0000066000007945 */ /* 0x000fe20003800000 */
[--C-:B--2---:R-:W-:Y:S02]  /*0110*/  HADD2.F32 R20, -RZ, R6.reuse.H0_H0 ;  /* 0x20000006ff147230 */ /* 0x104fe40000004100 */
[----:B------:R-:W-:-:S02]  /*0120*/  HADD2.F32 R21, -RZ, R6.H1_H1 ;  /* 0x30000006ff157230 */ /* 0x000fc40000004100 */
[--C-:B------:R-:W-:Y:S02]  /*0130*/  HADD2.F32 R11, -RZ, R7.reuse.H0_H0 ;  /* 0x20000007ff0b7230 */ /* 0x100fe40000004100 */
[----:B------:R-:W-:Y:S01]  /*0140*/  FMUL.FTZ R17, |R20|, -1.4426950216293334961 ;  /* 0xbfb8aa3b14117820 */ /* 0x000fe20000410200 */
[----:B0-----:R-:W-:Y:S02]  /*0150*/  HADD2.F32 R12, -RZ, R7.H1_H1 ;  /* 0x30000007ff0c7230 */ /* 0x001fe40000004100 */
[----:B------:R-:W-:Y:S01]  /*0160*/  FMUL.FTZ R22, |R21|, -1.4426950216293334961 ;  /* 0xbfb8aa3b15167820 */ /* 0x000fe20000410200 */
[----:B------:R-:W-:Y:S02]  /*0170*/  FMUL.FTZ R13, |R11|, -1.4426950216293334961 ;  /* 0xbfb8aa3b0b0d7820 */ /* 0x000fe40000410200 */
[----:B------:R-:W0:Y:S01]  /*0180*/  MUFU.EX2 R17, R17 ;  /* 0x0000001100117308 */ /* 0x000e220000000800 */
[----:B------:R-:W-:-:S07]  /*0190*/  FMUL.FTZ R15, |R12|, -1.4426950216293334961 ;  /* 0xbfb8aa3b0c0f7820 */ /* 0x000fce0000410200 */
        /* <DEDUP_REMOVED lines=9> */
[----:B------:R-:W-:Y:S02]  /*0230*/  IADD3 R5, R17, -R8, RZ ;  /* 0x8000000811057210 */ /* 0x000fe40007ffe0ff */
[----:B------:R-:W-:Y:S01]  /*0240*/  IADD3 R7, R7, -0x3f400000, RZ ;  /* 0xc0c0000007077810 */ /* 0x000fe20007ffe0ff */
[----:B------:R-:W-:Y:S01]  /*0250*/  FFMA.FTZ R6, R9, R10, -1 ;  /* 0xbf80000009067423 */ /* 0x000fe2000001000a */
[----:B--2---:R-:W-:Y:S01]  /*0260*/  FADD.FTZ.RZ R9, R13, 1 ;  /* 0x3f8000000d097421 */ /* 0x004fe2000001c000 */
[----:B------:R-:W-:Y:S02]  /*0270*/  I2FP.F32.S32 R8, R8 ;  /* 0x0000000800087245 */ /* 0x000fe40000201400 */
[----:B------:R-:W-:Y:S01]  /*0280*/  FADD.FTZ R5, R5, R6 ;  /* 0x0000000605057221 */ /* 0x000fe20000010000 */
[----:B------:R-:W-:Y:S01]  /*0290*/  LOP3.LUT R7, R7, 0xff800000, RZ, 0xc0, !PT ;  /* 0xff80000007077812 */ /* 0x000fe200078ec0ff */
[----:B0-----:R-:W-:Y:S01]  /*02a0*/  FADD.FTZ.RZ R19, R15, 1 ;  /* 0x3f8000000f137421 */ /* 0x001fe2000001c000 */
[----:B------:R-:W-:Y:S01]  /*02b0*/  IADD3 R16, R9, -0x3f400000, RZ ;  /* 0xc0c0000009107810 */ /* 0x000fe20007ffe0ff */
[----:B------:R-:W-:Y:S01]  /*02c0*/  FFMA.FTZ R6, R5, -R14, 0.10546888411045074463 ;  /* 0x3dd8001205067423 */ /* 0x000fe2000001080e */
[----:B------:R-:W-:-:S02]  /*02d0*/  IADD3 R9, -R7, 0x40800000, RZ ;  /* 0x4080000007097810 */ /* 0x000fc40007ffe1ff */
[----:B------:R-:W-:Y:S01]  /*02e0*/  LOP3.LUT R16, R16, 0xff800000, RZ, 0xc0, !PT ;  /* 0xff80000010107812 */ /* 0x000fe200078ec0ff */
[----:B------:R-:W-:Y:S01]  /*02f0*/  FFMA.FTZ R6, R5, R6, -0.13229703903198242188 ;  /* 0xbe0778e005067423 */ /* 0x000fe20000010006 */
[-C--:B------:R-:W-:Y:S01]  /*0300*/  IADD3 R23, R22, -R7.reuse, RZ ;  /* 0x8000000716177210 */ /* 0x080fe20007ffe0ff */
[----:B------:R-:W-:Y:S01]  /*0310*/  FFMA.FTZ R18, R9, R10, -1 ;  /* 0xbf80000009127423 */ /* 0x000fe2000001000a */
[----:B------:R-:W-:Y:S01]  /*0320*/  IADD3 R9, R19, -0x3f400000, RZ ;  /* 0xc0c0000013097810 */ /* 0x000fe20007ffe0ff */
[----:B------:R-:W-:Y:S01]  /*0330*/  FFMA.FTZ R6, R5, R6, 0.14491446316242218018 ;  /* 0x3e14647505067423 */ /* 0x000fe20000010006 */
[----:B------:R-:W-:Y:S01]  /*0340*/  IADD3 R19, -R16, 0x40800000, RZ ;  /* 0x4080000010137810 */ /* 0x000fe20007ffe1ff */
[----:B------:R-:W-:Y:S01]  /*0350*/  FADD.FTZ R23, R23, R18 ;  /* 0x0000001217177221 */ /* 0x000fe20000010000 */
[----:B------:R-:W-:Y:S01]  /*0360*/  LOP3.LUT R18, R9, 0xff800000, RZ, 0xc0, !PT ;  /* 0xff80000009127812 */ /* 0x000fe200078ec0ff */
[----:B------:R-:W-:Y:S01]  /*0370*/  FFMA.FTZ R6, R5, R6, -0.16641564667224884033 ;  /* 0xbe2a68dd05067423 */ /* 0x000fe20000010006 */
[----:B------:R-:W-:Y:S01]  /*0380*/  IADD3 R9, R13, -R16, RZ ;  /* 0x800000100d097210 */ /* 0x000fe20007ffe0ff */
[----:B------:R-:W-:Y:S01]  /*0390*/  FFMA.FTZ R24, R19, R10, -1 ;  /* 0xbf80000013187423 */ /* 0x000fe2000001000a */
[----:B------:R-:W-:Y:S01]  /*03a0*/  FFMA.FTZ R26, R23, -R14, 0.10546888411045074463 ;  /* 0x3dd80012171a7423 */ /* 0x000fe2000001080e */
[----:B------:R-:W-:Y:S01]  /*03b0*/  FFMA.FTZ R6, R5, R6, 0.19988867640495300293 ;  /* 0x3e4caf9e05067423 */ /* 0x000fe20000010006 */
[----:B------:R-:W-:Y:S01]  /*03c0*/  IADD3 R25, -R18, 0x40800000, RZ ;  /* 0x4080000012197810 */ /* 0x000fe20007ffe1ff */
[----:B------:R-:W-:Y:S01]  /*03d0*/  FADD.FTZ R9, R9, R24 ;  /* 0x0000001809097221 */ /* 0x000fe20000010000 */
[----:B------:R-:W-:Y:S01]  /*03e0*/  FFMA.FTZ R26, R23, R26, -0.13229703903198242188 ;  /* 0xbe0778e0171a7423 */ /* 0x000fe2000001001a */
[----:B------:R-:W-:Y:S01]  /*03f0*/  FFMA.FTZ R6, R5, R6, -0.25000196695327758789 ;  /* 0xbe80004205067423 */ /* 0x000fe20000010006 */
[----:B------:R-:W-:Y:S01]  /*0400*/  IADD3 R19, R15, -R18, RZ ;  /* 0x800000120f137210 */ /* 0x000fe20007ffe0ff */
[----:B------:R-:W-:Y:S01]  /*0410*/  FFMA.FTZ R28, R25, R10, -1 ;  /* 0xbf800000191c7423 */ /* 0x000fe2000001000a */
[----:B------:R-:W-:Y:S01]  /*0420*/  FFMA.FTZ R26, R23, R26, 0.14491446316242218018 ;  /* 0x3e146475171a7423 */ /* 0x000fe2000001001a */
[----:B------:R-:W-:Y:S01]  /*0430*/  FFMA.FTZ R6, R5, R6, 0.33333510160446166992 ;  /* 0x3eaaaae605067423 */ /* 0x000fe20000010006 */
[----:B------:R-:W-:Y:S01]  /*0440*/  FMUL.FTZ R25, R8, 1.1920928955078125e-07 ;  /* 0x3400000008197820 */ /* 0x000fe20000410000 */
[----:B------:R-:W-:Y:S01]  /*0450*/  FADD.FTZ R19, R19, R28 ;  /* 0x0000001c13137221 */ /* 0x000fe20000010000 */
[----:B------:R-:W-:Y:S01]  /*0460*/  FFMA.FTZ R26, R23, R26, -0.16641564667224884033 ;  /* 0xbe2a68dd171a7423 */ /* 0x000fe2000001001a */
[----:B------:R-:W-:Y:S01]  /*0470*/  FFMA.FTZ R6, R5, R6, -0.5 ;  /* 0xbf00000005067423 */ /* 0x000fe20000010006 */
[----:B------:R-:W-:Y:S01]  /*0480*/  I2FP.F32.S32 R8, R7 ;  /* 0x0000000700087245 */ /* 0x000fe20000201400 */
[----:B------:R-:W-:Y:S01]  /*0490*/  FFMA.FTZ R28, R19, -R14, 0.10546888411045074463 ;  /* 0x3dd80012131c7423 */ /* 0x000fe2000001080e */
[----:B------:R-:W-:Y:S01]  /*04a0*/  FFMA.FTZ R26, R23, R26, 0.19988867640495300293 ;  /* 0x3e4caf9e171a7423 */ /* 0x000fe2000001001a */
[----:B------:R-:W-:-:S02]  /*04b0*/  FMUL.FTZ R6, R5, R6 ;  /* 0x0000000605067220 */ /* 0x000fc40000410000 */
[----:B------:R-:W-:Y:S01]  /*04c0*/  FFMA.FTZ R28, R19, R28, -0.13229703903198242188 ;  /* 0xbe0778e0131c7423 */ /* 0x000fe2000001001c */
[----:B------:R-:W-:Y:S01]  /*04d0*/  FFMA.FTZ R26, R23, R26, -0.25000196695327758789 ;  /* 0xbe800042171a7423 */ /* 0x000fe2000001001a */
[----:B------:R-:W-:Y:S01]  /*04e0*/  FFMA.FTZ R24, R5, R6, R5 ;  /* 0x0000000605187223 */ /* 0x000fe20000010005 */
[----:B------:R-:W-:Y:S01]  /*04f0*/  FFMA.FTZ R6, R9, -R14, 0.10546888411045074463 ;  /* 0x3dd8001209067423 */ /* 0x000fe2000001080e */
[----:B------:R-:W-:Y:S01]  /*0500*/  FFMA.FTZ R28, R19, R28, 0.14491446316242218018 ;  /* 0x3e146475131c7423 */ /* 0x000fe2000001001c */
[----:B------:R-:W-:Y:S01]  /*0510*/  FFMA.FTZ R26, R23, R26, 0.33333510160446166992 ;  /* 0x3eaaaae6171a7423 */ /* 0x000fe2000001001a */
[--C-:B---3--:R-:W-:Y:S02]  /*0520*/  HADD2.F32 R5, -RZ, R2.reuse.H0_H0 ;  /* 0x20000002ff057230 */ /* 0x108fe40000004100 */
[----:B------:R-:W-:Y:S01]  /*0530*/  FFMA.FTZ R6, R9, R6, -0.13229703903198242188 ;  /* 0xbe0778e009067423 */ /* 0x000fe20000010006 */
[----:B------:R-:W-:Y:S01]  /*0540*/  FFMA.FTZ R28, R19, R28, -0.16641564667224884033 ;  /* 0xbe2a68dd131c7423 */ /* 0x000fe2000001001c */
[----:B------:R-:W-:Y:S01]  /*0550*/  FFMA.FTZ R26, R23, R26, -0.5 ;  /* 0xbf000000171a7423 */ /* 0x000fe2000001001a */
[----:B------:R-:W-:-:S02]  /*0560*/  HADD2.F32 R2, -RZ, R2.H1_H1 ;  /* 0x30000002ff027230 */ /* 0x000fc40000004100 */
[----:B------:R-:W-:Y:S01]  /*0570*/  FFMA.FTZ R6, R9, R6, 0.14491446316242218018 ;  /* 0x3e14647509067423 */ /* 0x000fe20000010006 */
[----:B------:R-:W-:Y:S01]  /*0580*/  FFMA.FTZ R28, R19, R28, 0.19988867640495300293 ;  /* 0x3e4caf9e131c7423 */ /* 0x000fe2000001001c */
[----:B------:R-:W-:Y:S01]  /*0590*/  FMUL.FTZ R26, R23, R26 ;  /* 0x0000001a171a7220 */ /* 0x000fe20000410000 */
[----:B------:R-:W-:Y:S01]  /*05a0*/  FFMA.FTZ R25, R25, 0.69314718246459960938, R24 ;  /* 0x3f31721819197823 */ /* 0x000fe20000010018 */
[----:B------:R-:W-:Y:S01]  /*05b0*/  FFMA.FTZ R6, R9, R6, -0.16641564667224884033 ;  /* 0xbe2a68dd09067423 */ /* 0x000fe20000010006 */
[----:B------:R-:W-:Y:S01]  /*05c0*/  FFMA.FTZ R28, R19, R28, -0.25000196695327758789 ;  /* 0xbe800042131c7423 */ /* 0x000fe2000001001c */
[----:B------:R-:W-:Y:S01]  /*05d0*/  FFMA.FTZ R23, R23, R26, R23 ;  /* 0x0000001a17177223 */ /* 0x000fe20000010017 */
[----:B------:R-:W-:Y:S01]  /*05e0*/  FMUL.FTZ R26, |R2|, -1.4426950216293334961 ;  /* 0xbfb8aa3b021a7820 */ /* 0x000fe20000410200 */
[----:B------:R-:W-:Y:S01]  /*05f0*/  FFMA.FTZ R6, R9, R6, 0.19988867640495300293 ;  /* 0x3e4caf9e09067423 */ /* 0x000fe20000010006 */
[----:B------:R-:W-:Y:S01]  /*0600*/  FFMA.FTZ R28, R19, R28, 0.33333510160446166992 ;  /* 0x3eaaaae6131c7423 */ /* 0x000fe2000001001c */
[----:B------:R-:W-:Y:S01]  /*0610*/  FMUL.FTZ R24, R8, 1.1920928955078125e-07 ;  /* 0x3400000008187820 */ /* 0x000fe20000410000 */
[----:B------:R0:W1:Y:S01]  /*0620*/  MUFU.EX2 R7, R26 ;  /* 0x0000001a00077308 */ /* 0x0000620000000800 */
[----:B------:R-:W-:Y:S01]  /*0630*/  FFMA.FTZ R6, R9, R6, -0.25000196695327758789 ;  /* 0xbe80004209067423 */ /* 0x000fe20000010006 */
[----:B------:R-:W-:Y:S01]  /*0640*/  FFMA.FTZ R28, R19, R28, -0.5 ;  /* 0xbf000000131c7423 */ /* 0x000fe2000001001c */
[----:B------:R-:W-:-:S02]  /*0650*/  HADD2.F32 R8, -RZ, R3.H0_H0 ;  /* 0x20000003ff087230 */ /* 0x000fc40000004100 */
[----:B------:R-:W-:Y:S01]  /*0660*/  FFMA.FTZ R24, R24, 0.69314718246459960938, R23 ;  /* 0x3f31721818187823 */ /* 0x000fe20000010017 */
[----:B------:R-:W-:Y:S01]  /*0670*/  FFMA.FTZ R6, R9, R6, 0.33333510160446166992 ;  /* 0x3eaaaae609067423 */ /* 0x000fe20000010006 */
[----:B------:R-:W-:Y:S01]  /*0680*/  FMUL.FTZ R28, R19, R28 ;  /* 0x0000001c131c7220 */ /* 0x000fe20000410000 */
[----:B------:R-:W-:Y:S02]  /*0690*/  FMUL.FTZ R27, |R8|, -1.4426950216293334961 ;  /* 0xbfb8aa3b081b7820 */ /* 0x000fe40000410200 */
[----:B------:R-:W-:Y:S01]  /*06a0*/  FFMA.FTZ R6, R9, R6, -0.5 ;  /* 0xbf00000009067423 */ /* 0x000fe20000010006 */
[----:B------:R-:W-:-:S03]  /*06b0*/  FFMA.FTZ R19, R19, R28, R19 ;  /* 0x0000001c13137223 */ /* 0x000fc60000010013 */
[----:B------:R-:W-:-:S04]  /*06c0*/  FMUL.FTZ R6, R9, R6 ;  /* 0x0000000609067220 */ /* 0x000fc80000410000 */
[----:B------:R-:W-:Y:S01]  /*06d0*/  FFMA.FTZ R9, R9, R6, R9 ;  /* 0x0000000609097223 */ /* 0x000fe20000010009 */
[----:B------:R-:W-:-:S06]  /*06e0*/  FMUL.FTZ R6, |R5|, -1.4426950216293334961 ;  /* 0xbfb8aa3b05067820 */ /* 0x000fcc0000410200 */
[----:B------:R-:W2:Y:S01]  /*06f0*/  MUFU.EX2 R6, R6 ;  /* 0x0000000600067308 */ /* 0x000ea20000000800 */
[----:B01----:R-:W-:Y:S05]  /*0700*/  @!P0 BRA `(.L_x_5351) ;  /* 0x0000000000148947 */ /* 0x003fea0003800000 */
[----:B------:R-:W-:-:S13]  /*0710*/  ISETP.GE.AND P0, PT, R17, -0x407fffff, PT ;  /* 0xbf8000011100780c */ /* 0x000fda0003f06270 */
[----:B------:R-:W-:-:S05]  /*0720*/  @P0 MOV R26, 0x7f800000 ;  /* 0x7f800000001a0802 */ /* 0x000fca0000000f00 */
[C---:B------:R-:W-:Y:S01]  /*0730*/  @P0 FFMA.FTZ R25, R17.reuse, R26, +INF ;  /* 0x7f80000011190423 */ /* 0x040fe2000001001a */
[----:B------:R-:W-:-:S04]  /*0740*/  FSETP.NEU.FTZ.AND P0, PT, R17, RZ, PT ;  /* 0x000000ff1100720b */ /* 0x000fc80003f1d000 */
[----:B------:R-:W-:-:S09]  /*0750*/  FSEL R25, R25, -RZ, P0 ;  /* 0x800000ff19197208 */ /* 0x000fd20000000000 */
.L_x_5351:
[----:B------:R-:W-:Y:S05]  /*0760*/  BSYNC B0 ;  /* 0x0000000000007941 */ /* 0x000fea0003800000 */
.L_x_5350:
[----:B------:R-:W-:Y:S01]  /*0770*/  ISETP.GE.U32.AND P0, PT, R22, 0x7f800000, PT ;  /* 0x7f8000001600780c */ /* 0x000fe20003f06070 */
[----:B------:R0:W1:Y:S01]  /*0780*/  MUFU.EX2 R17, R27 ;  /* 0x0000001b00117308 */ /* 0x0000620000000800 */
[----:B------:R-:W-:Y:S01]  /*0790*/  FMNMX.FTZ R20, RZ, R20, PT ;  /* 0x00000014ff147209 */ /* 0x000fe20003810000 */
[----:B--2---:R-:W-:Y:S01]  /*07a0*/  FADD.FTZ.RZ R23, R6, 1 ;  /* 0x3f80000006177421 */ /* 0x004fe2000001c000 */
[----:B------:R-:W-:Y:S01]  /*07b0*/  BSSY B0, `(.L_x_5352) ;  /* 0x000000b000007945 */ /* 0x000fe20003800000 */
[----:B------:R-:W-:Y:S01]  /*07c0*/  HADD2.F32 R3, -RZ, R3.H1_H1 ;  /* 0x30000003ff037230 */ /* 0x000fe20000004100 */
[----:B------:R-:W-:Y:S01]  /*07d0*/  FMNMX.FTZ R21, RZ, R21, PT ;  /* 0x00000015ff157209 */ /* 0x000fe20003810000 */
[----:B------:R-:W-:Y:S01]  /*07e0*/  FADD.FTZ R20, R20, -R25 ;  /* 0x8000001914147221 */ /* 0x000fe20000010000 */
[----:B------:R-:W-:-:S05]  /*07f0*/  IADD3 R23, R23, -0x3f400000, RZ ;  /* 0xc0c0000017177810 */ /* 0x000fca0007ffe0ff */
[----:B0-----:R-:W-:Y:S05]  /*0800*/  @!P0 BRA `(.L_x_5353) ;  /* 0x0000000000148947 */ /* 0x001fea0003800000 */
[----:B------:R-:W-:-:S13]  /*0810*/  ISETP.GE.AND P0, PT, R22, -0x407fffff, PT ;  /* 0xbf8000011600780c */ /* 0x000fda0003f06270 */
[----:B------:R-:W-:-:S05]  /*0820*/  @P0 MOV R25, 0x7f800000 ;  /* 0x7f80000000190802 */ /* 0x000fca0000000f00 */
[C---:B------:R-:W-:Y:S01]  /*0830*/  @P0 FFMA.FTZ R24, R22.reuse, R25, +INF ;  /* 0x7f80000016180423 */ /* 0x040fe20000010019 */
[----:B------:R-:W-:-:S04]  /*0840*/  FSETP.NEU.FTZ.AND P0, PT, R22, RZ, PT ;  /* 0x000000ff1600720b */ /* 0x000fc80003f1d000 */
[----:B------:R-:W-:-:S09]  /*0850*/  FSEL R24, R24, -RZ, P0 ;  /* 0x800000ff18187208 */ /* 0x000fd20000000000 */
.L_x_5353:
[----:B------:R-:W-:Y:S05]  /*0860*/  BSYNC B0 ;  /* 0x0000000000007941 */ /* 0x000fea0003800000 */
.L_x_5352:
        /* <DEDUP_REMOVED lines=10> */
[----:B------:R-:W-:Y:S01]  /*0910*/  I2FP.F32.S32 R24, R18 ;  /* 0x0000001200187245 */ /* 0x000fe20000201400 */
[----:B------:R-:W-:Y:S01]  /*0920*/  FFMA.FTZ R26, R27, R10, -1 ;  /* 0xbf8000001b1a7423 */ /* 0x000fe2000001000a */
[----:B------:R-:W-:Y:S01]  /*0930*/  ISETP.GE.U32.AND P2, PT, R15, 0x7f800000, PT ;  /* 0x7f8000000f00780c */ /* 0x000fe20003f46070 */
[----:B------:R-:W-:Y:S01]  /*0940*/  FFMA.FTZ R9, R16, 0.69314718246459960938, R9 ;  /* 0x3f31721810097823 */ /* 0x000fe20000010009 */
[----:B------:R-:W-:Y:S01]  /*0950*/  FMNMX.FTZ R18, RZ, R11, PT ;  /* 0x0000000bff127209 */ /* 0x000fe20003810000 */
[----:B------:R-:W-:Y:S01]  /*0960*/  FADD.FTZ R25, R25, R26 ;  /* 0x0000001a19197221 */ /* 0x000fe20000010000 */
[----:B------:R-:W-:Y:S01]  /*0970*/  FMUL.FTZ R24, R24, 1.1920928955078125e-07 ;  /* 0x3400000018187820 */ /* 0x000fe20000410000 */
[----:B------:R-:W-:Y:S08]  /*0980*/  @!P0 BRA `(.L_x_5355) ;  /* 0x0000000000148947 */ /* 0x000ff00003800000 */
[C---:B------:R-:W-:Y:S02]  /*0990*/  ISETP.GE.AND P0, PT, R13.reuse, -0x407fffff, PT ;  /* 0xbf8000010d00780c */ /* 0x040fe40003f06270 */
[----:B------:R-:W-:-:S11]  /*09a0*/  FSETP.NEU.FTZ.AND P1, PT, R13, RZ, PT ;  /* 0x000000ff0d00720b */ /* 0x000fd60003f3d000 */
[----:B------:R-:W-:-:S05]  /*09b0*/  @P0 MOV R16, 0x7f800000 ;  /* 0x7f80000000100802 */ /* 0x000fca0000000f00 */
[----:B------:R-:W-:-:S05]  /*09c0*/  @P0 FFMA.FTZ R9, R13, R16, +INF ;  /* 0x7f8000000d090423 */ /* 0x000fca0000010010 */
[----:B------:R-:W-:-:S07]  /*09d0*/  FSEL R9, R9, -RZ, P1 ;  /* 0x800000ff09097208 */ /* 0x000fce0000800000 */
.L_x_5355:
[----:B------:R-:W-:Y:S05]  /*09e0*/  BSYNC B0 ;  /* 0x0000000000007941 */ /* 0x000fea0003800000 */
.L_x_5354:
[----:B------:R-:W-:Y:S01]  /*09f0*/  BSSY B0, `(.L_x_5356) ;  /* 0x000000a000007945 */ /* 0x000fe20003800000 */
[----:B------:R-:W-:Y:S01]  /*0a00*/  FADD.FTZ R9, R18, -R9 ;  /* 0x8000000912097221 */ /* 0x000fe20000010000 */
[----:B------:R-:W-:Y:S01]  /*0a10*/  FFMA.FTZ R16, R25, -R14, 0.10546888411045074463 ;  /* 0x3dd8001219107423 */ /* 0x000fe2000001080e */
[----:B------:R-:W-:Y:S01]  /*0a20*/  FFMA.FTZ R19, R24, 0.69314718246459960938, R19 ;  /* 0x3f31721818137823 */ /* 0x000fe20000010013 */
[----:B------:R-:W-:Y:S06]  /*0a30*/  @!P2 BRA `(.L_x_5357) ;  /* 0x000000000014a947 */ /* 0x000fec0003800000 */
[C---:B------:R-:W-:Y:S02]  /*0a40*/  ISETP.GE.AND P0, PT, R15.reuse, -0x407fffff, PT ;  /* 0xbf8000010f00780c */ /* 0x040fe40003f06270 */
[----:B------:R-:W-:-:S11]  /*0a50*/  FSETP.NEU.FTZ.AND P1, PT, R15, RZ, PT ;  /* 0x000000ff0f00720b */ /* 0x000fd60003f3d000 */
[----:B------:R-:W-:-:S05]  /*0a60*/  @P0 MOV R18, 0x7f800000 ;  /* 0x7f80000000120802 */ /* 0x000fca0000000f00 */
[----:B------:R-:W-:-:S05]  /*0a70*/  @P0 FFMA.FTZ R19, R15, R18, +INF ;  /* 0x7f8000000f130423 */ /* 0x000fca0000010012 */
[----:B------:R-:W-:-:S07]  /*0a80*/  FSEL R19, R19, -RZ, P1 ;  /* 0x800000ff13137208 */ /* 0x000fce0000800000 */
.L_x_5357:
[----:B------:R-:W-:Y:S05]  /*0a90*/  BSYNC B0 ;  /* 0x0000000000007941 */ /* 0x000fea0003800000 */
.L_x_5356:
[----:B------:R-:W-:Y:S01]  /*0aa0*/  FFMA.FTZ R16, R25, R16, -0.13229703903198242188 ;  /* 0xbe0778e019107423 */ /* 0x000fe20000010010 */
[----:B------:R-:W-:Y:S01]  /*0ab0*/  FADD.FTZ.RZ R11, R7, 1 ;  /* 0x3f800000070b7421 */ /* 0x000fe2000001c000 */
[----:B-1----:R-:W-:Y:S01]  /*0ac0*/  FADD.FTZ.RZ R13, R17, 1 ;  /* 0x3f800000110d7421 */ /* 0x002fe2000001c000 */
[----:B------:R-:W-:Y:S01]  /*0ad0*/  FMNMX.FTZ R12, RZ, R12, PT ;  /* 0x0000000cff0c7209 */ /* 0x000fe20003810000 */
[----:B------:R-:W-:Y:S01]  /*0ae0*/  FFMA.FTZ R16, R25, R16, 0.14491446316242218018 ;  /* 0x3e14647519107423 */ /* 0x000fe20000010010 */
[----:B0-----:R-:W-:Y:S01]  /*0af0*/  FADD.FTZ.RZ R15, R22, 1 ;  /* 0x3f800000160f7421 */ /* 0x001fe2000001c000 */
[----:B------:R-:W-:Y:S01]  /*0b00*/  IADD3 R11, R11, -0x3f400000, RZ ;  /* 0xc0c000000b0b7810 */ /* 0x000fe20007ffe0ff */
[----:B------:R-:W-:Y:S01]  /*0b10*/  BSSY B0, `(.L_x_5358) ;  /* 0x0000048000007945 */ /* 0x000fe20003800000 */
[----:B------:R-:W-:Y:S01]  /*0b20*/  FFMA.FTZ R16, R25, R16, -0.16641564667224884033 ;  /* 0xbe2a68dd19107423 */ /* 0x000fe20000010010 */
[----:B------:R-:W-:Y:S01]  /*0b30*/  IADD3 R13, R13, -0x3f400000, RZ ;  /* 0xc0c000000d0d7810 */ /* 0x000fe20007ffe0ff */
[----:B------:R-:W-:Y:S01]  /*0b40*/  FADD.FTZ R12, R12, -R19 ;  /* 0x800000130c0c7221 */ /* 0x000fe20000010000 */
[----:B------:R-:W-:Y:S01]  /*0b50*/  LOP3.LUT R18, R11, 0xff800000, RZ, 0xc0, !PT ;  /* 0xff8000000b127812 */ /* 0x000fe200078ec0ff */
[----:B------:R-:W-:Y:S01]  /*0b60*/  FFMA.FTZ R24, R25, R16, 0.19988867640495300293 ;  /* 0x3e4caf9e19187423 */ /* 0x000fe20000010010 */
[----:B------:R-:W-:-:S02]  /*0b70*/  IADD3 R15, R15, -0x3f400000, RZ ;  /* 0xc0c000000f0f7810 */ /* 0x000fc40007ffe0ff */
[----:B------:R-:W-:Y:S01]  /*0b80*/  IADD3 R19, -R18, 0x40800000, RZ ;  /* 0x4080000012137810 */ /* 0x000fe20007ffe1ff */
[----:B------:R-:W-:Y:S01]  /*0b90*/  FFMA.FTZ R24, R25, R24, -0.25000196695327758789 ;  /* 0xbe80004219187423 */ /* 0x000fe20000010018 */
[----:B------:R-:W-:Y:S02]  /*0ba0*/  LOP3.LUT R16, R13, 0xff800000, RZ, 0xc0, !PT ;  /* 0xff8000000d107812 */ /* 0x000fe400078ec0ff */
[----:B------:R-:W-:Y:S01]  /*0bb0*/  LOP3.LUT R13, R15, 0xff800000, RZ, 0xc0, !PT ;  /* 0xff8000000f0d7812 */ /* 0x000fe200078ec0ff */
[----:B------:R-:W-:Y:S01]  /*0bc0*/  FFMA.FTZ R24, R25, R24, 0.33333510160446166992 ;  /* 0x3eaaaae619187423 */ /* 0x000fe20000010018 */
[----:B------:R-:W-:Y:S01]  /*0bd0*/  IADD3 R26, R7, -R18, RZ ;  /* 0x80000012071a7210 */ /* 0x000fe20007ffe0ff */
[----:B------:R-:W-:Y:S01]  /*0be0*/  FFMA.FTZ R19, R19, R10, -1 ;  /* 0xbf80000013137423 */ /* 0x000fe2000001000a */
[----:B------:R-:W-:Y:S01]  /*0bf0*/  IADD3 R15, -R16, 0x40800000, RZ ;  /* 0x40800000100f7810 */ /* 0x000fe20007ffe1ff */
[----:B------:R-:W-:Y:S01]  /*0c00*/  FFMA.FTZ R24, R25, R24, -0.5 ;  /* 0xbf00000019187423 */ /* 0x000fe20000010018 */
[----:B------:R-:W-:Y:S01]  /*0c10*/  IADD3 R11, -R13, 0x40800000, RZ ;  /* 0x408000000d0b7810 */ /* 0x000fe20007ffe1ff */
[----:B------:R-:W-:Y:S01]  /*0c20*/  FADD.FTZ R19, R26, R19 ;  /* 0x000000131a137221 */ /* 0x000fe20000010000 */
[----:B------:R-:W-:Y:S01]  /*0c30*/  IADD3 R28, R17, -R16, RZ ;  /* 0x80000010111c7210 */ /* 0x000fe20007ffe0ff */
[----:B------:R-:W-:Y:S01]  /*0c40*/  FMUL.FTZ R24, R25, R24 ;  /* 0x0000001819187220 */ /* 0x000fe20000410000 */
[-C--:B------:R-:W-:Y:S01]  /*0c50*/  FFMA.FTZ R15, R15, R10.reuse, -1 ;  /* 0xbf8000000f0f7423 */ /* 0x080fe2000001000a */
[----:B------:R-:W-:Y:S01]  /*0c60*/  IADD3 R27, R22, -R13, RZ ;  /* 0x8000000d161b7210 */ /* 0x000fe20007ffe0ff */
[----:B------:R-:W-:Y:S01]  /*0c70*/  FFMA.FTZ R10, R11, R10, -1 ;  /* 0xbf8000000b0a7423 */ /* 0x000fe2000001000a */
[----:B------:R-:W-:Y:S01]  /*0c80*/  FFMA.FTZ R25, R25, R24, R25 ;  /* 0x0000001819197223 */ /* 0x000fe20000010019 */
[----:B------:R-:W-:Y:S01]  /*0c90*/  FFMA.FTZ R24, R19, -R14, 0.10546888411045074463 ;  /* 0x3dd8001213187423 */ /* 0x000fe2000001080e */
[----:B------:R-:W-:Y:S01]  /*0ca0*/  FADD.FTZ R15, R28, R15 ;  /* 0x0000000f1c0f7221 */ /* 0x000fe20000010000 */
[----:B------:R-:W-:Y:S01]  /*0cb0*/  FADD.FTZ R27, R27, R10 ;  /* 0x0000000a1b1b7221 */ /* 0x000fe20000010000 */
[----:B------:R-:W-:Y:S01]  /*0cc0*/  ISETP.GE.U32.AND P2, PT, R6, 0x7f800000, PT ;  /* 0x7f8000000600780c */ /* 0x000fe20003f46070 */
[----:B------:R-:W-:Y:S01]  /*0cd0*/  FFMA.FTZ R24, R19, R24, -0.13229703903198242188 ;  /* 0xbe0778e013187423 */ /* 0x000fe20000010018 */
[-C--:B------:R-:W-:Y:S01]  /*0ce0*/  FFMA.FTZ R10, R15, -R14.reuse, 0.10546888411045074463 ;  /* 0x3dd800120f0a7423 */ /* 0x080fe2000001080e */
[----:B------:R-:W-:Y:S01]  /*0cf0*/  FFMA.FTZ R14, R27, -R14, 0.10546888411045074463 ;  /* 0x3dd800121b0e7423 */ /* 0x000fe2000001080e */
[----:B------:R-:W-:Y:S01]  /*0d00*/  I2FP.F32.S32 R23, R23 ;  /* 0x0000001700177245 */ /* 0x000fe20000201400 */
[----:B------:R-:W-:Y:S01]  /*0d10*/  FFMA.FTZ R24, R19, R24, 0.14491446316242218018 ;  /* 0x3e14647513187423 */ /* 0x000fe20000010018 */
[----:B------:R-:W-:Y:S01]  /*0d20*/  FFMA.FTZ R10, R15, R10, -0.13229703903198242188 ;  /* 0xbe0778e00f0a7423 */ /* 0x000fe2000001000a */
[----:B------:R-:W-:Y:S01]  /*0d30*/  FFMA.FTZ R14, R27, R14, -0.13229703903198242188 ;  /* 0xbe0778e01b0e7423 */ /* 0x000fe2000001000e */
[----:B------:R-:W-:Y:S01]  /*0d40*/  FMNMX.FTZ R26, RZ, R5, PT ;  /* 0x00000005ff1a7209 */ /* 0x000fe20003810000 */
[----:B------:R-:W-:Y:S01]  /*0d50*/  FFMA.FTZ R24, R19, R24, -0.16641564667224884033 ;  /* 0xbe2a68dd13187423 */ /* 0x000fe20000010018 */
[----:B------:R-:W-:Y:S01]  /*0d60*/  FFMA.FTZ R10, R15, R10, 0.14491446316242218018 ;  /* 0x3e1464750f0a7423 */ /* 0x000fe2000001000a */
[----:B------:R-:W-:Y:S01]  /*0d70*/  FFMA.FTZ R14, R27, R14, 0.14491446316242218018 ;  /* 0x3e1464751b0e7423 */ /* 0x000fe2000001000e */
[----:B------:R-:W-:Y:S01]  /*0d80*/  ISETP.GE.U32.AND P4, PT, R7, 0x7f800000, PT ;  /* 0x7f8000000700780c */ /* 0x000fe20003f86070 */
[----:B------:R-:W-:Y:S01]  /*0d90*/  FFMA.FTZ R24, R19, R24, 0.19988867640495300293 ;  /* 0x3e4caf9e13187423 */ /* 0x000fe20000010018 */
[----:B------:R-:W-:Y:S01]  /*0da0*/  FFMA.FTZ R10, R15, R10, -0.16641564667224884033 ;  /* 0xbe2a68dd0f0a7423 */ /* 0x000fe2000001000a */
[----:B------:R-:W-:Y:S01]  /*0db0*/  FFMA.FTZ R14, R27, R14, -0.16641564667224884033 ;  /* 0xbe2a68dd1b0e7423 */ /* 0x000fe2000001000e */
[----:B------:R-:W-:Y:S01]  /*0dc0*/  ISETP.GE.U32.AND P0, PT, R17, 0x7f800000, PT ;  /* 0x7f8000001100780c */ /* 0x000fe20003f06070 */
[----:B------:R-:W-:Y:S01]  /*0dd0*/  FFMA.FTZ R24, R19, R24, -0.25000196695327758789 ;  /* 0xbe80004213187423 */ /* 0x000fe20000010018 */
[----:B------:R-:W-:Y:S01]  /*0de0*/  FFMA.FTZ R10, R15, R10, 0.19988867640495300293 ;  /* 0x3e4caf9e0f0a7423 */ /* 0x000fe2000001000a */
[----:B------:R-:W-:Y:S01]  /*0df0*/  FFMA.FTZ R14, R27, R14, 0.19988867640495300293 ;  /* 0x3e4caf9e1b0e7423 */ /* 0x000fe2000001000e */
[----:B------:R-:W-:Y:S01]  /*0e00*/  ISETP.GE.U32.AND P1, PT, R22, 0x7f800000, PT ;  /* 0x7f8000001600780c */ /* 0x000fe20003f26070 */
[----:B------:R-:W-:Y:S01]  /*0e10*/  FFMA.FTZ R24, R19, R24, 0.33333510160446166992 ;  /* 0x3eaaaae613187423 */ /* 0x000fe20000010018 */
[----:B------:R-:W-:Y:S01]  /*0e20*/  FFMA.FTZ R10, R15, R10, -0.25000196695327758789 ;  /* 0xbe8000420f0a7423 */ /* 0x000fe2000001000a */
[----:B------:R-:W-:Y:S01]  /*0e30*/  FFMA.FTZ R14, R27, R14, -0.25000196695327758789 ;  /* 0xbe8000421b0e7423 */ /* 0x000fe2000001000e */
[----:B------:R-:W-:Y:S01]  /*0e40*/  I2FP.F32.S32 R18, R18 ;  /* 0x0000001200127245 */ /* 0x000fe20000201400 */
[----:B------:R-:W-:Y:S01]  /*0e50*/  FFMA.FTZ R24, R19, R24, -0.5 ;  /* 0xbf00000013187423 */ /* 0x000fe20000010018 */
[----:B------:R-:W-:-:S03]  /*0e60*/  FFMA.FTZ R10, R15, R10, 0.33333510160446166992 ;  /* 0x3eaaaae60f0a7423 */ /* 0x000fc6000001000a */
[----:B------:R-:W-:Y:S01]  /*0e70*/  FMUL.FTZ R24, R19, R24 ;  /* 0x0000001813187220 */ /* 0x000fe20000410000 */
[----:B------:R-:W-:-:S03]  /*0e80*/  FFMA.FTZ R10, R15, R10, -0.5 ;  /* 0xbf0000000f0a7423 */ /* 0x000fc6000001000a */
[----:B------:R-:W-:Y:S01]  /*0e90*/  FFMA.FTZ R19, R19, R24, R19 ;  /* 0x0000001813137223 */ /* 0x000fe20000010013 */
[----:B------:R-:W-:Y:S01]  /*0ea0*/  FFMA.FTZ R24, R27, R14, 0.33333510160446166992 ;  /* 0x3eaaaae61b187423 */ /* 0x000fe2000001000e */
[----:B------:R-:W-:Y:S02]  /*0eb0*/  FMUL.FTZ R14, R15, R10 ;  /* 0x0000000a0f0e7220 */ /* 0x000fe40000410000 */
[----:B------:R-:W0:Y:S01]  /*0ec0*/  LDC.64 R10, c[0x0][0x218] ;  /* 0x00008600ff0a7b82 */ /* 0x000e220000000a00 */
[----:B------:R-:W-:Y:S01]  /*0ed0*/  FFMA.FTZ R24, R27, R24, -0.5 ;  /* 0xbf0000001b187423 */ /* 0x000fe20000010018 */
[----:B------:R-:W-:-:S03]  /*0ee0*/  FFMA.FTZ R15, R15, R14, R15 ;  /* 0x0000000e0f0f7223 */ /* 0x000fc6000001000f */
[----:B------:R-:W-:Y:S01]  /*0ef0*/  FMUL.FTZ R14, R27, R24 ;  /* 0x000000181b0e7220 */ /* 0x000fe20000410000 */
[----:B------:R-:W-:-:S03]  /*0f00*/  FMUL.FTZ R24, R23, 1.1920928955078125e-07 ;  /* 0x3400000017187820 */ /* 0x000fc60000410000 */
[----:B------:R-:W-:Y:S01]  /*0f10*/  FFMA.FTZ R14, R27, R14, R27 ;  /* 0x0000000e1b0e7223 */ /* 0x000fe2000001001b */
[----:B------:R-:W-:Y:S01]  /*0f20*/  FFMA.FTZ R5, R24, 0.69314718246459960938, R25 ;  /* 0x3f31721818057823 */ /* 0x000fe20000010019 */
[----:B------:R-:W-:Y:S06]  /*0f30*/  @!P2 BRA `(.L_x_5359) ;  /* 0x000000000014a947 */ /* 0x000fec0003800000 */
[C---:B------:R-:W-:Y:S02]  /*0f40*/  ISETP.GE.AND P2, PT, R6.reuse, -0x407fffff, PT ;  /* 0xbf8000010600780c */ /* 0x040fe40003f46270 */
[----:B------:R-:W-:-:S11]  /*0f50*/  FSETP.NEU.FTZ.AND P3, PT, R6, RZ, PT ;  /* 0x000000ff0600720b */ /* 0x000fd60003f7d000 */
[----:B------:R-:W-:-:S05]  /*0f60*/  @P2 MOV R23, 0x7f800000 ;  /* 0x7f80000000172802 */ /* 0x000fca0000000f00 */
[----:B------:R-:W-:-:S05]  /*0f70*/  @P2 FFMA.FTZ R5, R6, R23, +INF ;  /* 0x7f80000006052423 */ /* 0x000fca0000010017 */
[----:B------:R-:W-:-:S07]  /*0f80*/  FSEL R5, R5, -RZ, P3 ;  /* 0x800000ff05057208 */ /* 0x000fce0001800000 */
.L_x_5359:
[----:B------:R-:W-:Y:S05]  /*0f90*/  BSYNC B0 ;  /* 0x0000000000007941 */ /* 0x000fea0003800000 */
.L_x_5358:
        /* <DEDUP_REMOVED lines=12> */
.L_x_5361:
[----:B------:R-:W-:Y:S05]  /*1060*/  BSYNC B0 ;  /* 0x0000000000007941 */ /* 0x000fea0003800000 */
.L_x_5360:
        /* <DEDUP_REMOVED lines=12> */
.L_x_5363:
[----:B------:R-:W-:Y:S05]  /*1130*/  BSYNC B0 ;  /* 0x0000000000007941 */ /* 0x000fea0003800000 */
.L_x_5362:
        /* <DEDUP_REMOVED lines=12> */
.L_x_5365:
[----:B------:R-:W-:Y:S05]  /*1200*/  BSYNC B0 ;  /* 0x0000000000007941 */ /* 0x000fea0003800000 */
.L_x_5364:
[----:B------:R-:W-:Y:S01]  /*1210*/  FADD.FTZ R0, R0, -R13 ;  /* 0x8000000d00007221 */ /* 0x000fe20000010000 */
[----:B------:R-:W-:Y:S01]  /*1220*/  IMAD.WIDE R10, R4, 0x8, R10 ;  /* 0x00000008040a7825 */ /* 0x000fe200078e020a */
[----:B------:R-:W-:Y:S02]  /*1230*/  F2FP.F16.F32.PACK_AB R8, R21, R20 ;  /* 0x000000141508723e */ /* 0x000fe400000000ff */
[----:B------:R-:W-:Y:S02]  /*1240*/  F2FP.F16.F32.PACK_AB R9, R12, R9 ;  /* 0x000000090c09723e */ /* 0x000fe400000000ff */
[----:B------:R-:W-:Y:S02]  /*1250*/  F2FP.F16.F32.PACK_AB R2, R2, R5 ;  /* 0x000000050202723e */ /* 0x000fe400000000ff */
[----:B------:R-:W-:Y:S01]  /*1260*/  F2FP.F16.F32.PACK_AB R3, R0, R15 ;  /* 0x0000000f0003723e */ /* 0x000fe200000000ff */
[----:B------:R-:W-:Y:S04]  /*1270*/  STG.E.64 desc[UR4][R10.64], R8 ;  /* 0x000000080a007986 */ /* 0x000fe8000c101b04 */
[----:B------:R-:W-:Y:S01]  /*1280*/  STG.E.64 desc[UR4][R10.64+0x400], R2 ;  /* 0x000400020a007986 */ /* 0x000fe2000c101b04 */
[----:B------:R-:W-:Y:S05]  /*1290*/  EXIT ;  /* 0x000000000000794d */ /* 0x000fea0003800000 */
.L_x_5349:
        /* <DEDUP_REMOVED lines=93> */
.L_x_5369:
[----:B------:R-:W-:Y:S05]  /*1870*/  BSYNC B1 ;  /* 0x0000000000017941 */ /* 0x000fea0003800000 */
.L_x_5368:
[----:B------:R-:W-:-:S05]  /*1880*/  FADD.FTZ R2, R20, -R3 ;  /* 0x8000000314027221 */ /* 0x000fca0000010000 */
[----:B------:R-:W-:-:S07]  /*1890*/  F2FP.F16.F32.PACK_AB R2, RZ, R2 ;  /* 0x00000002ff02723e */ /* 0x000fce00000000ff */
.L_x_5367:
[----:B------:R-:W-:Y:S05]  /*18a0*/  BSYNC B0 ;  /* 0x0000000000007941 */ /* 0x000fea0003800000 */
.L_x_5366:
        /* <DEDUP_REMOVED lines=38> */
.L_x_5373:
[----:B------:R-:W-:Y:S05]  /*1b10*/  BSYNC B1 ;  /* 0x0000000000017941 */ /* 0x000fea0003800000 */
.L_x_5372:
[----:B------:R-:W-:-:S05]  /*1b20*/  FADD.FTZ R3, R7, -R4 ;  /* 0x8000000407037221 */ /* 0x000fca0000010000 */
[----:B------:R-:W-:-:S07]  /*1b30*/  F2FP.F16.F32.PACK_AB R3, RZ, R3 ;  /* 0x00000003ff03723e */ /* 0x000fce00000000ff */
.L_x_5371:
[----:B------:R-:W-:Y:S05]  /*1b40*/  BSYNC B0 ;  /* 0x0000000000007941 */ /* 0x000fea0003800000 */
.L_x_5370:
        /* <DEDUP_REMOVED lines=38> */
.L_x_5377:
[----:B------:R-:W-:Y:S05]  /*1db0*/  BSYNC B1 ;  /* 0x0000000000017941 */ /* 0x000fea0003800000 */
.L_x_5376:
[----:B------:R-:W-:-:S05]  /*1dc0*/  FADD.FTZ R4, R22, -R5 ;  /* 0x8000000516047221 */ /* 0x000fca0000010000 */
[----:B------:R-:W-:-:S07]  /*1dd0*/  F2FP.F16.F32.PACK_AB R4, RZ, R4 ;  /* 0x00000004ff04723e */ /* 0x000fce00000000ff */
.L_x_5375:
[----:B------:R-:W-:Y:S05]  /*1de0*/  BSYNC B0 ;  /* 0x0000000000007941 */ /* 0x000fea0003800000 */
.L_x_5374:
        /* <DEDUP_REMOVED lines=38> */
.L_x_5381:
[----:B------:R-:W-:Y:S05]  /*2050*/  BSYNC B1 ;  /* 0x0000000000017941 */ /* 0x000fea0003800000 */
.L_x_5380:
[----:B------:R-:W-:-:S05]  /*2060*/  FADD.FTZ R5, R23, -R6 ;  /* 0x8000000617057221 */ /* 0x000fca0000010000 */
[----:B------:R-:W-:-:S07]  /*2070*/  F2FP.F16.F32.PACK_AB R5, RZ, R5 ;  /* 0x00000005ff05723e */ /* 0x000fce00000000ff */
.L_x_5379:
[----:B------:R-:W-:Y:S05]  /*2080*/  BSYNC B0 ;  /* 0x0000000000007941 */ /* 0x000fea0003800000 */
.L_x_5378:
        /* <DEDUP_REMOVED lines=38> */
.L_x_5385:
[----:B------:R-:W-:Y:S05]  /*22f0*/  BSYNC B1 ;  /* 0x0000000000017941 */ /* 0x000fea0003800000 */
.L_x_5384:
[----:B------:R-:W-:-:S05]  /*2300*/  FADD.FTZ R6, R10, -R7 ;  /* 0x800000070a067221 */ /* 0x000fca0000010000 */
[----:B------:R-:W-:-:S07]  /*2310*/  F2FP.F16.F32.PACK_AB R6, RZ, R6 ;  /* 0x00000006ff06723e */ /* 0x000fce00000000ff */
.L_x_5383:
[----:B------:R-:W-:Y:S05]  /*2320*/  BSYNC B0 ;  /* 0x0000000000007941 */ /* 0x000fea0003800000 */
.L_x_5382:
        /* <DEDUP_REMOVED lines=38> */
.L_x_5389:
[----:B------:R-:W-:Y:S05]  /*2590*/  BSYNC B1 ;  /* 0x0000000000017941 */ /* 0x000fea0003800000 */
.L_x_5388:
[----:B------:R-:W-:-:S05]  /*25a0*/  FADD.FTZ R7, R19, -R8 ;  /* 0x8000000813077221 */ /* 0x000fca0000010000 */
[----:B------:R-:W-:-:S07]  /*25b0*/  F2FP.F16.F32.PACK_AB R7, RZ, R7 ;  /* 0x00000007ff07723e */ /* 0x000fce00000000ff */
.L_x_5387:
[----:B------:R-:W-:Y:S05]  /*25c0*/  BSYNC B0 ;  /* 0x0000000000007941 */ /* 0x000fea0003800000 */
.L_x_5386:
        /* <DEDUP_REMOVED lines=38> */
.L_x_5393:
[----:B------:R-:W-:Y:S05]  /*2830*/  BSYNC B1 ;  /* 0x0000000000017941 */ /* 0x000fea0003800000 */
.L_x_5392:
[----:B------:R-:W-:-:S05]  /*2840*/  FADD.FTZ R8, R14, -R9 ;  /* 0x800000090e087221 */ /* 0x000fca0000010000 */
[----:B------:R-:W-:-:S07]  /*2850*/  F2FP.F16.F32.PACK_AB R8, RZ, R8 ;  /* 0x00000008ff08723e */ /* 0x000fce00000000ff */
.L_x_5391:
[----:B------:R-:W-:Y:S05]  /*2860*/  BSYNC B0 ;  /* 0x0000000000007941 */ /* 0x000fea0003800000 */
.L_x_5390:
        /* <DEDUP_REMOVED lines=38> */
.L_x_5397:
[----:B------:R-:W-:Y:S05]  /*2ad0*/  BSYNC B1 ;  /* 0x0000000000017941 */ /* 0x000fea0003800000 */
.L_x_5396:
[----:B------:R-:W-:-:S05]  /*2ae0*/  FADD.FTZ R9, R13, -R10 ;  /* 0x8000000a0d097221 */ /* 0x000fca0000010000 */
[----:B------:R-:W-:-:S07]  /*2af0*/  F2FP.F16.F32.PACK_AB R9, RZ, R9 ;  /* 0x00000009ff09723e */ /* 0x000fce00000000ff */
.L_x_5395:
[----:B------:R-:W-:Y:S05]  /*2b00*/  BSYNC B0 ;  /* 0x0000000000007941 */ /* 0x000fea0003800000 */
.L_x_5394:
        /* <DEDUP_REMOVED lines=22> */
.L_x_5400:
[----:B------:R-:W-:-:S13]  /*2c70*/  ISETP.GE.AND P0, PT, R18, R17, PT ;  /* 0x000000111200720c */ /* 0x000fda0003f06270 */
[----:B------:R-:W-:Y:S05]  /*2c80*/  @P0 BRA `(.L_x_5402) ;  /* 0x0000000000300947 */ /* 0x000fea0003800000 */
[----:B0-----:R-:W0:Y:S01]  /*2c90*/  LDC.64 R2, c[0x0][0x218] ;  /* 0x00008600ff027b82 */ /* 0x001e220000000a00 */
[----:B------:R-:W-:Y:S02]  /*2ca0*/  IADD3 R11, R0, R18, RZ ;  /* 0x00000012000b7210 */ /* 0x000fe40007ffe0ff */
[----:B------:R-:W-:-:S03]  /*2cb0*/  IADD3 R18, R18, 0x80, RZ ;  /* 0x0000008012127810 */ /* 0x000fc60007ffe0ff */
[----:B0-----:R-:W-:-:S05]  /*2cc0*/  IMAD.WIDE.U32 R2, R11, 0x2, R2 ;  /* 0x000000020b027825 */ /* 0x001fca00078e0002 */
[----:B------:R1:W-:Y:S02]  /*2cd0*/  STG.E.U16 desc[UR4][R2.64], R5 ;  /* 0x0000000502007986 */ /* 0x0003e4000c101504 */
.L_x_5401:
[----:B------:R-:W-:-:S13]  /*2ce0*/  ISETP.GE.AND P0, PT, R18, R17, PT ;  /* 0x000000111200720c */ /* 0x000fda0003f06270 */
[----:B------:R-:W-:Y:S05]  /*2cf0*/  @P0 BRA `(.L_x_5403) ;  /* 0x0000000000340947 */ /* 0x000fea0003800000 */
[----:B01----:R-:W0:Y:S01]  /*2d00*/  LDC.64 R2, c[0x0][0x218] ;  /* 0x00008600ff027b82 */ /* 0x003e220000000a00 */
[----:B------:R-:W-:Y:S02]  /*2d10*/  IADD3 R5, R0, R18, RZ ;  /* 0x0000001200057210 */ /* 0x000fe40007ffe0ff */
[----:B------:R-:W-:-:S03]  /*2d20*/  IADD3 R18, R18, 0x80, RZ ;  /* 0x0000008012127810 */ /* 0x000fc60007ffe0ff */
[----:B0-----:R-:W-:-:S05]  /*2d30*/  IMAD.WIDE.U32 R2, R5, 0x2, R2 ;  /* 0x0000000205027825 */ /* 0x001fca00078e0002 */
[----:B------:R1:W-:Y:S02]  /*2d40*/  STG.E.U16 desc[UR4][R2.64], R6 ;  /* 0x0000000602007986 */ /* 0x0003e4000c101504 */
.L_x_5402:
        /* <DEDUP_REMOVED lines=8> */
.L_x_5403:
[----:B------:R-:W-:Y:S05]  /*2dd0*/  BSYNC B1 ;  /* 0x0000000000017941 */ /* 0x000fea0003800000 */
.L_x_5399:
[----:B------:R-:W-:-:S13]  /*2de0*/  ISETP.GE.AND P0, PT, R18, R17, PT ;  /* 0x000000111200720c */ /* 0x000fda0003f06270 */
[----:B012---:R-:W0:Y:S01]  /*2df0*/  @!P0 LDC.64 R2, c[0x0][0x218] ;  /* 0x00008600ff028b82 */ /* 0x007e220000000a00 */
[----:B------:R-:W-:Y:S02]  /*2e00*/  @!P0 IADD3 R5, R0, R18, RZ ;  /* 0x0000001200058210 */ /* 0x000fe40007ffe0ff */
[----:B------:R-:W-:-:S03]  /*2e10*/  @!P0 IADD3 R18, R18, 0x80, RZ ;  /* 0x0000008012128810 */ /* 0x000fc60007ffe0ff */
[----:B0-----:R-:W-:-:S05]  /*2e20*/  @!P0 IMAD.WIDE.U32 R2, R5, 0x2, R2 ;  /* 0x0000000205028825 */ /* 0x001fca00078e0002 */
[----:B------:R2:W-:Y:S02]  /*2e30*/  @!P0 STG.E.U16 desc[UR4][R2.64], R8 ;  /* 0x0000000802008986 */ /* 0x0005e4000c101504 */
.L_x_5404:
[----:B------:R-:W-:Y:S05]  /*2e40*/  BSYNC B0 ;  /* 0x0000000000007941 */ /* 0x000fea0003800000 */
.L_x_5398:
        /* <DEDUP_REMOVED lines=8> */
.L_x_5405:
        /* <DEDUP_REMOVED lines=11> */
.L_x_7381:


//--------------------- .text._ZN2at6native29vectorized_elementwise_kernelILi8EZZZNS0_33launch_log_sigmoid_forward_kernelERNS_18TensorIteratorBaseEENKUlvE_clEvENKUlvE1_clEvEUlN3c104HalfEE_St5arrayIPcLm2EEEEviT0_T1_ --------------------------
	.section	.text._ZN2at6native29vectorized_elementwise_kernelILi8EZZZNS0_33launch_log_sigmoid_forward_kernelERNS_18TensorIteratorBaseEENKUlvE_clEvENKUlvE1_clEvEUlN3c104HalfEE_St5arrayIPcLm2EEEEviT0_T1_,"ax",@progbits
	.align	128
        .global         _ZN2at6native29vectorized_elementwise_kernelILi8EZZZNS0_33launch_log_sigmoid_forward_kernelERNS_18TensorIteratorBaseEENKUlvE_clEvENKUlvE1_clEvEUlN3c104HalfEE_St5arrayIPcLm2EEEEviT0_T1_
        .type           _ZN2at6native29vectorized_elementwise_kernelILi8EZZZNS0_33launch_log_sigmoid_forward_kernelERNS_18TensorIteratorBaseEENKUlvE_clEvENKUlvE1_clEvEUlN3c104HalfEE_St5arrayIPcLm2EEEEviT0_T1_,@function
        .size           _ZN2at6native29vectorized_elementwise_kernelILi8EZZZNS0_33launch_log_sigmoid_forward_kernelERNS_18TensorIteratorBaseEENKUlvE_clEvENKUlvE1_clEvEUlN3c104HalfEE_St5arrayIPcLm2EEEEviT0_T1_,(.L_x_7382 - _ZN2at6native29vectorized_elementwise_kernelILi8EZZZNS0_33launch_log_sigmoid_forward_kernelERNS_18TensorIteratorBaseEENKUlvE_clEvENKUlvE1_clEvEUlN3c104HalfEE_St5arrayIPcLm2EEEEviT0_T1_)
        .other          _ZN2at6native29vectorized_elementwise_kernelILi8EZZZNS0_33launch_log_sigmoid_forward_kernelERNS_18TensorIteratorBaseEENKUlvE_clEvENKUlvE1_clEvEUlN3c104HalfEE_St5arrayIPcLm2EEEEviT0_T1_,@"STO_CUDA_ENTRY STV_DEFAULT"
_ZN2at6native29vectorized_elementwise_kernelILi8EZZZNS0_33launch_log_sigmoid_forward_kernelERNS_18TensorIteratorBaseEENKUlvE_clEvENKUlvE1_clEvEUlN3c104HalfEE_St5arrayIPcLm2EEEEviT0_T1_:
.text._ZN2at6native29vectorized_elementwise_kernelILi8EZZZNS0_33launch_log_sigmoid_forward_kernelERNS_18TensorIteratorBaseEENKUlvE_clEvENKUlvE1_clEvEUlN3c104HalfEE_St5arrayIPcLm2EEEEviT0_T1_:
        /* <DEDUP_REMOVED lines=14> */
[----:B------:R-:W-:Y:S01]  /*00e0*/  MOV R19, 0x3d39bf78 ;  /* 0x3d39bf7800137802 */ /* 0x000fe20000000f00 */
[----:B------:R-:W-:Y:S01]  /*00f0*/  BSSY B0, `(.L_x_5407) ;  /* 0x0000063000007945 */ /* 0x000fe20003800000 */
[--C-:B--2---:R-:W-:Y:S02]  /*0100*/  HADD2.F32 R23, -RZ, R4.reuse.H0_H0 ;  /* 0x20000004ff177230 */ /* 0x104fe40000004100 */
[----:B------:R-:W-:Y:S02]  /*0110*/  HADD2.F32 R22, -RZ, R4.H1_H1 ;  /* 0x30000004ff167230 */ /* 0x000fe40000004100 */
[--C-:B------:R-:W-:Y:S02]  /*0120*/  HADD2.F32 R2, -RZ, R5.reuse.H0_H0 ;  /* 0x20000005ff027230 */ /* 0x100fe40000004100 */
[----:B------:R-:W-:Y:S01]  /*0130*/  FMUL.FTZ R11, |R23|, -1.4426950216293334961 ;  /* 0xbfb8aa3b170b7820 */ /* 0x000fe20000410200 */
[----:B------:R-:W-:-:S02]  /*0140*/  HADD2.F32 R10, -RZ, R5.H1_H1 ;  /* 0x30000005ff0a7230 */ /* 0x000fc40000004100 */
        /* <DEDUP_REMOVED lines=13> */
[----:B------:R-:W-:Y:S01]  /*0220*/  IADD3 R5, R5, -0x3f400000, RZ ;  /* 0xc0c0000005057810 */ /* 0x000fe20007ffe0ff */
[----:B--2---:R-:W-:Y:S01]  /*0230*/  FADD.FTZ.RZ R9, R15, 1 ;  /* 0x3f8000000f097421 */ /* 0x004fe2000001c000 */
[----:B------:R-:W-:Y:S01]  /*0240*/  IADD3 R26, R11, -R4, RZ ;  /* 0x800000040b1a7210 */ /* 0x000fe20007ffe0ff */
[-C--:B------:R-:W-:Y:S01]  /*0250*/  FFMA.FTZ R3, R3, R20.reuse, -1 ;  /* 0xbf80000003037423 */ /* 0x080fe20000010014 */
[----:B------:R-:W-:Y:S02]  /*0260*/  LOP3.LUT R13, R5, 0xff800000, RZ, 0xc0, !PT ;  /* 0xff800000050d7812 */ /* 0x000fe400078ec0ff */
[----:B------:R-:W-:Y:S01]  /*0270*/  IADD3 R9, R9, -0x3f400000, RZ ;  /* 0xc0c0000009097810 */ /* 0x000fe20007ffe0ff */
[----:B------:R-:W-:Y:S01]  /*0280*/  FADD.FTZ R26, R26, R3 ;  /* 0x000000031a1a7221 */ /* 0x000fe20000010000 */
[----:B------:R-:W-:Y:S01]  /*0290*/  IADD3 R5, -R13, 0x40800000, RZ ;  /* 0x408000000d057810 */ /* 0x000fe20007ffe1ff */
[----:B0-----:R-:W-:Y:S01]  /*02a0*/  FADD.FTZ.RZ R14, R21, 1 ;  /* 0x3f800000150e7421 */ /* 0x001fe2000001c000 */
[----:B------:R-:W-:Y:S01]  /*02b0*/  IADD3 R24, R12, -R13, RZ ;  /* 0x8000000d0c187210 */ /* 0x000fe20007ffe0ff */
[----:B------:R-:W-:Y:S01]  /*02c0*/  FFMA.FTZ R3, R26, -R19, 0.10546888411045074463 ;  /* 0x3dd800121a037423 */ /* 0x000fe20000010813 */
[----:B------:R-:W-:Y:S01]  /*02d0*/  LOP3.LUT R16, R9, 0xff800000, RZ, 0xc0, !PT ;  /* 0xff80000009107812 */ /* 0x000fe200078ec0ff */
[----:B------:R-:W-:Y:S01]  /*02e0*/  FFMA.FTZ R5, R5, R20, -1 ;  /* 0xbf80000005057423 */ /* 0x000fe20000010014 */
[----:B------:R-:W-:Y:S01]  /*02f0*/  IADD3 R14, R14, -0x3f400000, RZ ;  /* 0xc0c000000e0e7810 */ /* 0x000fe20007ffe0ff */
[----:B------:R-:W-:Y:S01]  /*0300*/  FFMA.FTZ R3, R26, R3, -0.13229703903198242188 ;  /* 0xbe0778e01a037423 */ /* 0x000fe20000010003 */
[----:B------:R-:W-:Y:S01]  /*0310*/  IADD3 R9, -R16, 0x40800000, RZ ;  /* 0x4080000010097810 */ /* 0x000fe20007ffe1ff */
[----:B------:R-:W-:Y:S01]  /*0320*/  FADD.FTZ R24, R24, R5 ;  /* 0x0000000518187221 */ /* 0x000fe20000010000 */
[----:B------:R-:W-:Y:S01]  /*0330*/  LOP3.LUT R18, R14, 0xff800000, RZ, 0xc0, !PT ;  /* 0xff8000000e127812 */ /* 0x000fe200078ec0ff */
[----:B------:R-:W-:Y:S01]  /*0340*/  FFMA.FTZ R3, R26, R3, 0.14491446316242218018 ;  /* 0x3e1464751a037423 */ /* 0x000fe20000010003 */
[----:B------:R-:W-:Y:S01]  /*0350*/  IADD3 R14, R15, -R16, RZ ;  /* 0x800000100f0e7210 */ /* 0x000fe20007ffe0ff */
[----:B------:R-:W-:Y:S01]  /*0360*/  FFMA.FTZ R5, R24, -R19, 0.10546888411045074463 ;  /* 0x3dd8001218057423 */ /* 0x000fe20000010813 */
[----:B------:R-:W-:Y:S01]  /*0370*/  IADD3 R17, -R18, 0x40800000, RZ ;  /* 0x4080000012117810 */ /* 0x000fe20007ffe1ff */
[----:B------:R-:W-:Y:S01]  /*0380*/  FFMA.FTZ R3, R26, R3, -0.16641564667224884033 ;  /* 0xbe2a68dd1a037423 */ /* 0x000fe20000010003 */
[----:B------:R-:W-:Y:S01]  /*0390*/  FFMA.FTZ R9, R9, R20, -1 ;  /* 0xbf80000009097423 */ /* 0x000fe20000010014 */
[----:B------:R-:W-:Y:S01]  /*03a0*/  FFMA.FTZ R5, R24, R5, -0.13229703903198242188 ;  /* 0xbe0778e018057423 */ /* 0x000fe20000010005 */
[----:B------:R-:W-:Y:S01]  /*03b0*/  IADD3 R28, R21, -R18, RZ ;  /* 0x80000012151c7210 */ /* 0x000fe20007ffe0ff */
[----:B------:R-:W-:Y:S01]  /*03c0*/  FFMA.FTZ R3, R26, R3, 0.19988867640495300293 ;  /* 0x3e4caf9e1a037423 */ /* 0x000fe20000010003 */
[----:B------:R-:W-:Y:S01]  /*03d0*/  FFMA.FTZ R17, R17, R20, -1 ;  /* 0xbf80000011117423 */ /* 0x000fe20000010014 */
[----:B------:R-:W-:Y:S01]  /*03e0*/  FFMA.FTZ R5, R24, R5, 0.14491446316242218018 ;  /* 0x3e14647518057423 */ /* 0x000fe20000010005 */
[----:B------:R-:W-:Y:S01]  /*03f0*/  FADD.FTZ R14, R14, R9 ;  /* 0x000000090e0e7221 */ /* 0x000fe20000010000 */
[----:B------:R-:W-:Y:S01]  /*0400*/  FFMA.FTZ R3, R26, R3, -0.25000196695327758789 ;  /* 0xbe8000421a037423 */ /* 0x000fe20000010003 */
[----:B------:R-:W-:Y:S01]  /*0410*/  FADD.FTZ R28, R28, R17 ;  /* 0x000000111c1c7221 */ /* 0x000fe20000010000 */
[----:B------:R-:W-:Y:S01]  /*0420*/  FFMA.FTZ R5, R24, R5, -0.16641564667224884033 ;  /* 0xbe2a68dd18057423 */ /* 0x000fe20000010005 */
[----:B------:R-:W-:Y:S01]  /*0430*/  I2FP.F32.S32 R4, R4 ;  /* 0x0000000400047245 */ /* 0x000fe20000201400 */
[----:B------:R-:W-:Y:S01]  /*0440*/  FFMA.FTZ R3, R26, R3, 0.33333510160446166992 ;  /* 0x3eaaaae61a037423 */ /* 0x000fe20000010003 */
[----:B------:R-:W-:Y:S01]  /*0450*/  FFMA.FTZ R9, R28, -R19, 0.10546888411045074463 ;  /* 0x3dd800121c097423 */ /* 0x000fe20000010813 */
[----:B------:R-:W-:-:S02]  /*0460*/  FFMA.FTZ R5, R24, R5, 0.19988867640495300293 ;  /* 0x3e4caf9e18057423 */ /* 0x000fc40000010005 */
[----:B------:R-:W-:Y:S01]  /*0470*/  FFMA.FTZ R3, R26, R3, -0.5 ;  /* 0xbf0000001a037423 */ /* 0x000fe20000010003 */
[----:B------:R-:W-:Y:S01]  /*0480*/  FFMA.FTZ R9, R28, R9, -0.13229703903198242188 ;  /* 0xbe0778e01c097423 */ /* 0x000fe20000010009 */
[----:B------:R-:W-:Y:S02]  /*0490*/  FFMA.FTZ R5, R24, R5, -0.25000196695327758789 ;  /* 0xbe80004218057423 */ /* 0x000fe40000010005 */
[----:B------:R-:W-:Y:S02]  /*04a0*/  FMUL.FTZ R3, R26, R3 ;  /* 0x000000031a037220 */ /* 0x000fe40000410000 */
[----:B------:R-:W-:Y:S02]  /*04b0*/  FFMA.FTZ R5, R24, R5, 0.33333510160446166992 ;  /* 0x3eaaaae618057423 */ /* 0x000fe40000010005 */
[----:B------:R-:W-:Y:S01]  /*04c0*/  FFMA.FTZ R26, R26, R3, R26 ;  /* 0x000000031a1a7223 */ /* 0x000fe2000001001a */
[----:B------:R-:W-:Y:S01]  /*04d0*/  FFMA.FTZ R3, R14, -R19, 0.10546888411045074463 ;  /* 0x3dd800120e037423 */ /* 0x000fe20000010813 */
[----:B------:R-:W-:-:S03]  /*04e0*/  FFMA.FTZ R5, R24, R5, -0.5 ;  /* 0xbf00000018057423 */ /* 0x000fc60000010005 */
[----:B------:R-:W-:Y:S01]  /*04f0*/  FFMA.FTZ R3, R14, R3, -0.13229703903198242188 ;  /* 0xbe0778e00e037423 */ /* 0x000fe20000010003 */
[----:B------:R-:W-:-:S03]  /*0500*/  FMUL.FTZ R5, R24, R5 ;  /* 0x0000000518057220 */ /* 0x000fc60000410000 */
[----:B------:R-:W-:Y:S01]  /*0510*/  FFMA.FTZ R3, R14, R3, 0.14491446316242218018 ;  /* 0x3e1464750e037423 */ /* 0x000fe20000010003 */
[----:B------:R-:W-:Y:S01]  /*0520*/  FFMA.FTZ R24, R24, R5, R24 ;  /* 0x0000000518187223 */ /* 0x000fe20000010018 */
[----:B------:R-:W-:Y:S01]  /*0530*/  FFMA.FTZ R5, R28, R9, 0.14491446316242218018 ;  /* 0x3e1464751c057423 */ /* 0x000fe20000010009 */
[--C-:B------:R-:W-:Y:S02]  /*0540*/  HADD2.F32 R9, -RZ, R6.reuse.H0_H0 ;  /* 0x20000006ff097230 */ /* 0x100fe40000004100 */
[----:B------:R-:W-:Y:S01]  /*0550*/  FFMA.FTZ R3, R14, R3, -0.16641564667224884033 ;  /* 0xbe2a68dd0e037423 */ /* 0x000fe20000010003 */
[----:B------:R-:W-:Y:S02]  /*0560*/  HADD2.F32 R6, -RZ, R6.H1_H1 ;  /* 0x30000006ff067230 */ /* 0x000fe40000004100 */
[----:B------:R-:W-:Y:S01]  /*0570*/  FFMA.FTZ R5, R28, R5, -0.16641564667224884033 ;  /* 0xbe2a68dd1c057423 */ /* 0x000fe20000010005 */
[----:B------:R-:W-:Y:S01]  /*0580*/  FFMA.FTZ R3, R14, R3, 0.19988867640495300293 ;  /* 0x3e4caf9e0e037423 */ /* 0x000fe20000010003 */
[----:B------:R-:W-:-:S02]  /*0590*/  FMUL.FTZ R25, |R9|, -1.4426950216293334961 ;  /* 0xbfb8aa3b09197820 */ /* 0x000fc40000410200 */
[----:B------:R-:W-:Y:S01]  /*05a0*/  FFMA.FTZ R17, R28, R5, 0.19988867640495300293 ;  /* 0x3e4caf9e1c117423 */ /* 0x000fe20000010005 */
[----:B------:R-:W-:Y:S01]  /*05b0*/  FFMA.FTZ R3, R14, R3, -0.25000196695327758789 ;  /* 0xbe8000420e037423 */ /* 0x000fe20000010003 */
[----:B------:R-:W0:Y:S02]  /*05c0*/  MUFU.EX2 R5, R25 ;  /* 0x0000001900057308 */ /* 0x000e240000000800 */
[----:B------:R-:W-:Y:S01]  /*05d0*/  FFMA.FTZ R17, R28, R17, -0.25000196695327758789 ;  /* 0xbe8000421c117423 */ /* 0x000fe20000010011 */
[----:B------:R-:W-:-:S03]  /*05e0*/  FFMA.FTZ R3, R14, R3, 0.33333510160446166992 ;  /* 0x3eaaaae60e037423 */ /* 0x000fc60000010003 */
[----:B------:R-:W-:Y:S01]  /*05f0*/  FFMA.FTZ R17, R28, R17, 0.33333510160446166992 ;  /* 0x3eaaaae61c117423 */ /* 0x000fe20000010011 */
[----:B------:R-:W-:-:S03]  /*0600*/  FFMA.FTZ R3, R14, R3, -0.5 ;  /* 0xbf0000000e037423 */ /* 0x000fc60000010003 */
[----:B------:R-:W-:Y:S01]  /*0610*/  FFMA.FTZ R17, R28, R17, -0.5 ;  /* 0xbf0000001c117423 */ /* 0x000fe20000010011 */
[----:B------:R-:W-:-:S03]  /*0620*/  FMUL.FTZ R3, R14, R3 ;  /* 0x000000030e037220 */ /* 0x000fc60000410000 */
[----:B------:R-:W-:Y:S01]  /*0630*/  FMUL.FTZ R17, R28, R17 ;  /* 0x000000111c117220 */ /* 0x000fe20000410000 */
[----:B------:R-:W-:-:S03]  /*0640*/  FFMA.FTZ R14, R14, R3, R14 ;  /* 0x000000030e0e7223 */ /* 0x000fc6000001000e */
[----:B------:R-:W-:Y:S01]  /*0650*/  FFMA.FTZ R3, R28, R17, R28 ;  /* 0x000000111c037223 */ /* 0x000fe2000001001c */
[----:B0-----:R-:W-:-:S05]  /*0660*/  FADD.FTZ.RZ R17, R5, 1 ;  /* 0x3f80000005117421 */ /* 0x001fca000001c000 */
[----:B------:R-:W-:Y:S01]  /*0670*/  IADD3 R25, R17, -0x3f400000, RZ ;  /* 0xc0c0000011197810 */ /* 0x000fe20007ffe0ff */
[----:B------:R-:W-:-:S03]  /*0680*/  FMUL.FTZ R17, R4, 1.1920928955078125e-07 ;  /* 0x3400000004117820 */ /* 0x000fc60000410000 */
[----:B------:R-:W-:Y:S01]  /*0690*/  LOP3.LUT R4, R25, 0xff800000, RZ, 0xc0, !PT ;  /* 0xff80000019047812 */ /* 0x000fe200078ec0ff */
[----:B------:R-:W-:-:S03]  /*06a0*/  FFMA.FTZ R26, R17, 0.69314718246459960938, R26 ;  /* 0x3f317218111a7823 */ /* 0x000fc6000001001a */
[----:B------:R-:W-:Y:S01]  /*06b0*/  IADD3 R17, -R4, 0x40800000, RZ ;  /* 0x4080000004117810 */ /* 0x000fe20007ffe1ff */
[----:B------:R-:W-:Y:S06]  /*06c0*/  @!P0 BRA `(.L_x_5408) ;  /* 0x0000000000148947 */ /* 0x000fec0003800000 */
[----:B------:R-:W-:-:S13]  /*06d0*/  ISETP.GE.AND P0, PT, R11, -0x407fffff, PT ;  /* 0xbf8000010b00780c */ /* 0x000fda0003f06270 */
[----:B------:R-:W-:-:S05]  /*06e0*/  @P0 MOV R28, 0x7f800000 ;  /* 0x7f800000001c0802 */ /* 0x000fca0000000f00 */
[C---:B------:R-:W-:Y:S01]  /*06f0*/  @P0 FFMA.FTZ R26, R11.reuse, R28, +INF ;  /* 0x7f8000000b1a0423 */ /* 0x040fe2000001001c */
[----:B------:R-:W-:-:S04]  /*0700*/  FSETP.NEU.FTZ.AND P0, PT, R11, RZ, PT ;  /* 0x000000ff0b00720b */ /* 0x000fc80003f1d000 */
[----:B------:R-:W-:-:S09]  /*0710*/  FSEL R26, R26, -RZ, P0 ;  /* 0x800000ff1a1a7208 */ /* 0x000fd20000000000 */
.L_x_5408:
[----:B------:R-:W-:Y:S05]  /*0720*/  BSYNC B0 ;  /* 0x0000000000007941 */ /* 0x000fea0003800000 */
.L_x_5407:
[----:B------:R-:W-:Y:S01]  /*0730*/  FMUL.FTZ R11, |R6|, -1.4426950216293334961 ;  /* 0xbfb8aa3b060b7820 */ /* 0x000fe20000410200 */
[----:B------:R-:W-:Y:S01]  /*0740*/  IADD3 R28, R5, -R4, RZ ;  /* 0x80000004051c7210 */ /* 0x000fe20007ffe0ff */
[----:B------:R-:W-:Y:S01]  /*0750*/  FFMA.FTZ R17, R17, R20, -1 ;  /* 0xbf80000011117423 */ /* 0x000fe20000010014 */
[----:B------:R-:W-:Y:S01]  /*0760*/  ISETP.GE.U32.AND P0, PT, R12, 0x7f800000, PT ;  /* 0x7f8000000c00780c */ /* 0x000fe20003f06070 */
[----:B------:R-:W-:Y:S01]  /*0770*/  BSSY B0, `(.L_x_5409) ;  /* 0x000000f000007945 */ /* 0x000fe20003800000 */
[----:B------:R-:W-:Y:S01]  /*0780*/  I2FP.F32.S32 R13, R13 ;  /* 0x0000000d000d7245 */ /* 0x000fe20000201400 */
[----:B------:R-:W-:Y:S01]  /*0790*/  FADD.FTZ R28, R28, R17 ;  /* 0x000000111c1c7221 */ /* 0x000fe20000010000 */
[----:B------:R-:W0:Y:S03]  /*07a0*/  MUFU.EX2 R11, R11 ;  /* 0x0000000b000b7308 */ /* 0x000e260000000800 */
[----:B------:R-:W-:Y:S01]  /*07b0*/  FFMA.FTZ R17, R28, -R19, 0.10546888411045074463 ;  /* 0x3dd800121c117423 */ /* 0x000fe20000010813 */
[----:B------:R-:W-:-:S03]  /*07c0*/  FMUL.FTZ R13, R13, 1.1920928955078125e-07 ;  /* 0x340000000d0d7820 */ /* 0x000fc60000410000 */
[----:B------:R-:W-:Y:S01]  /*07d0*/  FFMA.FTZ R17, R28, R17, -0.13229703903198242188 ;  /* 0xbe0778e01c117423 */ /* 0x000fe20000010011 */
[----:B------:R-:W-:-:S03]  /*07e0*/  FFMA.FTZ R24, R13, 0.69314718246459960938, R24 ;  /* 0x3f3172180d187823 */ /* 0x000fc60000010018 */
[----:B------:R-:W-:Y:S01]  /*07f0*/  FFMA.FTZ R17, R28, R17, 0.14491446316242218018 ;  /* 0x3e1464751c117423 */ /* 0x000fe20000010011 */
[----:B------:R-:W-:Y:S06]  /*0800*/  @!P0 BRA `(.L_x_5410) ;  /* 0x0000000000148947 */ /* 0x000fec0003800000 */
[----:B------:R-:W-:-:S13]  /*0810*/  ISETP.GE.AND P0, PT, R12, -0x407fffff, PT ;  /* 0xbf8000010c00780c */ /* 0x000fda0003f06270 */
[----:B------:R-:W-:-:S05]  /*0820*/  @P0 MOV R13, 0x7f800000 ;  /* 0x7f800000000d0802 */ /* 0x000fca0000000f00 */
[C---:B------:R-:W-:Y:S01]  /*0830*/  @P0 FFMA.FTZ R24, R12.reuse, R13, +INF ;  /* 0x7f8000000c180423 */ /* 0x040fe2000001000d */
[----:B------:R-:W-:-:S04]  /*0840*/  FSETP.NEU.FTZ.AND P0, PT, R12, RZ, PT ;  /* 0x000000ff0c00720b */ /* 0x000fc80003f1d000 */
[----:B------:R-:W-:-:S09]  /*0850*/  FSEL R24, R24, -RZ, P0 ;  /* 0x800000ff18187208 */ /* 0x000fd20000000000 */
.L_x_5410:
[----:B------:R-:W-:Y:S05]  /*0860*/  BSYNC B0 ;  /* 0x0000000000007941 */ /* 0x000fea0003800000 */
.L_x_5409:
[----:B0-----:R-:W-:Y:S01]  /*0870*/  FADD.FTZ.RZ R12, R11, 1 ;  /* 0x3f8000000b0c7421 */ /* 0x001fe2000001c000 */
[C---:B------:R-:W-:Y:S01]  /*0880*/  FFMA.FTZ R17, R28.reuse, R17, -0.16641564667224884033 ;  /* 0xbe2a68dd1c117423 */ /* 0x040fe20000010011 */
[----:B------:R-:W-:Y:S01]  /*0890*/  ISETP.GE.U32.AND P0, PT, R15, 0x7f800000, PT ;  /* 0x7f8000000f00780c */ /* 0x000fe20003f06070 */
[----:B------:R-:W-:Y:S01]  /*08a0*/  BSSY B0, `(.L_x_5411) ;  /* 0x0000019000007945 */ /* 0x000fe20003800000 */
[----:B------:R-:W-:Y:S01]  /*08b0*/  I2FP.F32.S32 R16, R16 ;  /* 0x0000001000107245 */ /* 0x000fe20000201400 */
[----:B------:R-:W-:Y:S01]  /*08c0*/  FFMA.FTZ R17, R28, R17, 0.19988867640495300293 ;  /* 0x3e4caf9e1c117423 */ /* 0x000fe20000010011 */
[----:B------:R-:W-:-:S03]  /*08d0*/  IADD3 R12, R12, -0x3f400000, RZ ;  /* 0xc0c000000c0c7810 */ /* 0x000fc60007ffe0ff */
[----:B------:R-:W-:Y:S01]  /*08e0*/  FFMA.FTZ R17, R28, R17, -0.25000196695327758789 ;  /* 0xbe8000421c117423 */ /* 0x000fe20000010011 */
[----:B------:R-:W-:-:S03]  /*08f0*/  LOP3.LUT R12, R12, 0xff800000, RZ, 0xc0, !PT ;  /* 0xff8000000c0c7812 */ /* 0x000fc600078ec0ff */
[----:B------:R-:W-:Y:S01]  /*0900*/  FFMA.FTZ R17, R28, R17, 0.33333510160446166992 ;  /* 0x3eaaaae61c117423 */ /* 0x000fe20000010011 */
[----:B------:R-:W-:Y:S02]  /*0910*/  IADD3 R13, -R12, 0x40800000, RZ ;  /* 0x408000000c0d7810 */ /* 0x000fe40007ffe1ff */
[----:B------:R-:W-:Y:S01]  /*0920*/  IADD3 R25, R11, -R12, RZ ;  /* 0x8000000c0b197210 */ /* 0x000fe20007ffe0ff */
[C---:B------:R-:W-:Y:S02]  /*0930*/  FFMA.FTZ R17, R28.reuse, R17, -0.5 ;  /* 0xbf0000001c117423 */ /* 0x040fe40000010011 */
[----:B------:R-:W-:Y:S02]  /*0940*/  FFMA.FTZ R27, R13, R20, -1 ;  /* 0xbf8000000d1b7423 */ /* 0x000fe40000010014 */
[----:B------:R-:W-:Y:S02]  /*0950*/  FMUL.FTZ R13, R28, R17 ;  /* 0x000000111c0d7220 */ /* 0x000fe40000410000 */
[----:B------:R-:W-:Y:S01]  /*0960*/  FADD.FTZ R17, R25, R27 ;  /* 0x0000001b19117221 */ /* 0x000fe20000010000 */
[----:B------:R-:W-:Y:S01]  /*0970*/  FMUL.FTZ R25, R16, 1.1920928955078125e-07 ;  /* 0x3400000010197820 */ /* 0x000fe20000410000 */
[----:B------:R-:W-:-:S02]  /*0980*/  FFMA.FTZ R13, R28, R13, R28 ;  /* 0x0000000d1c0d7223 */ /* 0x000fc4000001001c */
[----:B------:R-:W-:Y:S01]  /*0990*/  FFMA.FTZ R28, R17, -R19, 0.10546888411045074463 ;  /* 0x3dd80012111c7423 */ /* 0x000fe20000010813 */
[----:B------:R-:W-:-:S03]  /*09a0*/  FFMA.FTZ R14, R25, 0.69314718246459960938, R14 ;  /* 0x3f317218190e7823 */ /* 0x000fc6000001000e */
[----:B------:R-:W-:-:S04]  /*09b0*/  FFMA.FTZ R28, R17, R28, -0.13229703903198242188 ;  /* 0xbe0778e0111c7423 */ /* 0x000fc8000001001c */
[----:B------:R-:W-:Y:S01]  /*09c0*/  FFMA.FTZ R28, R17, R28, 0.14491446316242218018 ;  /* 0x3e146475111c7423 */ /* 0x000fe2000001001c */
[----:B------:R-:W-:Y:S06]  /*09d0*/  @!P0 BRA `(.L_x_5412) ;  /* 0x0000000000148947 */ /* 0x000fec0003800000 */
[----:B------:R-:W-:-:S13]  /*09e0*/  ISETP.GE.AND P0, PT, R15, -0x407fffff, PT ;  /* 0xbf8000010f00780c */ /* 0x000fda0003f06270 */
[----:B------:R-:W-:-:S05]  /*09f0*/  @P0 MOV R16, 0x7f800000 ;  /* 0x7f80000000100802 */ /* 0x000fca0000000f00 */
[C---:B------:R-:W-:Y:S01]  /*0a00*/  @P0 FFMA.FTZ R14, R15.reuse, R16, +INF ;  /* 0x7f8000000f0e0423 */ /* 0x040fe20000010010 */
[----:B------:R-:W-:-:S04]  /*0a10*/  FSETP.NEU.FTZ.AND P0, PT, R15, RZ, PT ;  /* 0x000000ff0f00720b */ /* 0x000fc80003f1d000 */
[----:B------:R-:W-:-:S09]  /*0a20*/  FSEL R14, R14, -RZ, P0 ;  /* 0x800000ff0e0e7208 */ /* 0x000fd20000000000 */
.L_x_5412:
[----:B------:R-:W-:Y:S05]  /*0a30*/  BSYNC B0 ;  /* 0x0000000000007941 */ /* 0x000fea0003800000 */
.L_x_5411:
[--C-:B------:R-:W-:Y:S02]  /*0a40*/  HADD2.F32 R15, -RZ, R7.reuse.H0_H0 ;  /* 0x20000007ff0f7230 */ /* 0x100fe40000004100 */
[----:B------:R-:W-:Y:S01]  /*0a50*/  FFMA.FTZ R28, R17, R28, -0.16641564667224884033 ;  /* 0xbe2a68dd111c7423 */ /* 0x000fe2000001001c */
[----:B------:R-:W-:Y:S01]  /*0a60*/  HADD2.F32 R7, -RZ, R7.H1_H1 ;  /* 0x30000007ff077230 */ /* 0x000fe20000004100 */
[----:B------:R-:W-:Y:S01]  /*0a70*/  FMNMX.FTZ R29, RZ, R22, PT ;  /* 0x00000016ff1d7209 */ /* 0x000fe20003810000 */
[----:B------:R-:W-:Y:S01]  /*0a80*/  BSSY B0, `(.L_x_5413) ;  /* 0x000003a000007945 */ /* 0x000fe20003800000 */
[----:B------:R-:W-:Y:S01]  /*0a90*/  FMUL.FTZ R16, |R15|, -1.4426950216293334961 ;  /* 0xbfb8aa3b0f107820 */ /* 0x000fe20000410200 */
[----:B------:R-:W-:Y:S01]  /*0aa0*/  FFMA.FTZ R28, R17, R28, 0.19988867640495300293 ;  /* 0x3e4caf9e111c7423 */ /* 0x000fe2000001001c */
[----:B------:R-:W-:Y:S01]  /*0ab0*/  ISETP.GE.U32.AND P0, PT, R21, 0x7f800000, PT ;  /* 0x7f8000001500780c */ /* 0x000fe20003f06070 */
[----:B------:R-:W-:Y:S01]  /*0ac0*/  FADD.FTZ R29, R29, -R24 ;  /* 0x800000181d1d7221 */ /* 0x000fe20000010000 */
[----:B------:R-:W-:Y:S01]  /*0ad0*/  I2FP.F32.S32 R18, R18 ;  /* 0x0000001200127245 */ /* 0x000fe20000201400 */
[C---:B------:R-:W-:Y:S01]  /*0ae0*/  FFMA.FTZ R28, R17.reuse, R28, -0.25000196695327758789 ;  /* 0xbe800042111c7423 */ /* 0x040fe2000001001c */
[----:B------:R-:W0:Y:S03]  /*0af0*/  MUFU.EX2 R16, R16 ;  /* 0x0000001000107308 */ /* 0x000e260000000800 */
[----:B------:R-:W-:-:S04]  /*0b00*/  FFMA.FTZ R28, R17, R28, 0.33333510160446166992 ;  /* 0x3eaaaae6111c7423 */ /* 0x000fc8000001001c */
[----:B------:R-:W-:-:S04]  /*0b10*/  FFMA.FTZ R28, R17, R28, -0.5 ;  /* 0xbf000000111c7423 */ /* 0x000fc8000001001c */
[----:B------:R-:W-:-:S04]  /*0b20*/  FMUL.FTZ R28, R17, R28 ;  /* 0x0000001c111c7220 */ /* 0x000fc80000410000 */
[----:B------:R-:W-:Y:S01]  /*0b30*/  FFMA.FTZ R17, R17, R28, R17 ;  /* 0x0000001c11117223 */ /* 0x000fe20000010011 */
[----:B0-----:R-:W-:-:S05]  /*0b40*/  FADD.FTZ.RZ R25, R16, 1 ;  /* 0x3f80000010197421 */ /* 0x001fca000001c000 */
[----:B------:R-:W-:Y:S02]  /*0b50*/  IADD3 R27, R25, -0x3f400000, RZ ;  /* 0xc0c00000191b7810 */ /* 0x000fe40007ffe0ff */
[----:B------:R-:W-:Y:S02]  /*0b60*/  FMNMX.FTZ R25, RZ, R23, PT ;  /* 0x00000017ff197209 */ /* 0x000fe40003810000 */
[----:B------:R-:W-:Y:S01]  /*0b70*/  LOP3.LUT R23, R27, 0xff800000, RZ, 0xc0, !PT ;  /* 0xff8000001b177812 */ /* 0x000fe200078ec0ff */
[----:B------:R-:W-:Y:S02]  /*0b80*/  FMUL.FTZ R27, |R7|, -1.4426950216293334961 ;  /* 0xbfb8aa3b071b7820 */ /* 0x000fe40000410200 */
[----:B------:R-:W-:Y:S01]  /*0b90*/  FADD.FTZ R26, R25, -R26 ;  /* 0x8000001a191a7221 */ /* 0x000fe20000010000 */
[----:B------:R-:W-:Y:S02]  /*0ba0*/  IADD3 R25, -R23, 0x40800000, RZ ;  /* 0x4080000017197810 */ /* 0x000fe40007ffe1ff */
[----:B------:R-:W-:Y:S01]  /*0bb0*/  IADD3 R28, R16, -R23, RZ ;  /* 0x80000017101c7210 */ /* 0x000fe20007ffe0ff */
[----:B------:R-:W0:Y:S02]  /*0bc0*/  MUFU.EX2 R27, R27 ;  /* 0x0000001b001b7308 */ /* 0x000e240000000800 */
[----:B------:R-:W-:-:S04]  /*0bd0*/  FFMA.FTZ R25, R25, R20, -1 ;  /* 0xbf80000019197423 */ /* 0x000fc80000010014 */
[----:B------:R-:W-:-:S04]  /*0be0*/  FADD.FTZ R28, R28, R25 ;  /* 0x000000191c1c7221 */ /* 0x000fc80000010000 */
[----:B------:R-:W-:-:S04]  /*0bf0*/  FFMA.FTZ R25, R28, -R19, 0.10546888411045074463 ;  /* 0x3dd800121c197423 */ /* 0x000fc80000010813 */
[----:B------:R-:W-:Y:S01]  /*0c00*/  FFMA.FTZ R25, R28, R25, -0.13229703903198242188 ;  /* 0xbe0778e01c197423 */ /* 0x000fe20000010019 */
[----:B0-----:R-:W-:-:S03]  /*0c10*/  FADD.FTZ.RZ R22, R27, 1 ;  /* 0x3f8000001b167421 */ /* 0x001fc6000001c000 */
[----:B------:R-:W-:Y:S02]  /*0c20*/  FFMA.FTZ R25, R28, R25, 0.14491446316242218018 ;  /* 0x3e1464751c197423 */ /* 0x000fe40000010019 */
[----:B------:R-:W-:Y:S02]  /*0c30*/  IADD3 R22, R22, -0x3f400000, RZ ;  /* 0xc0c0000016167810 */ /* 0x000fe40007ffe0ff */
[----:B------:R-:W-:Y:S02]  /*0c40*/  FFMA.FTZ R25, R28, R25, -0.16641564667224884033 ;  /* 0xbe2a68dd1c197423 */ /* 0x000fe40000010019 */
[----:B------:R-:W-:Y:S02]  /*0c50*/  LOP3.LUT R22, R22, 0xff800000, RZ, 0xc0, !PT ;  /* 0xff80000016167812 */ /* 0x000fe400078ec0ff */
[----:B------:R-:W-:Y:S02]  /*0c60*/  FFMA.FTZ R25, R28, R25, 0.19988867640495300293 ;  /* 0x3e4caf9e1c197423 */ /* 0x000fe40000010019 */
[----:B------:R-:W-:-:S02]  /*0c70*/  IADD3 R24, -R22, 0x40800000, RZ ;  /* 0x4080000016187810 */ /* 0x000fc40007ffe1ff */
[----:B------:R-:W-:-:S03]  /*0c80*/  FFMA.FTZ R25, R28, R25, -0.25000196695327758789 ;  /* 0xbe8000421c197423 */ /* 0x000fc60000010019 */
[----:B------:R-:W-:Y:S01]  /*0c90*/  FFMA.FTZ R24, R24, R20, -1 ;  /* 0xbf80000018187423 */ /* 0x000fe20000010014 */
[----:B------:R-:W-:Y:S01]  /*0ca0*/  IADD3 R20, R27, -R22, RZ ;  /* 0x800000161b147210 */ /* 0x000fe20007ffe0ff */
[----:B------:R-:W-:-:S04]  /*0cb0*/  FFMA.FTZ R25, R28, R25, 0.33333510160446166992 ;  /* 0x3eaaaae61c197423 */ /* 0x000fc80000010019 */
[----:B------:R-:W-:Y:S01]  /*0cc0*/  FADD.FTZ R20, R20, R24 ;  /* 0x0000001814147221 */ /* 0x000fe20000010000 */
[----:B------:R-:W-:Y:S01]  /*0cd0*/  FFMA.FTZ R25, R28, R25, -0.5 ;  /* 0xbf0000001c197423 */ /* 0x000fe20000010019 */
[----:B------:R-:W-:Y:S02]  /*0ce0*/  FMUL.FTZ R24, R18, 1.1920928955078125e-07 ;  /* 0x3400000012187820 */ /* 0x000fe40000410000 */
[----:B------:R-:W-:Y:S01]  /*0cf0*/  FFMA.FTZ R19, R20, -R19, 0.10546888411045074463 ;  /* 0x3dd8001214137423 */ /* 0x000fe20000010813 */
[----:B------:R-:W-:-:S03]  /*0d00*/  FMUL.FTZ R25, R28, R25 ;  /* 0x000000191c197220 */ /* 0x000fc60000410000 */
[----:B------:R-:W-:Y:S01]  /*0d10*/  FFMA.FTZ R19, R20, R19, -0.13229703903198242188 ;  /* 0xbe0778e014137423 */ /* 0x000fe20000010013 */
[----:B------:R-:W-:-:S03]  /*0d20*/  FFMA.FTZ R25, R28, R25, R28 ;  /* 0x000000191c197223 */ /* 0x000fc6000001001c */
        /* <DEDUP_REMOVED lines=15> */
.L_x_5414:
[----:B------:R-:W-:Y:S05]  /*0e20*/  BSYNC B0 ;  /* 0x0000000000007941 */ /* 0x000fea0003800000 */
.L_x_5413:
[----:B------:R-:W-:Y:S01]  /*0e30*/  FMNMX.FTZ R21, RZ, R2, PT ;  /* 0x00000002ff157209 */ /* 0x000fe20003810000 */
[----:B------:R-:W-:Y:S01]  /*0e40*/  BSSY B0, `(.L_x_5415) ;  /* 0x0000014000007945 */ /* 0x000fe20003800000 */
[----:B------:R-:W0:Y:S01]  /*0e50*/  LDC.64 R2, c[0x0][0x218] ;  /* 0x00008600ff027b82 */ /* 0x000e220000000a00 */
[----:B------:R-:W-:Y:S02]  /*0e60*/  ISETP.GE.U32.AND P2, PT, R5, 0x7f800000, PT ;  /* 0x7f8000000500780c */ /* 0x000fe40003f46070 */
[----:B------:R-:W-:Y:S01]  /*0e70*/  I2FP.F32.S32 R4, R4 ;  /* 0x0000000400047245 */ /* 0x000fe20000201400 */
[----:B------:R-:W-:Y:S01]  /*0e80*/  FADD.FTZ R14, R21, -R14 ;  /* 0x8000000e150e7221 */ /* 0x000fe20000010000 */
[----:B------:R-:W-:Y:S02]  /*0e90*/  FMNMX.FTZ R10, RZ, R10, PT ;  /* 0x0000000aff0a7209 */ /* 0x000fe40003810000 */
[----:B------:R-:W-:Y:S01]  /*0ea0*/  ISETP.GE.U32.AND P4, PT, R11, 0x7f800000, PT ;  /* 0x7f8000000b00780c */ /* 0x000fe20003f86070 */
[----:B------:R-:W-:Y:S01]  /*0eb0*/  FMUL.FTZ R4, R4, 1.1920928955078125e-07 ;  /* 0x3400000004047820 */ /* 0x000fe20000410000 */
[----:B------:R-:W-:Y:S01]  /*0ec0*/  ISETP.GE.U32.AND P0, PT, R16, 0x7f800000, PT ;  /* 0x7f8000001000780c */ /* 0x000fe20003f06070 */
[----:B------:R-:W-:Y:S01]  /*0ed0*/  FADD.FTZ R19, R10, -R19 ;  /* 0x800000130a137221 */ /* 0x000fe20000010000 */
[----:B------:R-:W-:Y:S01]  /*0ee0*/  ISETP.GE.U32.AND P1, PT, R27, 0x7f800000, PT ;  /* 0x7f8000001b00780c */ /* 0x000fe20003f26070 */
[----:B------:R-:W-:Y:S01]  /*0ef0*/  FFMA.FTZ R4, R4, 0.69314718246459960938, R13 ;  /* 0x3f31721804047823 */ /* 0x000fe2000001000d */
[----:B------:R-:W-:-:S02]  /*0f00*/  FMNMX.FTZ R9, RZ, R9, PT ;  /* 0x00000009ff097209 */ /* 0x000fc40003810000 */
[----:B------:R-:W-:Y:S01]  /*0f10*/  I2FP.F32.S32 R12, R12 ;  /* 0x0000000c000c7245 */ /* 0x000fe20000201400 */
[----:B------:R-:W-:Y:S08]  /*0f20*/  @!P2 BRA `(.L_x_5416) ;  /* 0x000000000014a947 */ /* 0x000ff00003800000 */
[C---:B------:R-:W-:Y:S02]  /*0f30*/  ISETP.GE.AND P2, PT, R5.reuse, -0x407fffff, PT ;  /* 0xbf8000010500780c */ /* 0x040fe40003f46270 */
[----:B------:R-:W-:-:S11]  /*0f40*/  FSETP.NEU.FTZ.AND P3, PT, R5, RZ, PT ;  /* 0x000000ff0500720b */ /* 0x000fd60003f7d000 */
[----:B------:R-:W-:-:S05]  /*0f50*/  @P2 MOV R10, 0x7f800000 ;  /* 0x7f800000000a2802 */ /* 0x000fca0000000f00 */
[----:B------:R-:W-:-:S05]  /*0f60*/  @P2 FFMA.FTZ R4, R5, R10, +INF ;  /* 0x7f80000005042423 */ /* 0x000fca000001000a */
[----:B------:R-:W-:-:S07]  /*0f70*/  FSEL R4, R4, -RZ, P3 ;  /* 0x800000ff04047208 */ /* 0x000fce0001800000 */
.L_x_5416:
[----:B------:R-:W-:Y:S05]  /*0f80*/  BSYNC B0 ;  /* 0x0000000000007941 */ /* 0x000fea0003800000 */
.L_x_5415:
        /* <DEDUP_REMOVED lines=12> */
.L_x_5418:
[----:B------:R-:W-:Y:S05]  /*1050*/  BSYNC B0 ;  /* 0x0000000000007941 */ /* 0x000fea0003800000 */
.L_x_5417:
        /* <DEDUP_REMOVED lines=12> */
.L_x_5420:
[----:B------:R-:W-:Y:S05]  /*1120*/  BSYNC B0 ;  /* 0x0000000000007941 */ /* 0x000fea0003800000 */
.L_x_5419:
        /* <DEDUP_REMOVED lines=12> */
.L_x_5422:
[----:B------:R-:W-:Y:S05]  /*11f0*/  BSYNC B0 ;  /* 0x0000000000007941 */ /* 0x000fea0003800000 */
.L_x_5421:
[----:B------:R-:W-:Y:S01]  /*1200*/  FADD.FTZ R0, R0, -R9 ;  /* 0x8000000900007221 */ /* 0x000fe20000010000 */
[----:B------:R-:W-:Y:S01]  /*1210*/  IMAD.WIDE R2, R8, 0x10, R2 ;  /* 0x0000001008027825 */ /* 0x000fe200078e0202 */
[----:B------:R-:W-:Y:S02]  /*1220*/  F2FP.F16.F32.PACK_AB R8, R29, R26 ;  /* 0x0000001a1d08723e */ /* 0x000fe400000000ff */
[----:B------:R-:W-:Y:S02]  /*1230*/  F2FP.F16.F32.PACK_AB R9, R19, R14 ;  /* 0x0000000e1309723e */ /* 0x000fe400000000ff */
[----:B------:R-:W-:Y:S02]  /*1240*/  F2FP.F16.F32.PACK_AB R10, R5, R4 ;  /* 0x00000004050a723e */ /* 0x000fe400000000ff */
[----:B------:R-:W-:-:S05]  /*1250*/  F2FP.F16.F32.PACK_AB R11, R0, R11 ;  /* 0x0000000b000b723e */ /* 0x000fca00000000ff */
[----:B------:R-:W-:Y:S01]  /*1260*/  STG.E.128 desc[UR4][R2.64], R8 ;  /* 0x0000000802007986 */ /* 0x000fe2000c101d04 */
[----:B------:R-:W-:Y:S05]  /*1270*/  EXIT ;  /* 0x000000000000794d */ /* 0x000fea0003800000 */
.L_x_5406:
        /* <DEDUP_REMOVED lines=93> */
.L_x_5426:
[----:B------:R-:W-:Y:S05]  /*1850*/  BSYNC B1 ;  /* 0x0000000000017941 */ /* 0x000fea0003800000 */
.L_x_5425:
[----:B------:R-:W-:-:S05]  /*1860*/  FADD.FTZ R2, R20, -R3 ;  /* 0x8000000314027221 */ /* 0x000fca0000010000 */
[----:B------:R-:W-:-:S07]  /*1870*/  F2FP.F16.F32.PACK_AB R2, RZ, R2 ;  /* 0x00000002ff02723e */ /* 0x000fce00000000ff */
.L_x_5424:
[----:B------:R-:W-:Y:S05]  /*1880*/  BSYNC B0 ;  /* 0x0000000000007941 */ /* 0x000fea0003800000 */
.L_x_5423:
        /* <DEDUP_REMOVED lines=38> */
.L_x_5430:
[----:B------:R-:W-:Y:S05]  /*1af0*/  BSYNC B1 ;  /* 0x0000000000017941 */ /* 0x000fea0003800000 */
.L_x_5429:
[----:B------:R-:W-:-:S05]  /*1b00*/  FADD.FTZ R3, R7, -R4 ;  /* 0x8000000407037221 */ /* 0x000fca0000010000 */
[----:B------:R-:W-:-:S07]  /*1b10*/  F2FP.F16.F32.PACK_AB R3, RZ, R3 ;  /* 0x00000003ff03723e */ /* 0x000fce00000000ff */
.L_x_5428:
[----:B------:R-:W-:Y:S05]  /*1b20*/  BSYNC B0 ;  /* 0x0000000000007941 */ /* 0x000fea0003800000 */
.L_x_5427:
        /* <DEDUP_REMOVED lines=38> */
.L_x_5434:
[----:B------:R-:W-:Y:S05]  /*1d90*/  BSYNC B1 ;  /* 0x0000000000017941 */ /* 0x000fea0003800000 */
.L_x_5433:
[----:B------:R-:W-:-:S05]  /*1da0*/  FADD.FTZ R4, R22, -R5 ;  /* 0x8000000516047221 */ /* 0x000fca0000010000 */
[----:B------:R-:W-:-:S07]  /*1db0*/  F2FP.F16.F32.PACK_AB R4, RZ, R4 ;  /* 0x00000004ff04723e */ /* 0x000fce00000000ff */
.L_x_5432:
[----:B------:R-:W-:Y:S05]  /*1dc0*/  BSYNC B0 ;  /* 0x0000000000007941 */ /* 0x000fea0003800000 */
.L_x_5431:
        /* <DEDUP_REMOVED lines=38> */
.L_x_5438:
[----:B------:R-:W-:Y:S05]  /*2030*/  BSYNC B1 ;  /* 0x0000000000017941 */ /* 0x000fea0003800000 */
.L_x_5437:
[----:B------:R-:W-:-:S05]  /*2040*/  FADD.FTZ R5, R23, -R6 ;  /* 0x8000000617057221 */ /* 0x000fca0000010000 */
[----:B------:R-:W-:-:S07]  /*2050*/  F2FP.F16.F32.PACK_AB R5, RZ, R5 ;  /* 0x00000005ff05723e */ /* 0x000fce00000000ff */
.L_x_5436:
[----:B------:R-:W-:Y:S05]  /*2060*/  BSYNC B0 ;  /* 0x0000000000007941 */ /* 0x000fea0003800000 */
.L_x_5435:
        /* <DEDUP_REMOVED lines=38> */
.L_x_5442:
[----:B------:R-:W-:Y:S05]  /*22d0*/  BSYNC B1 ;  /* 0x0000000000017941 */ /* 0x000fea0003800000 */
.L_x_5441:
[----:B------:R-:W-:-:S05]  /*22e0*/  FADD.FTZ R6, R10, -R7 ;  /* 0x800000070a067221 */ /* 0x000fca0000010000 */
[----:B------:R-:W-:-:S07]  /*22f0*/  F2FP.F16.F32.PACK_AB R6, RZ, R6 ;  /* 0x00000006ff06723e */ /* 0x000fce00000000ff */
.L_x_5440:
[----:B------:R-:W-:Y:S05]  /*2300*/  BSYNC B0 ;  /* 0x0000000000007941 */ /* 0x000fea0003800000 */
.L_x_5439:
        /* <DEDUP_REMOVED lines=38> */
.L_x_5446:
[----:B------:R-:W-:Y:S05]  /*2570*/  BSYNC B1 ;  /* 0x0000000000017941 */ /* 0x000fea0003800000 */
.L_x_5445:
[----:B------:R-:W-:-:S05]  /*2580*/  FADD.FTZ R7, R19, -R8 ;  /* 0x8000000813077221 */ /* 0x000fca0000010000 */
[----:B------:R-:W-:-:S07]  /*2590*/  F2FP.F16.F32.PACK_AB R7, RZ, R7 ;  /* 0x00000007ff07723e */ /* 0x000fce00000000ff */
.L_x_5444:
[----:B------:R-:W-:Y:S05]  /*25a0*/  BSYNC B0 ;  /* 0x0000000000007941 */ /* 0x000fea0003800000 */
.L_x_5443:
        /* <DEDUP_REMOVED lines=38> */
.L_x_5450:
[----:B------:R-:W-:Y:S05]  /*2810*/  BSYNC B1 ;  /* 0x0000000000017941 */ /* 0x000fea0003800000 */
.L_x_5449:
[----:B------:R-:W-:-:S05]  /*2820*/  FADD.FTZ R8, R14, -R9 ;  /* 0x800000090e087221 */ /* 0x000fca0000010000 */
[----:B------:R-:W-:-:S07]  /*2830*/  F2FP.F16.F32.PACK_AB R8, RZ, R8 ;  /* 0x00000008ff08723e */ /* 0x000fce00000000ff */
.L_x_5448:
[----:B------:R-:W-:Y:S05]  /*2840*/  BSYNC B0 ;  /* 0x0000000000007941 */ /* 0x000fea0003800000 */
.L_x_5447:
        /* <DEDUP_REMOVED lines=38> */
.L_x_5454:
[----:B------:R-:W-:Y:S05]  /*2ab0*/  BSYNC B1 ;  /* 0x0000000000017941 */ /* 0x000fea0003800000 */
.L_x_5453:
[----:B------:R-:W-:-:S05]  /*2ac0*/  FADD.FTZ R9, R13, -R10 ;  /* 0x8000000a0d097221 */ /* 0x000fca0000010000 */
[----:B------:R-:W-:-:S07]  /*2ad0*/  F2FP.F16.F32.PACK_AB R9, RZ, R9 ;  /* 0x00000009ff09723e */ /* 0x000fce00000000ff */
.L_x_5452:
[----:B------:R-:W-:Y:S05]  /*2ae0*/  BSYNC B0 ;  /* 0x0000000000007941 */ /* 0x000fea0003800000 */
.L_x_5451:
        /* <DEDUP_REMOVED lines=22> */
.L_x_5457:
[----:B------:R-:W-:-:S13]  /*2c50*/  ISETP.GE.AND P0, PT, R18, R17, PT ;  /* 0x000000111200720c */ /* 0x000fda0003f06270 */
[----:B------:R-:W-:Y:S05]  /*2c60*/  @P0 BRA `(.L_x_5459) ;  /* 0x0000000000300947 */ /* 0x000fea0003800000 */
[----:B0-----:R-:W0:Y:S01]  /*2c70*/  LDC.64 R2, c[0x0][0x218] ;  /* 0x00008600ff027b82 */ /* 0x001e220000000a00 */
[----:B------:R-:W-:Y:S02]  /*2c80*/  IADD3 R11, R0, R18, RZ ;  /* 0x00000012000b7210 */ /* 0x000fe40007ffe0ff */
[----:B------:R-:W-:-:S03]  /*2c90*/  IADD3 R18, R18, 0x80, RZ ;  /* 0x0000008012127810 */ /* 0x000fc60007ffe0ff */
[----:B0-----:R-:W-:-:S05]  /*2ca0*/  IMAD.WIDE.U32 R2, R11, 0x2, R2 ;  /* 0x000000020b027825 */ /* 0x001fca00078e0002 */
[----:B------:R1:W-:Y:S02]  /*2cb0*/  STG.E.U16 desc[UR4][R2.64], R5 ;  /* 0x0000000502007986 */ /* 0x0003e4000c101504 */
.L_x_5458:
[----:B------:R-:W-:-:S13]  /*2cc0*/  ISETP.GE.AND P0, PT, R18, R17, PT ;  /* 0x000000111200720c */ /* 0x000fda0003f06270 */
[----:B------:R-:W-:Y:S05]  /*2cd0*/  @P0 BRA `(.L_x_5460) ;  /* 0x0000000000340947 */ /* 0x000fea0003800000 */
[----:B01----:R-:W0:Y:S01]  /*2ce0*/  LDC.64 R2, c[0x0][0x218] ;  /* 0x00008600ff027b82 */ /* 0x003e220000000a00 */
[----:B------:R-:W-:Y:S02]  /*2cf0*/  IADD3 R5, R0, R18, RZ ;  /* 0x0000001200057210 */ /* 0x000fe40007ffe0ff */
[----:B------:R-:W-:-:S03]  /*2d00*/  IADD3 R18, R18, 0x80, RZ ;  /* 0x0000008012127810 */ /* 0x000fc60007ffe0ff */
[----:B0-----:R-:W-:-:S05]  /*2d10*/  IMAD.WIDE.U32 R2, R5, 0x2, R2 ;  /* 0x0000000205027825 */ /* 0x001fca00078e0002 */
[----:B------:R1:W-:Y:S02]  /*2d20*/  STG.E.U16 desc[UR4][R2.64], R6 ;  /* 0x0000000602007986 */ /* 0x0003e4000c101504 */
.L_x_5459:
        /* <DEDUP_REMOVED lines=8> */
.L_x_5460:
[----:B------:R-:W-:Y:S05]  /*2db0*/  BSYNC B1 ;  /* 0x0000000000017941 */ /* 0x000fea0003800000 */
.L_x_5456:
[----:B------:R-:W-:-:S13]  /*2dc0*/  ISETP.GE.AND P0, PT, R18, R17, PT ;  /* 0x000000111200720c */ /* 0x000fda0003f06270 */
[----:B012---:R-:W0:Y:S01]  /*2dd0*/  @!P0 LDC.64 R2, c[0x0][0x218] ;  /* 0x00008600ff028b82 */ /* 0x007e220000000a00 */
[----:B------:R-:W-:Y:S02]  /*2de0*/  @!P0 IADD3 R5, R0, R18, RZ ;  /* 0x0000001200058210 */ /* 0x000fe40007ffe0ff */
[----:B------:R-:W-:-:S03]  /*2df0*/  @!P0 IADD3 R18, R18, 0x80, RZ ;  /* 0x0000008012128810 */ /* 0x000fc60007ffe0ff */
[----:B0-----:R-:W-:-:S05]  /*2e00*/  @!P0 IMAD.WIDE.U32 R2, R5, 0x2, R2 ;  /* 0x0000000205028825 */ /* 0x001fca00078e0002 */
[----:B------:R2:W-:Y:S02]  /*2e10*/  @!P0 STG.E.U16 desc[UR4][R2.64], R8 ;  /* 0x0000000802008986 */ /* 0x0005e4000c101504 */
.L_x_5461:
[----:B------:R-:W-:Y:S05]  /*2e20*/  BSYNC B0 ;  /* 0x0000000000007941 */ /* 0x000fea0003800000 */
.L_x_5455:
        /* <DEDUP_REMOVED lines=8> */
.L_x_5462:
        /* <DEDUP_REMOVED lines=13> */
.L_x_7382:


//--------------------- .text._ZN2at6native18elementwise_kernelILi128ELi4EZNS0_15gpu_kernel_implIZZZNS0_33launch_log_sigmoid_forward_kernelERNS_18TensorIteratorBaseEENKUlvE_clEvENKUlvE0_clEvEUlfE_EEvS4_RKT_EUliE_EEviT1_ --------------------------
	.section	.text._ZN2at6native18elementwise_kernelILi128ELi4EZNS0_15gpu_kernel_implIZZZNS0_33launch_log_sigmoid_forward_kernelERNS_18TensorIteratorBaseEENKUlvE_clEvENKUlvE0_clEvEUlfE_EEvS4_RKT_EUliE_EEviT1_,"ax",@progbits
	.align	128
        .global         _ZN2at6native18elementwise_kernelILi128ELi4EZNS0_15gpu_kernel_implIZZZNS0_33launch_log_sigmoid_forward_kernelERNS_18TensorIteratorBaseEENKUlvE_clEvENKUlvE0_clEvEUlfE_EEvS4_RKT_EUliE_EEviT1_
        .type           _ZN2at6native18elementwise_kernelILi128ELi4EZNS0_15gpu_kernel_implIZZZNS0_33launch_log_sigmoid_forward_kernelERNS_18TensorIteratorBaseEENKUlvE_clEvENKUlvE0_clEvEUlfE_EEvS4_RKT_EUliE_EEviT1_,@function
        .size           _ZN2at6native18elementwise_kernelILi128ELi4EZNS0_15gpu_kernel_implIZZZNS0_33launch_log_sigmoid_forward_kernelERNS_18TensorIteratorBaseEENKUlvE_clEvENKUlvE0_clEvEUlfE_EEvS4_RKT_EUliE_EEviT1_,(.L_x_7383 - _ZN2at6native18elementwise_kernelILi128ELi4EZNS0_15gpu_kernel_implIZZZNS0_33launch_log_sigmoid_forward_kernelERNS_18TensorIteratorBaseEENKUlvE_clEvENKUlvE0_clEvEUlfE_EEvS4_RKT_EUliE_EEviT1_)
        .other          _ZN2at6native18elementwise_kernelILi128ELi4EZNS0_15gpu_kernel_implIZZZNS0_33launch_log_sigmoid_forward_kernelERNS_18TensorIteratorBaseEENKUlvE_clEvENKUlvE0_clEvEUlfE_EEvS4_RKT_EUliE_EEviT1_,@"STO_CUDA_ENTRY STV_DEFAULT"
_ZN2at6native18elementwise_kernelILi128ELi4EZNS0_15gpu_kernel_implIZZZNS0_33launch_log_sigmoid_forward_kernelERNS_18TensorIteratorBaseEENKUlvE_clEvENKUlvE0_clEvEUlfE_EEvS4_RKT_EUliE_EEviT1_:
.text._ZN2at6native18elementwise_kernelILi128ELi4EZNS0_15gpu_kernel_implIZZZNS0_33launch_log_sigmoid_forward_kernelERNS_18TensorIteratorBaseEENKUlvE_clEvENKUlvE0_clEvEUlfE_EEvS4_RKT_EUliE_EEviT1_:
        /* <DEDUP_REMOVED lines=315> */
.L_x_5465:
        /* <DEDUP_REMOVED lines=22> */
.L_x_5470:
[----:B------:R-:W2:Y:S02]  /*1510*/  LDG.E.U8 R0, desc[UR36][R2.64] ;  /* 0x0000002402007981 */ /* 0x000ea4000c1e1100 */
[----:B--2---:R-:W-:Y:S01]  /*1520*/  I2FP.F32.U32 R0, R0 ;  /* 0x0000000000007245 */ /* 0x004fe20000201000 */
[----:B------:R-:W-:Y:S06]  /*1530*/  BRA `(.L_x_5472) ;  /* 0x0000000c002c7947 */ /* 0x000fec0003800000 */
.L_x_5469:
        /* <DEDUP_REMOVED lines=9> */
.L_x_5474:
[----:B------:R-:W2:Y:S02]  /*15d0*/  LDG.E R0, desc[UR36][R2.64] ;  /* 0x0000002402007981 */ /* 0x000ea4000c1e1900 */
[----:B--2---:R-:W-:Y:S01]  /*15e0*/  I2FP.F32.S32 R0, R0 ;  /* 0x0000000000007245 */ /* 0x004fe20000201400 */
[----:B------:R-:W-:Y:S06]  /*15f0*/  BRA `(.L_x_5472) ;  /* 0x0000000800fc7947 */ /* 0x000fec0003800000 */
.L_x_5473:
[----:B------:R-:W2:Y:S02]  /*1600*/  LDG.E.U16 R0, desc[UR36][R2.64] ;  /* 0x0000002402007981 */ /* 0x000ea4000c1e1500 */
[----:B--2---:R-:W0:Y:S01]  /*1610*/  I2F.S16 R0, R0 ;  /* 0x0000000000007306 */ /* 0x004e220000101400 */
[----:B------:R-:W-:Y:S05]  /*1620*/  BRA `(.L_x_5472) ;  /* 0x0000000800f07947 */ /* 0x000fea0003800000 */
.L_x_5468:
        /* <DEDUP_REMOVED lines=8> */
.L_x_5476:
[----:B------:R-:W2:Y:S02]  /*16b0*/  LDG.E.U16 R0, desc[UR36][R2.64] ;  /* 0x0000002402007981 */ /* 0x000ea4000c1e1500 */
[----:B--2---:R-:W-:Y:S01]  /*16c0*/  HADD2.F32 R0, -RZ, R0.H0_H0 ;  /* 0x20000000ff007230 */ /* 0x004fe20000004100 */
[----:B------:R-:W-:Y:S06]  /*16d0*/  BRA `(.L_x_5472) ;  /* 0x0000000800c47947 */ /* 0x000fec0003800000 */
.L_x_5475:
        /* <DEDUP_REMOVED lines=8> */
.L_x_5478:
[----:B------:R-:W2:Y:S02]  /*1760*/  LDG.E.U16 R0, desc[UR36][R2.64] ;  /* 0x0000002402007981 */ /* 0x000ea4000c1e1500 */
[----:B--2---:R-:W-:Y:S01]  /*1770*/  HADD2.F32 R0, -RZ, R0.H0_H0 ;  /* 0x20000000ff007230 */ /* 0x004fe20000004100 */
[----:B------:R-:W-:Y:S06]  /*1780*/  BRA `(.L_x_5472) ;  /* 0x0000000800987947 */ /* 0x000fec0003800000 */
.L_x_5477:
[----:B------:R-:W2:Y:S01]  /*1790*/  LDG.E.64 R2, desc[UR36][R2.64] ;  /* 0x0000002402027981 */ /* 0x000ea2000c1e1b00 */
[----:B------:R-:W-:Y:S01]  /*17a0*/  UMOV UR4, 0xf0000000 ;  /* 0xf000000000047882 */ /* 0x000fe20000000000 */
[----:B------:R-:W-:Y:S01]  /*17b0*/  UMOV UR5, 0x380fffff ;  /* 0x380fffff00057882 */ /* 0x000fe20000000000 */
[----:B--2---:R-:W0:Y:S01]  /*17c0*/  F2F.F32.F64 R0, R2 ;  /* 0x0000000200007310 */ /* 0x004e220000301000 */
[----:B------:R-:W-:-:S14]  /*17d0*/  DSETP.GEU.AND P0, PT, |R2|, UR4, PT ;  /* 0x0000000402007e2a */ /* 0x000fdc000bf0e200 */
[----:B0-----:R-:W-:Y:S01]  /*17e0*/  @!P0 FMUL R0, R0, 1.175494350822287508e-38 ;  /* 0x0080000000008820 */ /* 0x001fe20000400000 */
[----:B------:R-:W-:Y:S06]  /*17f0*/  BRA `(.L_x_5472) ;  /* 0x00000008007c7947 */ /* 0x000fec0003800000 */
.L_x_5467:
        /* <DEDUP_REMOVED lines=12> */
.L_x_5481:
[----:B------:R-:W2:Y:S01]  /*18c0*/  LDG.E.64 R2, desc[UR36][R2.64] ;  /* 0x0000002402027981 */ /* 0x000ea2000c1e1b00 */
[----:B------:R-:W-:Y:S01]  /*18d0*/  UMOV UR4, 0xf0000000 ;  /* 0xf000000000047882 */ /* 0x000fe20000000000 */
[----:B------:R-:W-:Y:S01]  /*18e0*/  UMOV UR5, 0x380fffff ;  /* 0x380fffff00057882 */ /* 0x000fe20000000000 */
[----:B--2---:R-:W0:Y:S01]  /*18f0*/  F2F.F32.F64 R0, R2 ;  /* 0x0000000200007310 */ /* 0x004e220000301000 */
[----:B------:R-:W-:-:S14]  /*1900*/  DSETP.GEU.AND P0, PT, |R2|, UR4, PT ;  /* 0x0000000402007e2a */ /* 0x000fdc000bf0e200 */
[----:B0-----:R-:W-:Y:S01]  /*1910*/  @!P0 FMUL R0, R0, 1.175494350822287508e-38 ;  /* 0x0080000000008820 */ /* 0x001fe20000400000 */
[----:B------:R-:W-:Y:S06]  /*1920*/  BRA `(.L_x_5472) ;  /* 0x0000000800307947 */ /* 0x000fec0003800000 */
.L_x_5480:
        /* <DEDUP_REMOVED lines=26> */
.L_x_5483:
        /* <DEDUP_REMOVED lines=13> */
.L_x_5482:
[----:B------:R-:W2:Y:S02]  /*1ba0*/  LDG.E.U16 R0, desc[UR36][R2.64] ;  /* 0x0000002402007981 */ /* 0x000ea4000c1e1500 */
[----:B--2---:R-:W-:Y:S01]  /*1bb0*/  IMAD.U32 R0, R0, 0x10000, RZ ;  /* 0x0001000000007824 */ /* 0x004fe200078e00ff */
[----:B------:R-:W-:Y:S06]  /*1bc0*/  BRA `(.L_x_5472) ;  /* 0x0000000400887947 */ /* 0x000fec0003800000 */
.L_x_5479:
        /* <DEDUP_REMOVED lines=11> */
.L_x_5486:
        /* <DEDUP_REMOVED lines=20> */
.L_x_5488:
[----:B------:R-:W-:Y:S05]  /*1dc0*/  BSYNC B0 ;  /* 0x0000000000007941 */ /* 0x000fea0003800000 */
.L_x_5487:
[----:B------:R-:W-:Y:S02]  /*1dd0*/  LEA R3, R0, 0x3b800000, 0x17 ;  /* 0x3b80000000037811 */ /* 0x000fe400078eb8ff */
[----:B------:R-:W-:-:S04]  /*1de0*/  SHF.L.U32 R0, R2, 0x14, RZ ;  /* 0x0000001402007819 */ /* 0x000fc800000006ff */
[----:B------:R-:W-:Y:S01]  /*1df0*/  LOP3.LUT R0, R3, R0, R4, 0xfe, !PT ;  /* 0x0000000003007212 */ /* 0x000fe200078efe04 */
[----:B------:R-:W-:Y:S06]  /*1e00*/  BRA `(.L_x_5472) ;  /* 0x0000000000f87947 */ /* 0x000fec0003800000 */
.L_x_5485:
        /* <DEDUP_REMOVED lines=20> */
.L_x_5490:
[----:B------:R-:W-:Y:S05]  /*1f50*/  BSYNC B0 ;  /* 0x0000000000007941 */ /* 0x000fea0003800000 */
.L_x_5489:
[----:B------:R-:W-:Y:S01]  /*1f60*/  LEA R3, R0, 0x37800000, 0x17 ;  /* 0x3780000000037811 */ /* 0x000fe200078eb8ff */
[----:B------:R-:W-:-:S05]  /*1f70*/  IMAD.SHL.U32 R0, R2, 0x200000, RZ ;  /* 0x0020000002007824 */ /* 0x000fca00078e00ff */
[----:B------:R-:W-:Y:S01]  /*1f80*/  LOP3.LUT R0, R3, R0, R4, 0xfe, !PT ;  /* 0x0000000003007212 */ /* 0x000fe200078efe04 */
[----:B------:R-:W-:Y:S06]  /*1f90*/  BRA `(.L_x_5472) ;  /* 0x0000000000947947 */ /* 0x000fec0003800000 */
.L_x_5484:
        /* <DEDUP_REMOVED lines=14> */
.L_x_5471:
        /* <DEDUP_REMOVED lines=16> */
.L_x_5493:
[----:B------:R-:W-:Y:S01]  /*2180*/  IMAD.MOV.U32 R0, RZ, RZ, RZ ;  /* 0x000000ffff007224 */ /* 0x000fe200078e00ff */
[----:B------:R-:W-:Y:S06]  /*2190*/  BRA `(.L_x_5472) ;  /* 0x0000000000147947 */ /* 0x000fec0003800000 */
.L_x_5492:
[----:B------:R-:W2:Y:S02]  /*21a0*/  LDG.E.64 R2, desc[UR36][R2.64] ;  /* 0x0000002402027981 */ /* 0x000ea4000c1e1b00 */
[----:B--2---:R0:W1:Y:S01]  /*21b0*/  I2F.U64 R0, R2 ;  /* 0x0000000200007312 */ /* 0x0040620000301000 */
[----:B------:R-:W-:Y:S05]  /*21c0*/  BRA `(.L_x_5472) ;  /* 0x0000000000087947 */ /* 0x000fea0003800000 */
.L_x_5491:
[----:B------:R-:W2:Y:S02]  /*21d0*/  LDG.E R0, desc[UR36][R2.64] ;  /* 0x0000002402007981 */ /* 0x000ea4000c1e1900 */
[----:B--2---:R-:W-:-:S07]  /*21e0*/  I2FP.F32.U32 R0, R0 ;  /* 0x0000000000007245 */ /* 0x004fce0000201000 */
.L_x_5472:
[----:B------:R-:W-:Y:S05]  /*21f0*/  BSYNC B6 ;  /* 0x0000000000067941 */ /* 0x000fea0003800000 */
.L_x_5466:
[----:B012345:R-:W-:Y:S01]  /*2200*/  FMUL.FTZ R2, |R0|, -1.4426950216293334961 ;  /* 0xbfb8aa3b00027820 */ /* 0x03ffe20000410200 */
[----:B------:R-:W-:Y:S01]  /*2210*/  IMAD.MOV.U32 R6, RZ, RZ, 0x3e800000 ;  /* 0x3e800000ff067424 */ /* 0x000fe200078e00ff */
[----:B------:R-:W-:Y:S01]  /*2220*/  BSSY B0, `(.L_x_5494) ;  /* 0x0000022000007945 */ /* 0x000fe20003800000 */
[----:B------:R-:W-:Y:S01]  /*2230*/  IMAD.MOV.U32 R7, RZ, RZ, 0x3d39bf78 ;  /* 0x3d39bf78ff077424 */ /* 0x000fe200078e00ff */
[----:B------:R-:W-:Y:S02]  /*2240*/  FMNMX.FTZ R0, RZ, R0, PT ;  /* 0x00000000ff007209 */ /* 0x000fe40003810000 */
        /* <DEDUP_REMOVED lines=31> */
.L_x_5495:
[----:B------:R-:W-:Y:S05]  /*2440*/  BSYNC B0 ;  /* 0x0000000000007941 */ /* 0x000fea0003800000 */
.L_x_5494:
[----:B------:R-:W-:Y:S01]  /*2450*/  FADD.FTZ R2, R0, -R3 ;  /* 0x8000000300027221 */ /* 0x000fe20000010000 */
        /* <DEDUP_REMOVED lines=12> */
.L_x_5499:
[----:B------:R-:W0:Y:S02]  /*2520*/  F2I.S64.TRUNC R2, R2 ;  /* 0x0000000200027311 */ /* 0x000e24000020d900 */
[----:B0-----:R-:W-:-:S05]  /*2530*/  IMAD.MOV.U32 R5, RZ, RZ, R2 ;  /* 0x000000ffff057224 */ /* 0x001fca00078e0002 */
[----:B------:R1:W-:Y:S01]  /*2540*/  STG.E.U8 desc[UR36][R16.64], R5 ;  /* 0x0000000510007986 */ /* 0x0003e2000c101124 */
[----:B------:R-:W-:Y:S05]  /*2550*/  BRA `(.L_x_5501) ;  /* 0x0000000c00407947 */ /* 0x000fea0003800000 */
.L_x_5498:
        /* <DEDUP_REMOVED lines=9> */
.L_x_5503:
[----:B------:R-:W0:Y:S02]  /*25f0*/  F2I.FTZ.TRUNC.NTZ R3, R2 ;  /* 0x0000000200037305 */ /* 0x000e24000021f100 */
[----:B0-----:R3:W-:Y:S01]  /*2600*/  STG.E desc[UR36][R16.64], R3 ;  /* 0x0000000310007986 */ /* 0x0017e2000c101924 */
[----:B------:R-:W-:Y:S05]  /*2610*/  BRA `(.L_x_5501) ;  /* 0x0000000c00107947 */ /* 0x000fea0003800000 */
.L_x_5502:
[----:B------:R-:W0:Y:S02]  /*2620*/  F2I.FTZ.TRUNC.NTZ R3, R2 ;  /* 0x0000000200037305 */ /* 0x000e24000021f100 */
[----:B0-----:R2:W-:Y:S01]  /*2630*/  STG.E.U16 desc[UR36][R16.64], R3 ;  /* 0x0000000310007986 */ /* 0x0015e2000c101524 */
[----:B------:R-:W-:Y:S05]  /*2640*/  BRA `(.L_x_5501) ;  /* 0x0000000c00047947 */ /* 0x000fea0003800000 */
.L_x_5497:
        /* <DEDUP_REMOVED lines=8> */
.L_x_5505:
[----:B------:R-:W-:-:S05]  /*26d0*/  F2FP.F16.F32.PACK_AB R2, RZ, R2 ;  /* 0x00000002ff02723e */ /* 0x000fca00000000ff */
[----:B------:R0:W-:Y:S01]  /*26e0*/  STG.E.U16 desc[UR36][R16.64], R2 ;  /* 0x0000000210007986 */ /* 0x0001e2000c101524 */
[----:B------:R-:W-:Y:S05]  /*26f0*/  BRA `(.L_x_5501) ;  /* 0x0000000800d87947 */ /* 0x000fea0003800000 */
.L_x_5504:
        /* <DEDUP_REMOVED lines=9> */
.L_x_5507:
[----:B------:R-:W-:-:S04]  /*2790*/  F2FP.F16.F32.PACK_AB R3, RZ, R2 ;  /* 0x00000002ff03723e */ /* 0x000fc800000000ff */
[----:B------:R-:W-:-:S05]  /*27a0*/  PRMT R3, R3, 0x5410, RZ ;  /* 0x0000541003037816 */ /* 0x000fca00000000ff */
[----:B------:R0:W-:Y:S01]  /*27b0*/  STG.E desc[UR36][R16.64], R3 ;  /* 0x0000000310007986 */ /* 0x0001e2000c101924 */
[----:B------:R-:W-:Y:S05]  /*27c0*/  BRA `(.L_x_5501) ;  /* 0x0000000800a47947 */ /* 0x000fea0003800000 */
.L_x_5506:
[----:B------:R-:W-:-:S06]  /*27d0*/  FMUL.FTZ R2, R2, 1 ;  /* 0x3f80000002027820 */ /* 0x000fcc0000410000 */
[----:B------:R-:W0:Y:S02]  /*27e0*/  F2F.F64.F32 R2, R2 ;  /* 0x0000000200027310 */ /* 0x000e240000201800 */
[----:B0-----:R0:W-:Y:S01]  /*27f0*/  STG.E.64 desc[UR36][R16.64], R2 ;  /* 0x0000000210007986 */ /* 0x0011e2000c101b24 */
[----:B------:R-:W-:Y:S05]  /*2800*/  BRA `(.L_x_5501) ;  /* 0x0000000800947947 */ /* 0x000fea0003800000 */
.L_x_5496:
        /* <DEDUP_REMOVED lines=12> */
.L_x_5510:
[----:B------:R-:W-:Y:S01]  /*28d0*/  FMUL.FTZ R4, R2, 1 ;  /* 0x3f80000002047820 */ /* 0x000fe20000410000 */
[----:B------:R-:W-:-:S05]  /*28e0*/  CS2R R6, SRZ ;  /* 0x0000000000067805 */ /* 0x000fca000001ff00 */
[----:B------:R-:W0:Y:S02]  /*28f0*/  F2F.F64.F32 R4, R4 ;  /* 0x0000000400047310 */ /* 0x000e240000201800 */
[----:B0-----:R0:W-:Y:S01]  /*2900*/  STG.E.128 desc[UR36][R16.64], R4 ;  /* 0x0000000410007986 */ /* 0x0011e2000c101d24 */
[----:B------:R-:W-:Y:S05]  /*2910*/  BRA `(.L_x_5501) ;  /* 0x0000000800507947 */ /* 0x000fea0003800000 */
.L_x_5509:
        /* <DEDUP_REMOVED lines=20> */
.L_x_5514:
[----:B------:R-:W-:Y:S05]  /*2a60*/  BSYNC B0 ;  /* 0x0000000000007941 */ /* 0x000fea0003800000 */
.L_x_5513:
[----:B------:R-:W-:-:S05]  /*2a70*/  LOP3.LUT R5, R0, R5, RZ, 0xfc, !PT ;  /* 0x0000000500057212 */ /* 0x000fca00078efcff */
[----:B------:R0:W-:Y:S01]  /*2a80*/  STG.E.U8 desc[UR36][R16.64], R5 ;  /* 0x0000000510007986 */ /* 0x0001e2000c101124 */
[----:B------:R-:W-:Y:S05]  /*2a90*/  BRA `(.L_x_5501) ;  /* 0x0000000400f07947 */ /* 0x000fea0003800000 */
.L_x_5512:
        /* <DEDUP_REMOVED lines=12> */
.L_x_5516:
[----:B------:R-:W-:Y:S01]  /*2b60*/  IMAD.MOV.U32 R0, RZ, RZ, 0x7f ;  /* 0x0000007fff007424 */ /* 0x000fe200078e00ff */
[----:B------:R-:W-:-:S04]  /*2b70*/  ISETP.GT.U32.AND P0, PT, R4, 0x7f800000, PT ;  /* 0x7f8000000400780c */ /* 0x000fc80003f04070 */
[----:B------:R-:W-:-:S09]  /*2b80*/  SEL R0, R0, 0x7c, P0 ;  /* 0x0000007c00007807 */ /* 0x000fd20000000000 */
.L_x_5517:
[----:B------:R-:W-:Y:S05]  /*2b90*/  BSYNC B0 ;  /* 0x0000000000007941 */ /* 0x000fea0003800000 */
.L_x_5515:
[----:B------:R-:W-:-:S04]  /*2ba0*/  LOP3.LUT R2, R2, 0x80000000, RZ, 0xc0, !PT ;  /* 0x8000000002027812 */ /* 0x000fc800078ec0ff */
[----:B------:R-:W-:-:S04]  /*2bb0*/  SHF.R.U32.HI R3, RZ, 0x18, R2 ;  /* 0x00000018ff037819 */ /* 0x000fc80000011602 */
[----:B------:R-:W-:-:S05]  /*2bc0*/  LOP3.LUT R3, R0, R3, RZ, 0xfc, !PT ;  /* 0x0000000300037212 */ /* 0x000fca00078efcff */
[----:B------:R0:W-:Y:S01]  /*2bd0*/  STG.E.U8 desc[UR36][R16.64], R3 ;  /* 0x0000000310007986 */ /* 0x0001e2000c101124 */
[----:B------:R-:W-:Y:S05]  /*2be0*/  BRA `(.L_x_5501) ;  /* 0x00000004009c7947 */ /* 0x000fea0003800000 */
.L_x_5511:
[----:B------:R-:W-:-:S05]  /*2bf0*/  F2FP.BF16.F32.PACK_AB R2, RZ, R2 ;  /* 0x00000002ff02723e */ /* 0x000fca00000010ff */
[----:B------:R0:W-:Y:S01]  /*2c00*/  STG.E.U16 desc[UR36][R16.64], R2 ;  /* 0x0000000210007986 */ /* 0x0001e2000c101524 */
[----:B------:R-:W-:Y:S05]  /*2c10*/  BRA `(.L_x_5501) ;  /* 0x0000000400907947 */ /* 0x000fea0003800000 */
.L_x_5508:
        /* <DEDUP_REMOVED lines=11> */
.L_x_5520:
        /* <DEDUP_REMOVED lines=16> */
.L_x_5523:
[----:B------:R-:W-:-:S04]  /*2dd0*/  LOP3.LUT R2, R2, 0x80000000, RZ, 0xc0, !PT ;  /* 0x8000000002027812 */ /* 0x000fc800078ec0ff */
[----:B------:R-:W-:-:S04]  /*2de0*/  SHF.R.U32.HI R3, RZ, 0x18, R2 ;  /* 0x00000018ff037819 */ /* 0x000fc80000011602 */
[----:B------:R-:W-:-:S04]  /*2df0*/  LOP3.LUT R0, R0, R3, RZ, 0xfc, !PT ;  /* 0x0000000300007212 */ /* 0x000fc800078efcff */
[----:B------:R-:W-:-:S07]  /*2e00*/  PRMT R8, R0, 0x7610, R8 ;  /* 0x0000761000087816 */ /* 0x000fce0000000008 */
.L_x_5522:
[----:B------:R-:W-:Y:S05]  /*2e10*/  BSYNC B0 ;  /* 0x0000000000007941 */ /* 0x000fea0003800000 */
.L_x_5521:
[----:B------:R0:W-:Y:S01]  /*2e20*/  STG.E.U8 desc[UR36][R16.64], R8 ;  /* 0x0000000810007986 */ /* 0x0001e2000c101124 */
[----:B------:R-:W-:Y:S05]  /*2e30*/  BRA `(.L_x_5501) ;  /* 0x0000000400087947 */ /* 0x000fea0003800000 */
.L_x_5519:
        /* <DEDUP_REMOVED lines=16> */
.L_x_5526:
[----:B------:R-:W-:-:S04]  /*2f40*/  LOP3.LUT R2, R2, 0x80000000, RZ, 0xc0, !PT ;  /* 0x8000000002027812 */ /* 0x000fc800078ec0ff */
[----:B------:R-:W-:-:S04]  /*2f50*/  SHF.R.U32.HI R3, RZ, 0x18, R2 ;  /* 0x00000018ff037819 */ /* 0x000fc80000011602 */
[----:B------:R-:W-:-:S04]  /*2f60*/  LOP3.LUT R0, R0, R3, RZ, 0xfc, !PT ;  /* 0x0000000300007212 */ /* 0x000fc800078efcff */
[----:B------:R-:W-:-:S07]  /*2f70*/  PRMT R8, R0, 0x7610, R8 ;  /* 0x0000761000087816 */ /* 0x000fce0000000008 */
.L_x_5525:
[----:B------:R-:W-:Y:S05]  /*2f80*/  BSYNC B0 ;  /* 0x0000000000007941 */ /* 0x000fea0003800000 */
.L_x_5524:
[----:B------:R0:W-:Y:S01]  /*2f90*/  STG.E.U8 desc[UR36][R16.64], R8 ;  /* 0x0000000810007986 */ /* 0x0001e2000c101124 */
[----:B------:R-:W-:Y:S05]  /*2fa0*/  BRA `(.L_x_5501) ;  /* 0x0000000000ac7947 */ /* 0x000fea0003800000 */
.L_x_5518:
        /* <DEDUP_REMOVED lines=21> */
.L_x_5500:
        /* <DEDUP_REMOVED lines=16> */
.L_x_5529:
[----:B------:R-:W-:Y:S05]  /*3200*/  BRA `(.L_x_5501) ;  /* 0x0000000000147947 */ /* 0x000fea0003800000 */
.L_x_5528:
[----:B------:R-:W0:Y:S02]  /*3210*/  F2I.U64.TRUNC R2, R2 ;  /* 0x0000000200027311 */ /* 0x000e24000020d800 */
[----:B0-----:R0:W-:Y:S01]  /*3220*/  STG.E.64 desc[UR36][R16.64], R2 ;  /* 0x0000000210007986 */ /* 0x0011e2000c101b24 */
[----:B------:R-:W-:Y:S05]  /*3230*/  BRA `(.L_x_5501) ;  /* 0x0000000000087947 */ /* 0x000fea0003800000 */
.L_x_5527:
[----:B------:R-:W0:Y:S02]  /*3240*/  F2I.FTZ.U32.TRUNC.NTZ R3, R2 ;  /* 0x0000000200037305 */ /* 0x000e24000021f000 */
[----:B0-----:R0:W-:Y:S02]  /*3250*/  STG.E desc[UR36][R16.64], R3 ;  /* 0x0000000310007986 */ /* 0x0011e4000c101924 */
.L_x_5501:
[----:B------:R-:W-:-:S05]  /*3260*/  IMAD R18, R23, 0x200, R18 ;  /* 0x0000020017127824 */ /* 0x000fca00078e0212 */
[----:B------:R-:W-:-:S07]  /*3270*/  IADD3 R19, R18, 0x80, RZ ;  /* 0x0000008012137810 */ /* 0x000fce0007ffe0ff */
.L_x_5464:
[----:B------:R-:W-:Y:S05]  /*3280*/  BSYNC B7 ;  /* 0x0000000000077941 */ /* 0x000fea0003800000 */
.L_x_5463:
        /* <DEDUP_REMOVED lines=307> */
.L_x_5532:
        /* <DEDUP_REMOVED lines=22> */
.L_x_5537:
[----:B------:R-:W2:Y:S02]  /*4720*/  LDG.E.U8 R0, desc[UR36][R2.64] ;  /* 0x0000002402007981 */ /* 0x000ea4000c1e1100 */
[----:B--2---:R-:W-:Y:S01]  /*4730*/  I2FP.F32.U32 R0, R0 ;  /* 0x0000000000007245 */ /* 0x004fe20000201000 */
[----:B------:R-:W-:Y:S06]  /*4740*/  BRA `(.L_x_5539) ;  /* 0x0000000c002c7947 */ /* 0x000fec0003800000 */
.L_x_5536:
        /* <DEDUP_REMOVED lines=9> */
.L_x_5541:
[----:B------:R-:W2:Y:S02]  /*47e0*/  LDG.E R0, desc[UR36][R2.64] ;  /* 0x0000002402007981 */ /* 0x000ea4000c1e1900 */
[----:B--2---:R-:W-:Y:S01]  /*47f0*/  I2FP.F32.S32 R0, R0 ;  /* 0x0000000000007245 */ /* 0x004fe20000201400 */
[----:B------:R-:W-:Y:S06]  /*4800*/  BRA `(.L_x_5539) ;  /* 0x0000000800fc7947 */ /* 0x000fec0003800000 */
.L_x_5540:
[----:B------:R-:W2:Y:S02]  /*4810*/  LDG.E.U16 R0, desc[UR36][R2.64] ;  /* 0x0000002402007981 */ /* 0x000ea4000c1e1500 */
[----:B--2---:R-:W0:Y:S01]  /*4820*/  I2F.S16 R0, R0 ;  /* 0x0000000000007306 */ /* 0x004e220000101400 */
[----:B------:R-:W-:Y:S05]  /*4830*/  BRA `(.L_x_5539) ;  /* 0x0000000800f07947 */ /* 0x000fea0003800000 */
.L_x_5535:
        /* <DEDUP_REMOVED lines=8> */
.L_x_5543:
[----:B------:R-:W2:Y:S02]  /*48c0*/  LDG.E.U16 R0, desc[UR36][R2.64] ;  /* 0x0000002402007981 */ /* 0x000ea4000c1e1500 */
[----:B--2---:R-:W-:Y:S01]  /*48d0*/  HADD2.F32 R0, -RZ, R0.H0_H0 ;  /* 0x20000000ff007230 */ /* 0x004fe20000004100 */
[----:B------:R-:W-:Y:S06]  /*48e0*/  BRA `(.L_x_5539) ;  /* 0x0000000800c47947 */ /* 0x000fec0003800000 */
.L_x_5542:
        /* <DEDUP_REMOVED lines=8> */
.L_x_5545:
[----:B------:R-:W2:Y:S02]  /*4970*/  LDG.E.U16 R0, desc[UR36][R2.64] ;  /* 0x0000002402007981 */ /* 0x000ea4000c1e1500 */
[----:B--2---:R-:W-:Y:S01]  /*4980*/  HADD2.F32 R0, -RZ, R0.H0_H0 ;  /* 0x20000000ff007230 */ /* 0x004fe20000004100 */
[----:B------:R-:W-:Y:S06]  /*4990*/  BRA `(.L_x_5539) ;  /* 0x0000000800987947 */ /* 0x000fec0003800000 */
.L_x_5544:
[----:B------:R-:W2:Y:S01]  /*49a0*/  LDG.E.64 R2, desc[UR36][R2.64] ;  /* 0x0000002402027981 */ /* 0x000ea2000c1e1b00 */
[----:B------:R-:W-:Y:S01]  /*49b0*/  UMOV UR4, 0xf0000000 ;  /* 0xf000000000047882 */ /* 0x000fe20000000000 */
[----:B------:R-:W-:Y:S01]  /*49c0*/  UMOV UR5, 0x380fffff ;  /* 0x380fffff00057882 */ /* 0x000fe20000000000 */
[----:B--2---:R-:W0:Y:S01]  /*49d0*/  F2F.F32.F64 R0, R2 ;  /* 0x0000000200007310 */ /* 0x004e220000301000 */
[----:B------:R-:W-:-:S14]  /*49e0*/  DSETP.GEU.AND P0, PT, |R2|, UR4, PT ;  /* 0x0000000402007e2a */ /* 0x000fdc000bf0e200 */
[----:B0-----:R-:W-:Y:S01]  /*49f0*/  @!P0 FMUL R0, R0, 1.175494350822287508e-38 ;  /* 0x0080000000008820 */ /* 0x001fe20000400000 */
[----:B------:R-:W-:Y:S06]  /*4a00*/  BRA `(.L_x_5539) ;  /* 0x00000008007c7947 */ /* 0x000fec0003800000 */
.L_x_5534:
        /* <DEDUP_REMOVED lines=12> */
.L_x_5548:
[----:B------:R-:W2:Y:S01]  /*4ad0*/  LDG.E.64 R2, desc[UR36][R2.64] ;  /* 0x0000002402027981 */ /* 0x000ea2000c1e1b00 */
[----:B------:R-:W-:Y:S01]  /*4ae0*/  UMOV UR4, 0xf0000000 ;  /* 0xf000000000047882 */ /* 0x000fe20000000000 */
[----:B------:R-:W-:Y:S01]  /*4af0*/  UMOV UR5, 0x380fffff ;  /* 0x380fffff00057882 */ /* 0x000fe20000000000 */
[----:B--2---:R-:W0:Y:S01]  /*4b00*/  F2F.F32.F64 R0, R2 ;  /* 0x0000000200007310 */ /* 0x004e220000301000 */
[----:B------:R-:W-:-:S14]  /*4b10*/  DSETP.GEU.AND P0, PT, |R2|, UR4, PT ;  /* 0x0000000402007e2a */ /* 0x000fdc000bf0e200 */
[----:B0-----:R-:W-:Y:S01]  /*4b20*/  @!P0 FMUL R0, R0, 1.175494350822287508e-38 ;  /* 0x0080000000008820 */ /* 0x001fe20000400000 */
[----:B------:R-:W-:Y:S06]  /*4b30*/  BRA `(.L_x_5539) ;  /* 0x0000000800307947 */ /* 0x000fec0003800000 */
.L_x_5547:
        /* <DEDUP_REMOVED lines=26> */
.L_x_5550:
        /* <DEDUP_REMOVED lines=13> */
.L_x_5549:
[----:B------:R-:W2:Y:S02]  /*4db0*/  LDG.E.U16 R0, desc[UR36][R2.64] ;  /* 0x0000002402007981 */ /* 0x000ea4000c1e1500 */
[----:B--2---:R-:W-:Y:S01]  /*4dc0*/  IMAD.U32 R0, R0, 0x10000, RZ ;  /* 0x0001000000007824 */ /* 0x004fe200078e00ff */
[----:B------:R-:W-:Y:S06]  /*4dd0*/  BRA `(.L_x_5539) ;  /* 0x0000000400887947 */ /* 0x000fec0003800000 */
.L_x_5546:
        /* <DEDUP_REMOVED lines=11> */
.L_x_5553:
        /* <DEDUP_REMOVED lines=20> */
.L_x_5555:
[----:B------:R-:W-:Y:S05]  /*4fd0*/  BSYNC B0 ;  /* 0x0000000000007941 */ /* 0x000fea0003800000 */
.L_x_5554:
[----:B------:R-:W-:Y:S02]  /*4fe0*/  LEA R3, R0, 0x3b800000, 0x17 ;  /* 0x3b80000000037811 */ /* 0x000fe400078eb8ff */
[----:B------:R-:W-:-:S04]  /*4ff0*/  SHF.L.U32 R0, R2, 0x14, RZ ;  /* 0x0000001402007819 */ /* 0x000fc800000006ff */
[----:B------:R-:W-:Y:S01]  /*5000*/  LOP3.LUT R0, R3, R0, R4, 0xfe, !PT ;  /* 0x0000000003007212 */ /* 0x000fe200078efe04 */
[----:B------:R-:W-:Y:S06]  /*5010*/  BRA `(.L_x_5539) ;  /* 0x0000000000f87947 */ /* 0x000fec0003800000 */
.L_x_5552:
        /* <DEDUP_REMOVED lines=20> */
.L_x_5557:
[----:B------:R-:W-:Y:S05]  /*5160*/  BSYNC B0 ;  /* 0x0000000000007941 */ /* 0x000fea0003800000 */
.L_x_5556:
[----:B------:R-:W-:Y:S01]  /*5170*/  LEA R3, R0, 0x37800000, 0x17 ;  /* 0x3780000000037811 */ /* 0x000fe200078eb8ff */
[----:B------:R-:W-:-:S05]  /*5180*/  IMAD.SHL.U32 R0, R2, 0x200000, RZ ;  /* 0x0020000002007824 */ /* 0x000fca00078e00ff */
[----:B------:R-:W-:Y:S01]  /*5190*/  LOP3.LUT R0, R3, R0, R4, 0xfe, !PT ;  /* 0x0000000003007212 */ /* 0x000fe200078efe04 */
[----:B------:R-:W-:Y:S06]  /*51a0*/  BRA `(.L_x_5539) ;  /* 0x0000000000947947 */ /* 0x000fec0003800000 */
.L_x_5551:
        /* <DEDUP_REMOVED lines=14> */
.L_x_5538:
        /* <DEDUP_REMOVED lines=16> */
.L_x_5560:
[----:B------:R-:W-:Y:S01]  /*5390*/  IMAD.MOV.U32 R0, RZ, RZ, RZ ;  /* 0x000000ffff007224 */ /* 0x000fe200078e00ff */
[----:B------:R-:W-:Y:S06]  /*53a0*/  BRA `(.L_x_5539) ;  /* 0x0000000000147947 */ /* 0x000fec0003800000 */
.L_x_5559:
[----:B------:R-:W2:Y:S02]  /*53b0*/  LDG.E.64 R2, desc[UR36][R2.64] ;  /* 0x0000002402027981 */ /* 0x000ea4000c1e1b00 */
[----:B--2---:R0:W1:Y:S01]  /*53c0*/  I2F.U64 R0, R2 ;  /* 0x0000000200007312 */ /* 0x0040620000301000 */
[----:B------:R-:W-:Y:S05]  /*53d0*/  BRA `(.L_x_5539) ;  /* 0x0000000000087947 */ /* 0x000fea0003800000 */
.L_x_5558:
[----:B------:R-:W2:Y:S02]  /*53e0*/  LDG.E R0, desc[UR36][R2.64] ;  /* 0x0000002402007981 */ /* 0x000ea4000c1e1900 */
[----:B--2---:R-:W-:-:S07]  /*53f0*/  I2FP.F32.U32 R0, R0 ;  /* 0x0000000000007245 */ /* 0x004fce0000201000 */
.L_x_5539:
[----:B------:R-:W-:Y:S05]  /*5400*/  BSYNC B6 ;  /* 0x0000000000067941 */ /* 0x000fea0003800000 */
.L_x_5533:
        /* <DEDUP_REMOVED lines=36> */
.L_x_5562:
[----:B------:R-:W-:Y:S05]  /*5650*/  BSYNC B0 ;  /* 0x0000000000007941 */ /* 0x000fea0003800000 */
.L_x_5561:
        /* <DEDUP_REMOVED lines=13> */
.L_x_5566:
[----:B------:R-:W0:Y:S02]  /*5730*/  F2I.S64.TRUNC R2, R2 ;  /* 0x0000000200027311 */ /* 0x000e24000020d900 */
[----:B0-----:R-:W-:-:S05]  /*5740*/  IMAD.MOV.U32 R5, RZ, RZ, R2 ;  /* 0x000000ffff057224 */ /* 0x001fca00078e0002 */
[----:B------:R0:W-:Y:S01]  /*5750*/  STG.E.U8 desc[UR36][R16.64], R5 ;  /* 0x0000000510007986 */ /* 0x0001e2000c101124 */
[----:B------:R-:W-:Y:S05]  /*5760*/  BRA `(.L_x_5568) ;  /* 0x0000000c00407947 */ /* 0x000fea0003800000 */
.L_x_5565:
        /* <DEDUP_REMOVED lines=9> */
.L_x_5570:
[----:B------:R-:W0:Y:S02]  /*5800*/  F2I.FTZ.TRUNC.NTZ R3, R2 ;  /* 0x0000000200037305 */ /* 0x000e24000021f100 */
[----:B0-----:R3:W-:Y:S01]  /*5810*/  STG.E desc[UR36][R16.64], R3 ;  /* 0x0000000310007986 */ /* 0x0017e2000c101924 */
[----:B------:R-:W-:Y:S05]  /*5820*/  BRA `(.L_x_5568) ;  /* 0x0000000c00107947 */ /* 0x000fea0003800000 */
.L_x_5569:
[----:B------:R-:W0:Y:S02]  /*5830*/  F2I.FTZ.TRUNC.NTZ R3, R2 ;  /* 0x0000000200037305 */ /* 0x000e24000021f100 */
[----:B0-----:R2:W-:Y:S01]  /*5840*/  STG.E.U16 desc[UR36][R16.64], R3 ;  /* 0x0000000310007986 */ /* 0x0015e2000c101524 */
[----:B------:R-:W-:Y:S05]  /*5850*/  BRA `(.L_x_5568) ;  /* 0x0000000c00047947 */ /* 0x000fea0003800000 */
.L_x_5564:
        /* <DEDUP_REMOVED lines=8> */
.L_x_5572:
[----:B------:R-:W-:-:S05]  /*58e0*/  F2FP.F16.F32.PACK_AB R2, RZ, R2 ;  /* 0x00000002ff02723e */ /* 0x000fca00000000ff */
[----:B------:R0:W-:Y:S01]  /*58f0*/  STG.E.U16 desc[UR36][R16.64], R2 ;  /* 0x0000000210007986 */ /* 0x0001e2000c101524 */
[----:B------:R-:W-:Y:S05]  /*5900*/  BRA `(.L_x_5568) ;  /* 0x0000000800d87947 */ /* 0x000fea0003800000 */
.L_x_5571:
        /* <DEDUP_REMOVED lines=9> */
.L_x_5574:
[----:B------:R-:W-:-:S04]  /*59a0*/  F2FP.F16.F32.PACK_AB R3, RZ, R2 ;  /* 0x00000002ff03723e */ /* 0x000fc800000000ff */
[----:B------:R-:W-:-:S05]  /*59b0*/  PRMT R3, R3, 0x5410, RZ ;  /* 0x0000541003037816 */ /* 0x000fca00000000ff */
[----:B------:R0:W-:Y:S01]  /*59c0*/  STG.E desc[UR36][R16.64], R3 ;  /* 0x0000000310007986 */ /* 0x0001e2000c101924 */
[----:B------:R-:W-:Y:S05]  /*59d0*/  BRA `(.L_x_5568) ;  /* 0x0000000800a47947 */ /* 0x000fea0003800000 */
.L_x_5573:
[----:B------:R-:W-:-:S06]  /*59e0*/  FMUL.FTZ R2, R2, 1 ;  /* 0x3f80000002027820 */ /* 0x000fcc0000410000 */
[----:B------:R-:W0:Y:S02]  /*59f0*/  F2F.F64.F32 R2, R2 ;  /* 0x0000000200027310 */ /* 0x000e240000201800 */
[----:B0-----:R0:W-:Y:S01]  /*5a00*/  STG.E.64 desc[UR36][R16.64], R2 ;  /* 0x0000000210007986 */ /* 0x0011e2000c101b24 */
[----:B------:R-:W-:Y:S05]  /*5a10*/  BRA `(.L_x_5568) ;  /* 0x0000000800947947 */ /* 0x000fea0003800000 */
.L_x_5563:
        /* <DEDUP_REMOVED lines=12> */
.L_x_5577:
[----:B------:R-:W-:Y:S01]  /*5ae0*/  FMUL.FTZ R4, R2, 1 ;  /* 0x3f80000002047820 */ /* 0x000fe20000410000 */
[----:B------:R-:W-:-:S05]  /*5af0*/  CS2R R6, SRZ ;  /* 0x0000000000067805 */ /* 0x000fca000001ff00 */
[----:B------:R-:W0:Y:S02]  /*5b00*/  F2F.F64.F32 R4, R4 ;  /* 0x0000000400047310 */ /* 0x000e240000201800 */
[----:B0-----:R0:W-:Y:S01]  /*5b10*/  STG.E.128 desc[UR36][R16.64], R4 ;  /* 0x0000000410007986 */ /* 0x0011e2000c101d24 */
[----:B------:R-:W-:Y:S05]  /*5b20*/  BRA `(.L_x_5568) ;  /* 0x0000000800507947 */ /* 0x000fea0003800000 */
.L_x_5576:
        /* <DEDUP_REMOVED lines=20> */
.L_x_5581:
[----:B------:R-:W-:Y:S05]  /*5c70*/  BSYNC B0 ;  /* 0x0000000000007941 */ /* 0x000fea0003800000 */
.L_x_5580:
[----:B------:R-:W-:-:S05]  /*5c80*/  LOP3.LUT R5, R0, R5, RZ, 0xfc, !PT ;  /* 0x0000000500057212 */ /* 0x000fca00078efcff */
[----:B------:R0:W-:Y:S01]  /*5c90*/  STG.E.U8 desc[UR36][R16.64], R5 ;  /* 0x0000000510007986 */ /* 0x0001e2000c101124 */
[----:B------:R-:W-:Y:S05]  /*5ca0*/  BRA `(.L_x_5568) ;  /* 0x0000000400f07947 */ /* 0x000fea0003800000 */
.L_x_5579:
        /* <DEDUP_REMOVED lines=12> */
.L_x_5583:
[----:B------:R-:W-:Y:S01]  /*5d70*/  IMAD.MOV.U32 R0, RZ, RZ, 0x7f ;  /* 0x0000007fff007424 */ /* 0x000fe200078e00ff */
[----:B------:R-:W-:-:S04]  /*5d80*/  ISETP.GT.U32.AND P0, PT, R4, 0x7f800000, PT ;  /* 0x7f8000000400780c */ /* 0x000fc80003f04070 */
[----:B------:R-:W-:-:S09]  /*5d90*/  SEL R0, R0, 0x7c, P0 ;  /* 0x0000007c00007807 */ /* 0x000fd20000000000 */
.L_x_5584:
[----:B------:R-:W-:Y:S05]  /*5da0*/  BSYNC B0 ;  /* 0x0000000000007941 */ /* 0x000fea0003800000 */
.L_x_5582:
[----:B------:R-:W-:-:S04]  /*5db0*/  LOP3.LUT R2, R2, 0x80000000, RZ, 0xc0, !PT ;  /* 0x8000000002027812 */ /* 0x000fc800078ec0ff */
[----:B------:R-:W-:-:S04]  /*5dc0*/  SHF.R.U32.HI R3, RZ, 0x18, R2 ;  /* 0x00000018ff037819 */ /* 0x000fc80000011602 */
[----:B------:R-:W-:-:S05]  /*5dd0*/  LOP3.LUT R3, R0, R3, RZ, 0xfc, !PT ;  /* 0x0000000300037212 */ /* 0x000fca00078efcff */
[----:B------:R0:W-:Y:S01]  /*5de0*/  STG.E.U8 desc[UR36][R16.64], R3 ;  /* 0x0000000310007986 */ /* 0x0001e2000c101124 */
[----:B------:R-:W-:Y:S05]  /*5df0*/  BRA `(.L_x_5568) ;  /* 0x00000004009c7947 */ /* 0x000fea0003800000 */
.L_x_5578:
[----:B------:R-:W-:-:S05]  /*5e00*/  F2FP.BF16.F32.PACK_AB R2, RZ, R2 ;  /* 0x00000002ff02723e */ /* 0x000fca00000010ff */
[----:B------:R0:W-:Y:S01]  /*5e10*/  STG.E.U16 desc[UR36][R16.64], R2 ;  /* 0x0000000210007986 */ /* 0x0001e2000c101524 */
[----:B------:R-:W-:Y:S05]  /*5e20*/  BRA `(.L_x_5568) ;  /* 0x0000000400907947 */ /* 0x000fea0003800000 */
.L_x_5575:
        /* <DEDUP_REMOVED lines=11> */
.L_x_5587:
        /* <DEDUP_REMOVED lines=16> */
.L_x_5590:
[----:B------:R-:W-:-:S04]  /*5fe0*/  LOP3.LUT R2, R2, 0x80000000, RZ, 0xc0, !PT ;  /* 0x8000000002027812 */ /* 0x000fc800078ec0ff */
[----:B------:R-:W-:-:S04]  /*5ff0*/  SHF.R.U32.HI R3, RZ, 0x18, R2 ;  /* 0x00000018ff037819 */ /* 0x000fc80000011602 */
[----:B------:R-:W-:-:S04]  /*6000*/  LOP3.LUT R0, R0, R3, RZ, 0xfc, !PT ;  /* 0x0000000300007212 */ /* 0x000fc800078efcff */
[----:B------:R-:W-:-:S07]  /*6010*/  PRMT R8, R0, 0x7610, R8 ;  /* 0x0000761000087816 */ /* 0x000fce0000000008 */
.L_x_5589:
[----:B------:R-:W-:Y:S05]  /*6020*/  BSYNC B0 ;  /* 0x0000000000007941 */ /* 0x000fea0003800000 */
.L_x_5588:
[----:B------:R0:W-:Y:S01]  /*6030*/  STG.E.U8 desc[UR36][R16.64], R8 ;  /* 0x0000000810007986 */ /* 0x0001e2000c101124 */
[----:B------:R-:W-:Y:S05]  /*6040*/  BRA `(.L_x_5568) ;  /* 0x0000000400087947 */ /* 0x000fea0003800000 */
.L_x_5586:
        /* <DEDUP_REMOVED lines=16> */
.L_x_5593:
[----:B------:R-:W-:-:S04]  /*6150*/  LOP3.LUT R2, R2, 0x80000000, RZ, 0xc0, !PT ;  /* 0x8000000002027812 */ /* 0x000fc800078ec0ff */
[----:B------:R-:W-:-:S04]  /*6160*/  SHF.R.U32.HI R3, RZ, 0x18, R2 ;  /* 0x00000018ff037819 */ /* 0x000fc80000011602 */
[----:B------:R-:W-:-:S04]  /*6170*/  LOP3.LUT R0, R0, R3, RZ, 0xfc, !PT ;  /* 0x0000000300007212 */ /* 0x000fc800078efcff */
[----:B------:R-:W-:-:S07]  /*6180*/  PRMT R8, R0, 0x7610, R8 ;  /* 0x0000761000087816 */ /* 0x000fce0000000008 */
.L_x_5592:
[----:B------:R-:W-:Y:S05]  /*6190*/  BSYNC B0 ;  /* 0x0000000000007941 */ /* 0x000fea0003800000 */
.L_x_5591:
[----:B------:R0:W-:Y:S01]  /*61a0*/  STG.E.U8 desc[UR36][R16.64], R8 ;  /* 0x0000000810007986 */ /* 0x0001e2000c101124 */
[----:B------:R-:W-:Y:S05]  /*61b0*/  BRA `(.L_x_5568) ;  /* 0x0000000000ac7947 */ /* 0x000fea0003800000 */
.L_x_5585:
        /* <DEDUP_REMOVED lines=21> */
.L_x_5567:
        /* <DEDUP_REMOVED lines=16> */
.L_x_5596:
[----:B------:R-:W-:Y:S05]  /*6410*/  BRA `(.L_x_5568) ;  /* 0x0000000000147947 */ /* 0x000fea0003800000 */
.L_x_5595:
[----:B------:R-:W0:Y:S02]  /*6420*/  F2I.U64.TRUNC R2, R2 ;  /* 0x0000000200027311 */ /* 0x000e24000020d800 */
[----:B0-----:R0:W-:Y:S01]  /*6430*/  STG.E.64 desc[UR36][R16.64], R2 ;  /* 0x0000000210007986 */ /* 0x0011e2000c101b24 */
[----:B------:R-:W-:Y:S05]  /*6440*/  BRA `(.L_x_5568) ;  /* 0x0000000000087947 */ /* 0x000fea0003800000 */
.L_x_5594:
[----:B------:R-:W0:Y:S02]  /*6450*/  F2I.FTZ.U32.TRUNC.NTZ R3, R2 ;  /* 0x0000000200037305 */ /* 0x000e24000021f000 */
[----:B0-----:R0:W-:Y:S02]  /*6460*/  STG.E desc[UR36][R16.64], R3 ;  /* 0x0000000310007986 */ /* 0x0011e4000c101924 */
.L_x_5568:
[----:B------:R-:W-:-:S07]  /*6470*/  VIADD R19, R19, 0x80 ;  /* 0x0000008013137836 */ /* 0x000fce0000000000 */
.L_x_5531:
[----:B------:R-:W-:Y:S05]  /*6480*/  BSYNC B7 ;  /* 0x0000000000077941 */ /* 0x000fea0003800000 */
.L_x_5530:
        /* <DEDUP_REMOVED lines=307> */
.L_x_5599:
        /* <DEDUP_REMOVED lines=20> */
[----:B--2---:R-:W2:Y:S01]  /*7900*/  I2F.S16 R0, R0 ;  /* 0x0000000000007306 */ /* 0x004ea20000101400 */
[----:B------:R-:W-:Y:S05]  /*7910*/  BRA `(.L_x_5606) ;  /* 0x0000000c00387947 */ /* 0x000fea0003800000 */
.L_x_5604:
[----:B------:R-:W2:Y:S02]  /*7920*/  LDG.E.U8 R0, desc[UR36][R2.64] ;  /* 0x0000002402007981 */ /* 0x000ea4000c1e1100 */
[----:B--2---:R-:W-:Y:S01]  /*7930*/  I2FP.F32.U32 R0, R0 ;  /* 0x0000000000007245 */ /* 0x004fe20000201000 */
[----:B------:R-:W-:Y:S06]  /*7940*/  BRA `(.L_x_5606) ;  /* 0x0000000c002c7947 */ /* 0x000fec0003800000 */
.L_x_5603:
        /* <DEDUP_REMOVED lines=9> */
.L_x_5608:
[----:B------:R-:W2:Y:S02]  /*79e0*/  LDG.E R0, desc[UR36][R2.64] ;  /* 0x0000002402007981 */ /* 0x000ea4000c1e1900 */
[----:B--2---:R-:W-:Y:S01]  /*79f0*/  I2FP.F32.S32 R0, R0 ;  /* 0x0000000000007245 */ /* 0x004fe20000201400 */
[----:B------:R-:W-:Y:S06]  /*7a00*/  BRA `(.L_x_5606) ;  /* 0x0000000800fc7947 */ /* 0x000fec0003800000 */
.L_x_5607:
[----:B------:R-:W2:Y:S02]  /*7a10*/  LDG.E.U16 R0, desc[UR36][R2.64] ;  /* 0x0000002402007981 */ /* 0x000ea4000c1e1500 */
[----:B--2---:R-:W0:Y:S01]  /*7a20*/  I2F.S16 R0, R0 ;  /* 0x0000000000007306 */ /* 0x004e220000101400 */
[----:B------:R-:W-:Y:S05]  /*7a30*/  BRA `(.L_x_5606) ;  /* 0x0000000800f07947 */ /* 0x000fea0003800000 */
.L_x_5602:
        /* <DEDUP_REMOVED lines=8> */
.L_x_5610:
[----:B------:R-:W2:Y:S02]  /*7ac0*/  LDG.E.U16 R0, desc[UR36][R2.64] ;  /* 0x0000002402007981 */ /* 0x000ea4000c1e1500 */
[----:B--2---:R-:W-:Y:S01]  /*7ad0*/  HADD2.F32 R0, -RZ, R0.H0_H0 ;  /* 0x20000000ff007230 */ /* 0x004fe20000004100 */
[----:B------:R-:W-:Y:S06]  /*7ae0*/  BRA `(.L_x_5606) ;  /* 0x0000000800c47947 */ /* 0x000fec0003800000 */
.L_x_5609:
        /* <DEDUP_REMOVED lines=8> */
.L_x_5612:
[----:B------:R-:W2:Y:S02]  /*7b70*/  LDG.E.U16 R0, desc[UR36][R2.64] ;  /* 0x0000002402007981 */ /* 0x000ea4000c1e1500 */
[----:B--2---:R-:W-:Y:S01]  /*7b80*/  HADD2.F32 R0, -RZ, R0.H0_H0 ;  /* 0x20000000ff007230 */ /* 0x004fe20000004100 */
[----:B------:R-:W-:Y:S06]  /*7b90*/  BRA `(.L_x_5606) ;  /* 0x0000000800987947 */ /* 0x000fec0003800000 */
.L_x_5611:
[----:B------:R-:W2:Y:S01]  /*7ba0*/  LDG.E.64 R2, desc[UR36][R2.64] ;  /* 0x0000002402027981 */ /* 0x000ea2000c1e1b00 */
[----:B------:R-:W-:Y:S01]  /*7bb0*/  UMOV UR4, 0xf0000000 ;  /* 0xf000000000047882 */ /* 0x000fe20000000000 */
[----:B------:R-:W-:Y:S01]  /*7bc0*/  UMOV UR5, 0x380fffff ;  /* 0x380fffff00057882 */ /* 0x000fe20000000000 */
[----:B--2---:R-:W0:Y:S01]  /*7bd0*/  F2F.F32.F64 R0, R2 ;  /* 0x0000000200007310 */ /* 0x004e220000301000 */
[----:B------:R-:W-:-:S14]  /*7be0*/  DSETP.GEU.AND P0, PT, |R2|, UR4, PT ;  /* 0x0000000402007e2a */ /* 0x000fdc000bf0e200 */
[----:B0-----:R-:W-:Y:S01]  /*7bf0*/  @!P0 FMUL R0, R0, 1.175494350822287508e-38 ;  /* 0x0080000000008820 */ /* 0x001fe20000400000 */
[----:B------:R-:W-:Y:S06]  /*7c00*/  BRA `(.L_x_5606) ;  /* 0x00000008007c7947 */ /* 0x000fec0003800000 */
.L_x_5601:
        /* <DEDUP_REMOVED lines=12> */
.L_x_5615:
[----:B------:R-:W2:Y:S01]  /*7cd0*/  LDG.E.64 R2, desc[UR36][R2.64] ;  /* 0x0000002402027981 */ /* 0x000ea2000c1e1b00 */
[----:B------:R-:W-:Y:S01]  /*7ce0*/  UMOV UR4, 0xf0000000 ;  /* 0xf000000000047882 */ /* 0x000fe20000000000 */
[----:B------:R-:W-:Y:S01]  /*7cf0*/  UMOV UR5, 0x380fffff ;  /* 0x380fffff00057882 */ /* 0x000fe20000000000 */
[----:B--2---:R-:W0:Y:S01]  /*7d00*/  F2F.F32.F64 R0, R2 ;  /* 0x0000000200007310 */ /* 0x004e220000301000 */
[----:B------:R-:W-:-:S14]  /*7d10*/  DSETP.GEU.AND P0, PT, |R2|, UR4, PT ;  /* 0x0000000402007e2a */ /* 0x000fdc000bf0e200 */
[----:B0-----:R-:W-:Y:S01]  /*7d20*/  @!P0 FMUL R0, R0, 1.175494350822287508e-38 ;  /* 0x0080000000008820 */ /* 0x001fe20000400000 */
[----:B------:R-:W-:Y:S06]  /*7d30*/  BRA `(.L_x_5606) ;  /* 0x0000000800307947 */ /* 0x000fec0003800000 */
.L_x_5614:
        /* <DEDUP_REMOVED lines=26> */
.L_x_5617:
        /* <DEDUP_REMOVED lines=13> */
.L_x_5616:
[----:B------:R-:W2:Y:S02]  /*7fb0*/  LDG.E.U16 R0, desc[UR36][R2.64] ;  /* 0x0000002402007981 */ /* 0x000ea4000c1e1500 */
[----:B--2---:R-:W-:Y:S01]  /*7fc0*/  IMAD.U32 R0, R0, 0x10000, RZ ;  /* 0x0001000000007824 */ /* 0x004fe200078e00ff */
[----:B------:R-:W-:Y:S06]  /*7fd0*/  BRA `(.L_x_5606) ;  /* 0x0000000400887947 */ /* 0x000fec0003800000 */
.L_x_5613:
        /* <DEDUP_REMOVED lines=11> */
.L_x_5620:
        /* <DEDUP_REMOVED lines=20> */
.L_x_5622:
[----:B------:R-:W-:Y:S05]  /*81d0*/  BSYNC B0 ;  /* 0x0000000000007941 */ /* 0x000fea0003800000 */
.L_x_5621:
[----:B------:R-:W-:Y:S01]  /*81e0*/  LEA R3, R0, 0x3b800000, 0x17 ;  /* 0x3b80000000037811 */ /* 0x000fe200078eb8ff */
[----:B------:R-:W-:-:S05]  /*81f0*/  IMAD.SHL.U32 R0, R2, 0x100000, RZ ;  /* 0x0010000002007824 */ /* 0x000fca00078e00ff */
[----:B------:R-:W-:Y:S01]  /*8200*/  LOP3.LUT R0, R3, R0, R4, 0xfe, !PT ;  /* 0x0000000003007212 */ /* 0x000fe200078efe04 */
[----:B------:R-:W-:Y:S06]  /*8210*/  BRA `(.L_x_5606) ;  /* 0x0000000000f87947 */ /* 0x000fec0003800000 */
.L_x_5619:
[----:B------:R-:W2:Y:S01]  /*8220*/  LDG.E.U8 R2, desc[UR36][R2.64] ;  /* 0x0000002402027981 */ /* 0x000ea2000c1e1100 */
[----:B------:R-:W-:Y:S02]  /*8230*/  MOV R0, RZ ;  /* 0x000000ff00007202 */ /* 0x000fe40000000f00 */
        /* <DEDUP_REMOVED lines=18> */
.L_x_5624:
[----:B------:R-:W-:Y:S05]  /*8360*/  BSYNC B0 ;  /* 0x0000000000007941 */ /* 0x000fea0003800000 */
.L_x_5623:
[----:B------:R-:W-:Y:S01]  /*8370*/  LEA R3, R0, 0x37800000, 0x17 ;  /* 0x3780000000037811 */ /* 0x000fe200078eb8ff */
[----:B------:R-:W-:-:S05]  /*8380*/  IMAD.SHL.U32 R0, R2, 0x200000, RZ ;  /* 0x0020000002007824 */ /* 0x000fca00078e00ff */
[----:B------:R-:W-:Y:S01]  /*8390*/  LOP3.LUT R0, R3, R0, R4, 0xfe, !PT ;  /* 0x0000000003007212 */ /* 0x000fe200078efe04 */
[----:B------:R-:W-:Y:S06]  /*83a0*/  BRA `(.L_x_5606) ;  /* 0x0000000000947947 */ /* 0x000fec0003800000 */
.L_x_5618:
        /* <DEDUP_REMOVED lines=14> */
.L_x_5605:
        /* <DEDUP_REMOVED lines=16> */
.L_x_5627:
[----:B------:R-:W-:Y:S01]  /*8590*/  IMAD.MOV.U32 R0, RZ, RZ, RZ ;  /* 0x000000ffff007224 */ /* 0x000fe200078e00ff */
[----:B------:R-:W-:Y:S06]  /*85a0*/  BRA `(.L_x_5606) ;  /* 0x0000000000147947 */ /* 0x000fec0003800000 */
.L_x_5626:
[----:B------:R-:W2:Y:S02]  /*85b0*/  LDG.E.64 R2, desc[UR36][R2.64] ;  /* 0x0000002402027981 */ /* 0x000ea4000c1e1b00 */
[----:B--2---:R0:W1:Y:S01]  /*85c0*/  I2F.U64 R0, R2 ;  /* 0x0000000200007312 */ /* 0x0040620000301000 */
[----:B------:R-:W-:Y:S05]  /*85d0*/  BRA `(.L_x_5606) ;  /* 0x0000000000087947 */ /* 0x000fea0003800000 */
.L_x_5625:
[----:B------:R-:W2:Y:S02]  /*85e0*/  LDG.E R0, desc[UR36][R2.64] ;  /* 0x0000002402007981 */ /* 0x000ea4000c1e1900 */
[----:B--2---:R-:W-:-:S07]  /*85f0*/  I2FP.F32.U32 R0, R0 ;  /* 0x0000000000007245 */ /* 0x004fce0000201000 */
.L_x_5606:
[----:B------:R-:W-:Y:S05]  /*8600*/  BSYNC B6 ;  /* 0x0000000000067941 */ /* 0x000fea0003800000 */
.L_x_5600:
        /* <DEDUP_REMOVED lines=36> */
.L_x_5629:
[----:B------:R-:W-:Y:S05]  /*8850*/  BSYNC B0 ;  /* 0x0000000000007941 */ /* 0x000fea0003800000 */
.L_x_5628:
        /* <DEDUP_REMOVED lines=13> */
.L_x_5633:
[----:B------:R-:W0:Y:S02]  /*8930*/  F2I.S64.TRUNC R2, R2 ;  /* 0x0000000200027311 */ /* 0x000e24000020d900 */
[----:B0-----:R-:W-:-:S05]  /*8940*/  MOV R5, R2 ;  /* 0x0000000200057202 */ /* 0x001fca0000000f00 */
[----:B------:R0:W-:Y:S01]  /*8950*/  STG.E.U8 desc[UR36][R16.64], R5 ;  /* 0x0000000510007986 */ /* 0x0001e2000c101124 */
[----:B------:R-:W-:Y:S05]  /*8960*/  BRA `(.L_x_5635) ;  /* 0x0000000c00407947 */ /* 0x000fea0003800000 */
.L_x_5632:
        /* <DEDUP_REMOVED lines=9> */
.L_x_5637:
[----:B------:R-:W0:Y:S02]  /*8a00*/  F2I.FTZ.TRUNC.NTZ R3, R2 ;  /* 0x0000000200037305 */ /* 0x000e24000021f100 */
[----:B0-----:R0:W-:Y:S01]  /*8a10*/  STG.E desc[UR36][R16.64], R3 ;  /* 0x0000000310007986 */ /* 0x0011e2000c101924 */
[----:B------:R-:W-:Y:S05]  /*8a20*/  BRA `(.L_x_5635) ;  /* 0x0000000c00107947 */ /* 0x000fea0003800000 */
.L_x_5636:
[----:B------:R-:W0:Y:S02]  /*8a30*/  F2I.FTZ.TRUNC.NTZ R3, R2 ;  /* 0x0000000200037305 */ /* 0x000e24000021f100 */
[----:B0-----:R0:W-:Y:S01]  /*8a40*/  STG.E.U16 desc[UR36][R16.64], R3 ;  /* 0x0000000310007986 */ /* 0x0011e2000c101524 */
[----:B------:R-:W-:Y:S05]  /*8a50*/  BRA `(.L_x_5635) ;  /* 0x0000000c00047947 */ /* 0x000fea0003800000 */
.L_x_5631:
        /* <DEDUP_REMOVED lines=8> */
.L_x_5639:
[----:B------:R-:W-:-:S05]  /*8ae0*/  F2FP.F16.F32.PACK_AB R2, RZ, R2 ;  /* 0x00000002ff02723e */ /* 0x000fca00000000ff */
[----:B------:R0:W-:Y:S01]  /*8af0*/  STG.E.U16 desc[UR36][R16.64], R2 ;  /* 0x0000000210007986 */ /* 0x0001e2000c101524 */
[----:B------:R-:W-:Y:S05]  /*8b00*/  BRA `(.L_x_5635) ;  /* 0x0000000800d87947 */ /* 0x000fea0003800000 */
.L_x_5638:
        /* <DEDUP_REMOVED lines=9> */
.L_x_5641:
[----:B------:R-:W-:-:S04]  /*8ba0*/  F2FP.F16.F32.PACK_AB R3, RZ, R2 ;  /* 0x00000002ff03723e */ /* 0x000fc800000000ff */
[----:B------:R-:W-:-:S05]  /*8bb0*/  PRMT R3, R3, 0x5410, RZ ;  /* 0x0000541003037816 */ /* 0x000fca00000000ff */
[----:B------:R0:W-:Y:S01]  /*8bc0*/  STG.E desc[UR36][R16.64], R3 ;  /* 0x0000000310007986 */ /* 0x0001e2000c101924 */
[----:B------:R-:W-:Y:S05]  /*8bd0*/  BRA `(.L_x_5635) ;  /* 0x0000000800a47947 */ /* 0x000fea0003800000 */
.L_x_5640:
[----:B------:R-:W-:-:S06]  /*8be0*/  FMUL.FTZ R2, R2, 1 ;  /* 0x3f80000002027820 */ /* 0x000fcc0000410000 */
[----:B------:R-:W0:Y:S02]  /*8bf0*/  F2F.F64.F32 R2, R2 ;  /* 0x0000000200027310 */ /* 0x000e240000201800 */
[----:B0-----:R0:W-:Y:S01]  /*8c00*/  STG.E.64 desc[UR36][R16.64], R2 ;  /* 0x0000000210007986 */ /* 0x0011e2000c101b24 */
[----:B------:R-:W-:Y:S05]  /*8c10*/  BRA `(.L_x_5635) ;  /* 0x0000000800947947 */ /* 0x000fea0003800000 */
.L_x_5630:
        /* <DEDUP_REMOVED lines=12> */
.L_x_5644:
[----:B------:R-:W-:Y:S01]  /*8ce0*/  FMUL.FTZ R4, R2, 1 ;  /* 0x3f80000002047820 */ /* 0x000fe20000410000 */
[----:B------:R-:W-:-:S05]  /*8cf0*/  CS2R R6, SRZ ;  /* 0x0000000000067805 */ /* 0x000fca000001ff00 */
[----:B------:R-:W0:Y:S02]  /*8d00*/  F2F.F64.F32 R4, R4 ;  /* 0x0000000400047310 */ /* 0x000e240000201800 */
[----:B0-----:R0:W-:Y:S01]  /*8d10*/  STG.E.128 desc[UR36][R16.64], R4 ;  /* 0x0000000410007986 */ /* 0x0011e2000c101d24 */
[----:B------:R-:W-:Y:S05]  /*8d20*/  BRA `(.L_x_5635) ;  /* 0x0000000800507947 */ /* 0x000fea0003800000 */
.L_x_5643:
        /* <DEDUP_REMOVED lines=20> */
.L_x_5648:
[----:B------:R-:W-:Y:S05]  /*8e70*/  BSYNC B0 ;  /* 0x0000000000007941 */ /* 0x000fea0003800000 */
.L_x_5647:
[----:B------:R-:W-:-:S05]  /*8e80*/  LOP3.LUT R5, R0, R5, RZ, 0xfc, !PT ;  /* 0x0000000500057212 */ /* 0x000fca00078efcff */
[----:B------:R0:W-:Y:S01]  /*8e90*/  STG.E.U8 desc[UR36][R16.64], R5 ;  /* 0x0000000510007986 */ /* 0x0001e2000c101124 */
[----:B------:R-:W-:Y:S05]  /*8ea0*/  BRA `(.L_x_5635) ;  /* 0x0000000400f07947 */ /* 0x000fea0003800000 */
.L_x_5646:
        /* <DEDUP_REMOVED lines=12> */
.L_x_5650:
[----:B------:R-:W-:Y:S01]  /*8f70*/  IMAD.MOV.U32 R0, RZ, RZ, 0x7f ;  /* 0x0000007fff007424 */ /* 0x000fe200078e00ff */
[----:B------:R-:W-:-:S04]  /*8f80*/  ISETP.GT.U32.AND P0, PT, R4, 0x7f800000, PT ;  /* 0x7f8000000400780c */ /* 0x000fc80003f04070 */
[----:B------:R-:W-:-:S09]  /*8f90*/  SEL R0, R0, 0x7c, P0 ;  /* 0x0000007c00007807 */ /* 0x000fd20000000000 */
.L_x_5651:
[----:B------:R-:W-:Y:S05]  /*8fa0*/  BSYNC B0 ;  /* 0x0000000000007941 */ /* 0x000fea0003800000 */
.L_x_5649:
[----:B------:R-:W-:-:S04]  /*8fb0*/  LOP3.LUT R2, R2, 0x80000000, RZ, 0xc0, !PT ;  /* 0x8000000002027812 */ /* 0x000fc800078ec0ff */
[----:B------:R-:W-:-:S04]  /*8fc0*/  SHF.R.U32.HI R3, RZ, 0x18, R2 ;  /* 0x00000018ff037819 */ /* 0x000fc80000011602 */
[----:B------:R-:W-:-:S05]  /*8fd0*/  LOP3.LUT R3, R0, R3, RZ, 0xfc, !PT ;  /* 0x0000000300037212 */ /* 0x000fca00078efcff */
[----:B------:R0:W-:Y:S01]  /*8fe0*/  STG.E.U8 desc[UR36][R16.64], R3 ;  /* 0x0000000310007986 */ /* 0x0001e2000c101124 */
[----:B------:R-:W-:Y:S05]  /*8ff0*/  BRA `(.L_x_5635) ;  /* 0x00000004009c7947 */ /* 0x000fea0003800000 */
.L_x_5645:
[----:B------:R-:W-:-:S05]  /*9000*/  F2FP.BF16.F32.PACK_AB R2, RZ, R2 ;  /* 0x00000002ff02723e */ /* 0x000fca00000010ff */
[----:B------:R0:W-:Y:S01]  /*9010*/  STG.E.U16 desc[UR36][R16.64], R2 ;  /* 0x0000000210007986 */ /* 0x0001e2000c101524 */
[----:B------:R-:W-:Y:S05]  /*9020*/  BRA `(.L_x_5635) ;  /* 0x0000000400907947 */ /* 0x000fea0003800000 */
.L_x_5642:
        /* <DEDUP_REMOVED lines=11> */
.L_x_5654:
        /* <DEDUP_REMOVED lines=16> */
.L_x_5657:
[----:B------:R-:W-:-:S04]  /*91e0*/  LOP3.LUT R2, R2, 0x80000000, RZ, 0xc0, !PT ;  /* 0x8000000002027812 */ /* 0x000fc800078ec0ff */
[----:B------:R-:W-:-:S04]  /*91f0*/  SHF.R.U32.HI R3, RZ, 0x18, R2 ;  /* 0x00000018ff037819 */ /* 0x000fc80000011602 */
[----:B------:R-:W-:-:S04]  /*9200*/  LOP3.LUT R0, R0, R3, RZ, 0xfc, !PT ;  /* 0x0000000300007212 */ /* 0x000fc800078efcff */
[----:B------:R-:W-:-:S07]  /*9210*/  PRMT R8, R0, 0x7610, R8 ;  /* 0x0000761000087816 */ /* 0x000fce0000000008 */
.L_x_5656:
[----:B------:R-:W-:Y:S05]  /*9220*/  BSYNC B0 ;  /* 0x0000000000007941 */ /* 0x000fea0003800000 */
.L_x_5655:
[----:B------:R3:W-:Y:S01]  /*9230*/  STG.E.U8 desc[UR36][R16.64], R8 ;  /* 0x0000000810007986 */ /* 0x0007e2000c101124 */
[----:B------:R-:W-:Y:S05]  /*9240*/  BRA `(.L_x_5635) ;  /* 0x0000000400087947 */ /* 0x000fea0003800000 */
.L_x_5653:
        /* <DEDUP_REMOVED lines=16> */
.L_x_5660:
[----:B------:R-:W-:-:S04]  /*9350*/  LOP3.LUT R2, R2, 0x80000000, RZ, 0xc0, !PT ;  /* 0x8000000002027812 */ /* 0x000fc800078ec0ff */
[----:B------:R-:W-:-:S04]  /*9360*/  SHF.R.U32.HI R3, RZ, 0x18, R2 ;  /* 0x00000018ff037819 */ /* 0x000fc80000011602 */
[----:B------:R-:W-:-:S04]  /*9370*/  LOP3.LUT R0, R0, R3, RZ, 0xfc, !PT ;  /* 0x0000000300007212 */ /* 0x000fc800078efcff */
[----:B------:R-:W-:-:S07]  /*9380*/  PRMT R8, R0, 0x7610, R8 ;  /* 0x0000761000087816 */ /* 0x000fce0000000008 */
.L_x_5659:
[----:B------:R-:W-:Y:S05]  /*9390*/  BSYNC B0 ;  /* 0x0000000000007941 */ /* 0x000fea0003800000 */
.L_x_5658:
[----:B------:R0:W-:Y:S01]  /*93a0*/  STG.E.U8 desc[UR36][R16.64], R8 ;  /* 0x0000000810007986 */ /* 0x0001e2000c101124 */
[----:B------:R-:W-:Y:S05]  /*93b0*/  BRA `(.L_x_5635) ;  /* 0x0000000000ac7947 */ /* 0x000fea0003800000 */
.L_x_5652:
        /* <DEDUP_REMOVED lines=21> */
.L_x_5634:
        /* <DEDUP_REMOVED lines=16> */
.L_x_5663:
[----:B------:R-:W-:Y:S05]  /*9610*/  BRA `(.L_x_5635) ;  /* 0x0000000000147947 */ /* 0x000fea0003800000 */
.L_x_5662:
[----:B------:R-:W0:Y:S02]  /*9620*/  F2I.U64.TRUNC R2, R2 ;  /* 0x0000000200027311 */ /* 0x000e24000020d800 */
[----:B0-----:R1:W-:Y:S01]  /*9630*/  STG.E.64 desc[UR36][R16.64], R2 ;  /* 0x0000000210007986 */ /* 0x0013e2000c101b24 */
[----:B------:R-:W-:Y:S05]  /*9640*/  BRA `(.L_x_5635) ;  /* 0x0000000000087947 */ /* 0x000fea0003800000 */
.L_x_5661:
[----:B------:R-:W0:Y:S02]  /*9650*/  F2I.FTZ.U32.TRUNC.NTZ R3, R2 ;  /* 0x0000000200037305 */ /* 0x000e24000021f000 */
[----:B0-----:R0:W-:Y:S02]  /*9660*/  STG.E desc[UR36][R16.64], R3 ;  /* 0x0000000310007986 */ /* 0x0011e4000c101924 */
.L_x_5635:
[----:B------:R-:W-:-:S07]  /*9670*/  VIADD R19, R19, 0x80 ;  /* 0x0000008013137836 */ /* 0x000fce0000000000 */
.L_x_5598:
[----:B------:R-:W-:Y:S05]  /*9680*/  BSYNC B7 ;  /* 0x0000000000077941 */ /* 0x000fea0003800000 */
.L_x_5597:
[----:B------:R-:W-:Y:S02]  /*9690*/  ULDC UR4, c[0x0][0x210] ;  /* 0x0000840000047ab9 */ /* 0x000fe40000000800 */
[----:B------:R-:W-:-:S13]  /*96a0*/  ISETP.GE.AND P0, PT, R19, UR4, PT ;  /* 0x0000000413007c0c */ /* 0x000fda000bf06270 */
[----:B------:R-:W-:Y:S05]  /*96b0*/  @P0 EXIT ;  /* 0x000000000000094d */ /* 0x000fea0003800000 */
[----:B0-----:R-:W0:Y:S01]  /*96c0*/  LDC R6, c[0x0][0x218] ;  /* 0x00008600ff067b82 */ /* 0x001e220000000800 */
[----:B-1234-:R-:W-:Y:S01]  /*96d0*/  HFMA2.MMA R16, -RZ, RZ, 0, 0 ;  /* 0x00000000ff107435 */ /* 0x01efe200000001ff */
[----:B------:R-:W-:Y:S01]  /*96e0*/  IMAD.MOV.U32 R0, RZ, RZ, RZ ;  /* 0x000000ffff007224 */ /* 0x000fe200078e00ff */
        /* <DEDUP_REMOVED lines=300> */
.L_x_5664:
        /* <DEDUP_REMOVED lines=22> */
.L_x_5669:
[----:B------:R-:W2:Y:S02]  /*ab10*/  LDG.E.U8 R0, desc[UR36][R2.64] ;  /* 0x0000002402007981 */ /* 0x000ea4000c1e1100 */
[----:B--2---:R-:W-:Y:S01]  /*ab20*/  I2FP.F32.U32 R0, R0 ;  /* 0x0000000000007245 */ /* 0x004fe20000201000 */
[----:B------:R-:W-:Y:S06]  /*ab30*/  BRA `(.L_x_5671) ;  /* 0x0000000c002c7947 */ /* 0x000fec0003800000 */
.L_x_5668:
        /* <DEDUP_REMOVED lines=9> */
.L_x_5673:
[----:B------:R-:W2:Y:S02]  /*abd0*/  LDG.E R0, desc[UR36][R2.64] ;  /* 0x0000002402007981 */ /* 0x000ea4000c1e1900 */
[----:B--2---:R-:W-:Y:S01]  /*abe0*/  I2FP.F32.S32 R0, R0 ;  /* 0x0000000000007245 */ /* 0x004fe20000201400 */
[----:B------:R-:W-:Y:S06]  /*abf0*/  BRA `(.L_x_5671) ;  /* 0x0000000800fc7947 */ /* 0x000fec0003800000 */
.L_x_5672:
[----:B------:R-:W2:Y:S02]  /*ac00*/  LDG.E.U16 R0, desc[UR36][R2.64] ;  /* 0x0000002402007981 */ /* 0x000ea4000c1e1500 */
[----:B--2---:R-:W0:Y:S01]  /*ac10*/  I2F.S16 R0, R0 ;  /* 0x0000000000007306 */ /* 0x004e220000101400 */
[----:B------:R-:W-:Y:S05]  /*ac20*/  BRA `(.L_x_5671) ;  /* 0x0000000800f07947 */ /* 0x000fea0003800000 */
.L_x_5667:
        /* <DEDUP_REMOVED lines=8> */
.L_x_5675:
[----:B------:R-:W2:Y:S02]  /*acb0*/  LDG.E.U16 R0, desc[UR36][R2.64] ;  /* 0x0000002402007981 */ /* 0x000ea4000c1e1500 */
[----:B--2---:R-:W-:Y:S01]  /*acc0*/  HADD2.F32 R0, -RZ, R0.H0_H0 ;  /* 0x20000000ff007230 */ /* 0x004fe20000004100 */
[----:B------:R-:W-:Y:S06]  /*acd0*/  BRA `(.L_x_5671) ;  /* 0x0000000800c47947 */ /* 0x000fec0003800000 */
.L_x_5674:
        /* <DEDUP_REMOVED lines=8> */
.L_x_5677:
[----:B------:R-:W2:Y:S02]  /*ad60*/  LDG.E.U16 R0, desc[UR36][R2.64] ;  /* 0x0000002402007981 */ /* 0x000ea4000c1e1500 */
[----:B--2---:R-:W-:Y:S01]  /*ad70*/  HADD2.F32 R0, -RZ, R0.H0_H0 ;  /* 0x20000000ff007230 */ /* 0x004fe20000004100 */
[----:B------:R-:W-:Y:S06]  /*ad80*/  BRA `(.L_x_5671) ;  /* 0x0000000800987947 */ /* 0x000fec0003800000 */
.L_x_5676:
[----:B------:R-:W2:Y:S01]  /*ad90*/  LDG.E.64 R2, desc[UR36][R2.64] ;  /* 0x0000002402027981 */ /* 0x000ea2000c1e1b00 */
[----:B------:R-:W-:Y:S01]  /*ada0*/  UMOV UR4, 0xf0000000 ;  /* 0xf000000000047882 */ /* 0x000fe20000000000 */
[----:B------:R-:W-:Y:S01]  /*adb0*/  UMOV UR5, 0x380fffff ;  /* 0x380fffff00057882 */ /* 0x000fe20000000000 */
[----:B--2---:R-:W0:Y:S01]  /*adc0*/  F2F.F32.F64 R0, R2 ;  /* 0x0000000200007310 */ /* 0x004e220000301000 */
[----:B------:R-:W-:-:S14]  /*add0*/  DSETP.GEU.AND P0, PT, |R2|, UR4, PT ;  /* 0x0000000402007e2a */ /* 0x000fdc000bf0e200 */
[----:B0-----:R-:W-:Y:S01]  /*ade0*/  @!P0 FMUL R0, R0, 1.175494350822287508e-38 ;  /* 0x0080000000008820 */ /* 0x001fe20000400000 */
[----:B------:R-:W-:Y:S06]  /*adf0*/  BRA `(.L_x_5671) ;  /* 0x00000008007c7947 */ /* 0x000fec0003800000 */
.L_x_5666:
        /* <DEDUP_REMOVED lines=12> */
.L_x_5680:
[----:B------:R-:W2:Y:S01]  /*aec0*/  LDG.E.64 R2, desc[UR36][R2.64] ;  /* 0x0000002402027981 */ /* 0x000ea2000c1e1b00 */
[----:B------:R-:W-:Y:S01]  /*aed0*/  UMOV UR4, 0xf0000000 ;  /* 0xf000000000047882 */ /* 0x000fe20000000000 */
[----:B------:R-:W-:Y:S01]  /*aee0*/  UMOV UR5, 0x380fffff ;  /* 0x380fffff00057882 */ /* 0x000fe20000000000 */
[----:B--2---:R-:W0:Y:S01]  /*aef0*/  F2F.F32.F64 R0, R2 ;  /* 0x0000000200007310 */ /* 0x004e220000301000 */
[----:B------:R-:W-:-:S14]  /*af00*/  DSETP.GEU.AND P0, PT, |R2|, UR4, PT ;  /* 0x0000000402007e2a */ /* 0x000fdc000bf0e200 */
[----:B0-----:R-:W-:Y:S01]  /*af10*/  @!P0 FMUL R0, R0, 1.175494350822287508e-38 ;  /* 0x0080000000008820 */ /* 0x001fe20000400000 */
[----:B------:R-:W-:Y:S06]  /*af20*/  BRA `(.L_x_5671) ;  /* 0x0000000800307947 */ /* 0x000fec0003800000 */
.L_x_5679:
        /* <DEDUP_REMOVED lines=26> */
.L_x_5682:
        /* <DEDUP_REMOVED lines=13> */
.L_x_5681:
[----:B------:R-:W2:Y:S02]  /*b1a0*/  LDG.E.U16 R0, desc[UR36][R2.64] ;  /* 0x0000002402007981 */ /* 0x000ea4000c1e1500 */
[----:B--2---:R-:W-:Y:S01]  /*b1b0*/  IMAD.U32 R0, R0, 0x10000, RZ ;  /* 0x0001000000007824 */ /* 0x004fe200078e00ff */
[----:B------:R-:W-:Y:S06]  /*b1c0*/  BRA `(.L_x_5671) ;  /* 0x0000000400887947 */ /* 0x000fec0003800000 */
.L_x_5678:
        /* <DEDUP_REMOVED lines=11> */
.L_x_5685:
        /* <DEDUP_REMOVED lines=20> */
.L_x_5687:
[----:B------:R-:W-:Y:S05]  /*b3c0*/  BSYNC B0 ;  /* 0x0000000000007941 */ /* 0x000fea0003800000 */
.L_x_5686:
[----:B------:R-:W-:Y:S01]  /*b3d0*/  LEA R3, R0, 0x3b800000, 0x17 ;  /* 0x3b80000000037811 */ /* 0x000fe200078eb8ff */
[----:B------:R-:W-:-:S05]  /*b3e0*/  IMAD.SHL.U32 R0, R2, 0x100000, RZ ;  /* 0x0010000002007824 */ /* 0x000fca00078e00ff */
[----:B------:R-:W-:Y:S01]  /*b3f0*/  LOP3.LUT R0, R3, R0, R4, 0xfe, !PT ;  /* 0x0000000003007212 */ /* 0x000fe200078efe04 */
[----:B------:R-:W-:Y:S06]  /*b400*/  BRA `(.L_x_5671) ;  /* 0x0000000000f87947 */ /* 0x000fec0003800000 */
.L_x_5684:
[----:B------:R-:W2:Y:S01]  /*b410*/  LDG.E.U8 R2, desc[UR36][R2.64] ;  /* 0x0000002402027981 */ /* 0x000ea2000c1e1100 */
        /* <DEDUP_REMOVED lines=19> */
.L_x_5689:
[----:B------:R-:W-:Y:S05]  /*b550*/  BSYNC B0 ;  /* 0x0000000000007941 */ /* 0x000fea0003800000 */
.L_x_5688:
[----:B------:R-:W-:Y:S01]  /*b560*/  LEA R3, R0, 0x37800000, 0x17 ;  /* 0x3780000000037811 */ /* 0x000fe200078eb8ff */
[----:B------:R-:W-:-:S05]  /*b570*/  IMAD.SHL.U32 R0, R2, 0x200000, RZ ;  /* 0x0020000002007824 */ /* 0x000fca00078e00ff */
[----:B------:R-:W-:Y:S01]  /*b580*/  LOP3.LUT R0, R3, R0, R4, 0xfe, !PT ;  /* 0x0000000003007212 */ /* 0x000fe200078efe04 */
[----:B------:R-:W-:Y:S06]  /*b590*/  BRA `(.L_x_5671) ;  /* 0x0000000000947947 */ /* 0x000fec0003800000 */
.L_x_5683:
        /* <DEDUP_REMOVED lines=14> */
.L_x_5670:
        /* <DEDUP_REMOVED lines=16> */
.L_x_5692:
[----:B------:R-:W-:Y:S01]  /*b780*/  IMAD.MOV.U32 R0, RZ, RZ, RZ ;  /* 0x000000ffff007224 */ /* 0x000fe200078e00ff */
[----:B------:R-:W-:Y:S06]  /*b790*/  BRA `(.L_x_5671) ;  /* 0x0000000000147947 */ /* 0x000fec0003800000 */
.L_x_5691:
[----:B------:R-:W2:Y:S02]  /*b7a0*/  LDG.E.64 R2, desc[UR36][R2.64] ;  /* 0x0000002402027981 */ /* 0x000ea4000c1e1b00 */
[----:B--2---:R0:W1:Y:S01]  /*b7b0*/  I2F.U64 R0, R2 ;  /* 0x0000000200007312 */ /* 0x0040620000301000 */
[----:B------:R-:W-:Y:S05]  /*b7c0*/  BRA `(.L_x_5671) ;  /* 0x0000000000087947 */ /* 0x000fea0003800000 */
.L_x_5690:
[----:B------:R-:W2:Y:S02]  /*b7d0*/  LDG.E R0, desc[UR36][R2.64] ;  /* 0x0000002402007981 */ /* 0x000ea4000c1e1900 */
[----:B--2---:R-:W-:-:S07]  /*b7e0*/  I2FP.F32.U32 R0, R0 ;  /* 0x0000000000007245 */ /* 0x004fce0000201000 */
.L_x_5671:
[----:B------:R-:W-:Y:S05]  /*b7f0*/  BSYNC B6 ;  /* 0x0000000000067941 */ /* 0x000fea0003800000 */
.L_x_5665:
        /* <DEDUP_REMOVED lines=36> */
.L_x_5694:
[----:B------:R-:W-:Y:S05]  /*ba40*/  BSYNC B0 ;  /* 0x0000000000007941 */ /* 0x000fea0003800000 */
.L_x_5693:
        /* <DEDUP_REMOVED lines=13> */
.L_x_5698:
[----:B------:R-:W0:Y:S02]  /*bb20*/  F2I.S64.TRUNC R2, R2 ;  /* 0x0000000200027311 */ /* 0x000e24000020d900 */
[----:B0-----:R-:W-:-:S05]  /*bb30*/  MOV R5, R2 ;  /* 0x0000000200057202 */ /* 0x001fca0000000f00 */
[----:B------:R-:W-:Y:S01]  /*bb40*/  STG.E.U8 desc[UR36][R16.64], R5 ;  /* 0x0000000510007986 */ /* 0x000fe2000c101124 */
[----:B------:R-:W-:Y:S05]  /*bb50*/  EXIT ;  /* 0x000000000000794d */ /* 0x000fea0003800000 */
.L_x_5697:
        /* <DEDUP_REMOVED lines=9> */
.L_x_5701:
[----:B------:R-:W0:Y:S02]  /*bbf0*/  F2I.FTZ.TRUNC.NTZ R3, R2 ;  /* 0x0000000200037305 */ /* 0x000e24000021f100 */
[----:B0-----:R-:W-:Y:S01]  /*bc00*/  STG.E desc[UR36][R16.64], R3 ;  /* 0x0000000310007986 */ /* 0x001fe2000c101924 */
[----:B------:R-:W-:Y:S05]  /*bc10*/  EXIT ;  /* 0x000000000000794d */ /* 0x000fea0003800000 */
.L_x_5700:
[----:B------:R-:W0:Y:S02]  /*bc20*/  F2I.FTZ.TRUNC.NTZ R3, R2 ;  /* 0x0000000200037305 */ /* 0x000e24000021f100 */
[----:B0-----:R-:W-:Y:S01]  /*bc30*/  STG.E.U16 desc[UR36][R16.64], R3 ;  /* 0x0000000310007986 */ /* 0x001fe2000c101524 */
[----:B------:R-:W-:Y:S05]  /*bc40*/  EXIT ;  /* 0x000000000000794d */ /* 0x000fea0003800000 */
.L_x_5696:
        /* <DEDUP_REMOVED lines=8> */
.L_x_5703:
[----:B------:R-:W-:-:S05]  /*bcd0*/  F2FP.F16.F32.PACK_AB R2, RZ, R2 ;  /* 0x00000002ff02723e */ /* 0x000fca00000000ff */
[----:B------:R-:W-:Y:S01]  /*bce0*/  STG.E.U16 desc[UR36][R16.64], R2 ;  /* 0x0000000210007986 */ /* 0x000fe2000c101524 */
[----:B------:R-:W-:Y:S05]  /*bcf0*/  EXIT ;  /* 0x000000000000794d */ /* 0x000fea0003800000 */
.L_x_5702:
        /* <DEDUP_REMOVED lines=9> */
.L_x_5705:
[----:B------:R-:W-:-:S04]  /*bd90*/  F2FP.F16.F32.PACK_AB R3, RZ, R2 ;  /* 0x00000002ff03723e */ /* 0x000fc800000000ff */
[----:B------:R-:W-:-:S05]  /*bda0*/  PRMT R3, R3, 0x5410, RZ ;  /* 0x0000541003037816 */ /* 0x000fca00000000ff */
[----:B------:R-:W-:Y:S01]  /*bdb0*/  STG.E desc[UR36][R16.64], R3 ;  /* 0x0000000310007986 */ /* 0x000fe2000c101924 */
[----:B------:R-:W-:Y:S05]  /*bdc0*/  EXIT ;  /* 0x000000000000794d */ /* 0x000fea0003800000 */
.L_x_5704:
[----:B------:R-:W-:-:S06]  /*bdd0*/  FMUL.FTZ R2, R2, 1 ;  /* 0x3f80000002027820 */ /* 0x000fcc0000410000 */
[----:B------:R-:W0:Y:S02]  /*bde0*/  F2F.F64.F32 R2, R2 ;  /* 0x0000000200027310 */ /* 0x000e240000201800 */
[----:B0-----:R-:W-:Y:S01]  /*bdf0*/  STG.E.64 desc[UR36][R16.64], R2 ;  /* 0x0000000210007986 */ /* 0x001fe2000c101b24 */
[----:B------:R-:W-:Y:S05]  /*be00*/  EXIT ;  /* 0x000000000000794d */ /* 0x000fea0003800000 */
.L_x_5695:
        /* <DEDUP_REMOVED lines=12> */
.L_x_5708:
[----:B------:R-:W-:Y:S01]  /*bed0*/  FMUL.FTZ R4, R2, 1 ;  /* 0x3f80000002047820 */ /* 0x000fe20000410000 */
[----:B------:R-:W-:-:S05]  /*bee0*/  CS2R R6, SRZ ;  /* 0x0000000000067805 */ /* 0x000fca000001ff00 */
[----:B------:R-:W0:Y:S02]  /*bef0*/  F2F.F64.F32 R4, R4 ;  /* 0x0000000400047310 */ /* 0x000e240000201800 */
[----:B0-----:R-:W-:Y:S01]  /*bf00*/  STG.E.128 desc[UR36][R16.64], R4 ;  /* 0x0000000410007986 */ /* 0x001fe2000c101d24 */
[----:B------:R-:W-:Y:S05]  /*bf10*/  EXIT ;  /* 0x000000000000794d */ /* 0x000fea0003800000 */
.L_x_5707:
        /* <DEDUP_REMOVED lines=20> */
.L_x_5712:
[----:B------:R-:W-:Y:S05]  /*c060*/  BSYNC B0 ;  /* 0x0000000000007941 */ /* 0x000fea0003800000 */
.L_x_5711:
[----:B------:R-:W-:-:S05]  /*c070*/  LOP3.LUT R5, R0, R5, RZ, 0xfc, !PT ;  /* 0x0000000500057212 */ /* 0x000fca00078efcff */
[----:B------:R-:W-:Y:S01]  /*c080*/  STG.E.U8 desc[UR36][R16.64], R5 ;  /* 0x0000000510007986 */ /* 0x000fe2000c101124 */
[----:B------:R-:W-:Y:S05]  /*c090*/  EXIT ;  /* 0x000000000000794d */ /* 0x000fea0003800000 */
.L_x_5710:
        /* <DEDUP_REMOVED lines=12> */
.L_x_5714:
[----:B------:R-:W-:Y:S01]  /*c160*/  IMAD.MOV.U32 R0, RZ, RZ, 0x7f ;  /* 0x0000007fff007424 */ /* 0x000fe200078e00ff */
[----:B------:R-:W-:-:S04]  /*c170*/  ISETP.GT.U32.AND P0, PT, R4, 0x7f800000, PT ;  /* 0x7f8000000400780c */ /* 0x000fc80003f04070 */
[----:B------:R-:W-:-:S09]  /*c180*/  SEL R0, R0, 0x7c, P0 ;  /* 0x0000007c00007807 */ /* 0x000fd20000000000 */
.L_x_5715:
[----:B------:R-:W-:Y:S05]  /*c190*/  BSYNC B0 ;  /* 0x0000000000007941 */ /* 0x000fea0003800000 */
.L_x_5713:
[----:B------:R-:W-:-:S04]  /*c1a0*/  LOP3.LUT R2, R2, 0x80000000, RZ, 0xc0, !PT ;  /* 0x8000000002027812 */ /* 0x000fc800078ec0ff */
[----:B------:R-:W-:-:S04]  /*c1b0*/  SHF.R.U32.HI R3, RZ, 0x18, R2 ;  /* 0x00000018ff037819 */ /* 0x000fc80000011602 */
[----:B------:R-:W-:-:S05]  /*c1c0*/  LOP3.LUT R3, R0, R3, RZ, 0xfc, !PT ;  /* 0x0000000300037212 */ /* 0x000fca00078efcff */
[----:B------:R-:W-:Y:S01]  /*c1d0*/  STG.E.U8 desc[UR36][R16.64], R3 ;  /* 0x0000000310007986 */ /* 0x000fe2000c101124 */
[----:B------:R-:W-:Y:S05]  /*c1e0*/  EXIT ;  /* 0x000000000000794d */ /* 0x000fea0003800000 */
.L_x_5709:
[----:B------:R-:W-:-:S05]  /*c1f0*/  F2FP.BF16.F32.PACK_AB R2, RZ, R2 ;  /* 0x00000002ff02723e */ /* 0x000fca00000010ff */
[----:B------:R-:W-:Y:S01]  /*c200*/  STG.E.U16 desc[UR36][R16.64], R2 ;  /* 0x0000000210007986 */ /* 0x000fe2000c101524 */
[----:B------:R-:W-:Y:S05]  /*c210*/  EXIT ;  /* 0x000000000000794d */ /* 0x000fea0003800000 */
.L_x_5706:
        /* <DEDUP_REMOVED lines=11> */
.L_x_5718:
        /* <DEDUP_REMOVED lines=16> */
.L_x_5721:
[----:B------:R-:W-:-:S04]  /*c3d0*/  LOP3.LUT R2, R2, 0x80000000, RZ, 0xc0, !PT ;  /* 0x8000000002027812 */ /* 0x000fc800078ec0ff */
[----:B------:R-:W-:-:S04]  /*c3e0*/  SHF.R.U32.HI R3, RZ, 0x18, R2 ;  /* 0x00000018ff037819 */ /* 0x000fc80000011602 */
[----:B------:R-:W-:-:S04]  /*c3f0*/  LOP3.LUT R0, R0, R3, RZ, 0xfc, !PT ;  /* 0x0000000300007212 */ /* 0x000fc800078efcff */
[----:B------:R-:W-:-:S07]  /*c400*/  PRMT R8, R0, 0x7610, R8 ;  /* 0x0000761000087816 */ /* 0x000fce0000000008 */
.L_x_5720:
[----:B------:R-:W-:Y:S05]  /*c410*/  BSYNC B0 ;  /* 0x0000000000007941 */ /* 0x000fea0003800000 */
.L_x_5719:
[----:B------:R-:W-:Y:S01]  /*c420*/  STG.E.U8 desc[UR36][R16.64], R8 ;  /* 0x0000000810007986 */ /* 0x000fe2000c101124 */
[----:B------:R-:W-:Y:S05]  /*c430*/  EXIT ;  /* 0x000000000000794d */ /* 0x000fea0003800000 */
.L_x_5717:
        /* <DEDUP_REMOVED lines=16> */
.L_x_5724:
[----:B------:R-:W-:-:S04]  /*c540*/  LOP3.LUT R2, R2, 0x80000000, RZ, 0xc0, !PT ;  /* 0x8000000002027812 */ /* 0x000fc800078ec0ff */
[----:B------:R-:W-:-:S04]  /*c550*/  SHF.R.U32.HI R3, RZ, 0x18, R2 ;  /* 0x00000018ff037819 */ /* 0x000fc80000011602 */
[----:B------:R-:W-:-:S04]  /*c560*/  LOP3.LUT R0, R0, R3, RZ, 0xfc, !PT ;  /* 0x0000000300007212 */ /* 0x000fc800078efcff */
[----:B------:R-:W-:-:S07]  /*c570*/  PRMT R8, R0, 0x7610, R8 ;  /* 0x0000761000087816 */ /* 0x000fce0000000008 */
.L_x_5723:
[----:B------:R-:W-:Y:S05]  /*c580*/  BSYNC B0 ;  /* 0x0000000000007941 */ /* 0x000fea0003800000 */
.L_x_5722:
[----:B------:R-:W-:Y:S01]  /*c590*/  STG.E.U8 desc[UR36][R16.64], R8 ;  /* 0x0000000810007986 */ /* 0x000fe2000c101124 */
[----:B------:R-:W-:Y:S05]  /*c5a0*/  EXIT ;  /* 0x000000000000794d */ /* 0x000fea0003800000 */
.L_x_5716:
        /* <DEDUP_REMOVED lines=21> */
.L_x_5699:
        /* <DEDUP_REMOVED lines=16> */
.L_x_5727:
[----:B------:R-:W-:Y:S05]  /*c800*/  EXIT ;  /* 0x000000000000794d */ /* 0x000fea0003800000 */
.L_x_5726:
[----:B------:R-:W0:Y:S02]  /*c810*/  F2I.U64.TRUNC R2, R2 ;  /* 0x0000000200027311 */ /* 0x000e24000020d800 */
[----:B0-----:R-:W-:Y:S01]  /*c820*/  STG.E.64 desc[UR36][R16.64], R2 ;  /* 0x0000000210007986 */ /* 0x001fe2000c101b24 */
[----:B------:R-:W-:Y:S05]  /*c830*/  EXIT ;  /* 0x000000000000794d */ /* 0x000fea0003800000 */
.L_x_5725:
[----:B------:R-:W0:Y:S02]  /*c840*/  F2I.FTZ.U32.TRUNC.NTZ R3, R2 ;  /* 0x0000000200037305 */ /* 0x000e24000021f000 */
[----:B0-----:R-:W-:Y:S01]  /*c850*/  STG.E desc[UR36][R16.64], R3 ;  /* 0x0000000310007986 */ /* 0x001fe2000c101924 */
[----:B------:R-:W-:Y:S05]  /*c860*/  EXIT ;  /* 0x000000000000794d */ /* 0x000fea0003800000 */
.L_x_5728:
        /* <DEDUP_REMOVED lines=9> */
.L_x_7383:


//--------------------- .text._ZN2at6native27unrolled_elementwise_kernelIZZZNS0_33launch_log_sigmoid_forward_kernelERNS_18TensorIteratorBaseEENKUlvE_clEvENKUlvE0_clEvEUlfE_St5arrayIPcLm2EELi4E23TrivialOffsetCalculatorILi1EjESB_NS0_6memory12LoadWithCastILi1EEENSC_13StoreWithCastILi1EEEEEviT_T0_T2_T3_T4_T5_ --------------------------
	.section	.text._ZN2at6native27unrolled_elementwise_kernelIZZZNS0_33launch_log_sigmoid_forward_kernelERNS_18TensorIteratorBaseEENKUlvE_clEvENKUlvE0_clEvEUlfE_St5arrayIPcLm2EELi4E23TrivialOffsetCalculatorILi1EjESB_NS0_6memory12LoadWithCastILi1EEENSC_13StoreWithCastILi1EEEEEviT_T0_T2_T3_T4_T5_,"ax",@progbits
	.align	128
        .global         _ZN2at6native27unrolled_elementwise_kernelIZZZNS0_33launch_log_sigmoid_forward_kernelERNS_18TensorIteratorBaseEENKUlvE_clEvENKUlvE0_clEvEUlfE_St5arrayIPcLm2EELi4E23TrivialOffsetCalculatorILi1EjESB_NS0_6memory12LoadWithCastILi1EEENSC_13StoreWithCastILi1EEEEEviT_T0_T2_T3_T4_T5_
        .type           _ZN2at6native27unrolled_elementwise_kernelIZZZNS0_33launch_log_sigmoid_forward_kernelERNS_18TensorIteratorBaseEENKUlvE_clEvENKUlvE0_clEvEUlfE_St5arrayIPcLm2EELi4E23TrivialOffsetCalculatorILi1EjESB_NS0_6memory12LoadWithCastILi1EEENSC_13StoreWithCastILi1EEEEEviT_T0_T2_T3_T4_T5_,@function
        .size           _ZN2at6native27unrolled_elementwise_kernelIZZZNS0_33launch_log_sigmoid_forward_kernelERNS_18TensorIteratorBaseEENKUlvE_clEvENKUlvE0_clEvEUlfE_St5arrayIPcLm2EELi4E23TrivialOffsetCalculatorILi1EjESB_NS0_6memory12LoadWithCastILi1EEENSC_13StoreWithCastILi1EEEEEviT_T0_T2_T3_T4_T5_,(.L_x_7384 - _ZN2at6native27unrolled_elementwise_kernelIZZZNS0_33launch_log_sigmoid_forward_kernelERNS_18TensorIteratorBaseEENKUlvE_clEvENKUlvE0_clEvEUlfE_St5arrayIPcLm2EELi4E23TrivialOffsetCalculatorILi1EjESB_NS0_6memory12LoadWithCastILi1EEENSC_13StoreWithCastILi1EEEEEviT_T0_T2_T3_T4_T5_)
        .other          _ZN2at6native27unrolled_elementwise_kernelIZZZNS0_33launch_log_sigmoid_forward_kernelERNS_18TensorIteratorBaseEENKUlvE_clEvENKUlvE0_clEvEUlfE_St5arrayIPcLm2EELi4E23TrivialOffsetCalculatorILi1EjESB_NS0_6memory12LoadWithCastILi1EEENSC_13StoreWithCastILi1EEEEEviT_T0_T2_T3_T4_T5_,@"STO_CUDA_ENTRY STV_DEFAULT"
_ZN2at6native27unrolled_elementwise_kernelIZZZNS0_33launch_log_sigmoid_forward_kernelERNS_18TensorIteratorBaseEENKUlvE_clEvENKUlvE0_clEvEUlfE_St5arrayIPcLm2EELi4E23TrivialOffsetCalculatorILi1EjESB_NS0_6memory12LoadWithCastILi1EEENSC_13StoreWithCastILi1EEEEEviT_T0_T2_T3_T4_T5_:
.text._ZN2at6native27unrolled_elementwise_kernelIZZZNS0_33launch_log_sigmoid_forward_kernelERNS_18TensorIteratorBaseEENKUlvE_clEvENKUlvE0_clEvEUlfE_St5arrayIPcLm2EELi4E23TrivialOffsetCalculatorILi1EjESB_NS0_6memory12LoadWithCastILi1EEENSC_13StoreWithCastILi1EEEEEviT_T0_T2_T3_T4_T5_:
[----:B------:R-:W0:Y:S01]  /*0000*/  LDC R1, c[0x0][0x28] ;  /* 0x00000a00ff017b82 */ /* 0x000e220000000800 */
[----:B------:R-:W1:Y:S07]  /*0010*/  S2R R2, SR_CTAID.X ;  /* 0x0000000000027919 */ /* 0x000e6e0000002500 */
[----:B------:R-:W1:Y:S01]  /*0020*/  LDC R17, c[0x0][0x210] ;  /* 0x00008400ff117b82 */ /* 0x000e620000000800 */
[----:B------:R-:W-:Y:S01]  /*0030*/  ULDC.64 UR36, c[0x0][0x208] ;  /* 0x0000820000247ab9 */ /* 0x000fe20000000a00 */
[----:B------:R-:W-:Y:S01]  /*0040*/  BSSY B7, `(.L_x_5729) ;  /* 0x00000ee000077945 */ /* 0x000fe20003800000 */
[----:B------:R-:W2:Y:S01]  /*0050*/  S2R R23, SR_TID.X ;  /* 0x0000000000177919 */ /* 0x000ea20000002100 */
[----:B------:R-:W-:-:S04]  /*0060*/  CS2R R18, SRZ ;  /* 0x0000000000127805 */ /* 0x000fc8000001ff00 */
[----:B------:R-:W3:Y:S01]  /*0070*/  LDC.U8 R24, c[0x0][0x22c] ;  /* 0x00008b00ff187b82 */ /* 0x000ee20000000000 */
[----:B-1----:R-:W-:-:S05]  /*0080*/  IMAD R17, R2, -0x200, R17 ;  /* 0xfffffe0002117824 */ /* 0x002fca00078e0211 */
[----:B--2---:R-:W-:-:S13]  /*0090*/  ISETP.GE.AND P0, PT, R23, R17, PT ;  /* 0x000000111700720c */ /* 0x004fda0003f06270 */
[----:B0--3--:R-:W-:Y:S05]  /*00a0*/  @P0 BRA `(.L_x_5730) ;  /* 0x0000000c009c0947 */ /* 0x009fea0003800000 */
        /* <DEDUP_REMOVED lines=21> */
.L_x_5735:
[----:B------:R-:W2:Y:S02]  /*0200*/  LDG.E.U8 R4, desc[UR36][R4.64] ;  /* 0x0000002404047981 */ /* 0x000ea4000c1e1100 */
[----:B--2---:R-:W-:Y:S01]  /*0210*/  I2FP.F32.U32 R19, R4 ;  /* 0x0000000400137245 */ /* 0x004fe20000201000 */
[----:B------:R-:W-:Y:S06]  /*0220*/  BRA `(.L_x_5737) ;  /* 0x0000000c00307947 */ /* 0x000fec0003800000 */
.L_x_5734:
        /* <DEDUP_REMOVED lines=9> */
.L_x_5739:
[----:B------:R-:W2:Y:S02]  /*02c0*/  LDG.E R4, desc[UR36][R4.64] ;  /* 0x0000002404047981 */ /* 0x000ea4000c1e1900 */
[----:B--2---:R-:W-:Y:S01]  /*02d0*/  I2FP.F32.S32 R19, R4 ;  /* 0x0000000400137245 */ /* 0x004fe20000201400 */
[----:B------:R-:W-:Y:S06]  /*02e0*/  BRA `(.L_x_5737) ;  /* 0x0000000c00007947 */ /* 0x000fec0003800000 */
.L_x_5738:
[----:B------:R-:W2:Y:S02]  /*02f0*/  LDG.E.U16 R4, desc[UR36][R4.64] ;  /* 0x0000002404047981 */ /* 0x000ea4000c1e1500 */
[----:B--2---:R2:W3:Y:S01]  /*0300*/  I2F.S16 R19, R4 ;  /* 0x0000000400137306 */ /* 0x0044e20000101400 */
[----:B------:R-:W-:Y:S05]  /*0310*/  BRA `(.L_x_5737) ;  /* 0x0000000800f47947 */ /* 0x000fea0003800000 */
.L_x_5733:
        /* <DEDUP_REMOVED lines=8> */
.L_x_5741:
[----:B------:R-:W2:Y:S02]  /*03a0*/  LDG.E.U16 R4, desc[UR36][R4.64] ;  /* 0x0000002404047981 */ /* 0x000ea4000c1e1500 */
[----:B--2---:R-:W-:Y:S01]  /*03b0*/  HADD2.F32 R19, -RZ, R4.H0_H0 ;  /* 0x20000004ff137230 */ /* 0x004fe20000004100 */
[----:B------:R-:W-:Y:S06]  /*03c0*/  BRA `(.L_x_5737) ;  /* 0x0000000800c87947 */ /* 0x000fec0003800000 */
.L_x_5740:
        /* <DEDUP_REMOVED lines=8> */
.L_x_5743:
[----:B------:R-:W2:Y:S02]  /*0450*/  LDG.E.U16 R4, desc[UR36][R4.64] ;  /* 0x0000002404047981 */ /* 0x000ea4000c1e1500 */
[----:B--2---:R-:W-:Y:S01]  /*0460*/  HADD2.F32 R19, -RZ, R4.H0_H0 ;  /* 0x20000004ff137230 */ /* 0x004fe20000004100 */
[----:B------:R-:W-:Y:S06]  /*0470*/  BRA `(.L_x_5737) ;  /* 0x00000008009c7947 */ /* 0x000fec0003800000 */
.L_x_5742:
[----:B------:R-:W2:Y:S01]  /*0480*/  LDG.E.64 R4, desc[UR36][R4.64] ;  /* 0x0000002404047981 */ /* 0x000ea2000c1e1b00 */
[----:B------:R-:W-:Y:S01]  /*0490*/  UMOV UR4, 0xf0000000 ;  /* 0xf000000000047882 */ /* 0x000fe20000000000 */
[----:B------:R-:W-:Y:S01]  /*04a0*/  UMOV UR5, 0x380fffff ;  /* 0x380fffff00057882 */ /* 0x000fe20000000000 */
[----:B--2---:R-:W0:Y:S01]  /*04b0*/  F2F.F32.F64 R19, R4 ;  /* 0x0000000400137310 */ /* 0x004e220000301000 */
[----:B------:R-:W-:-:S14]  /*04c0*/  DSETP.GEU.AND P0, PT, |R4|, UR4, PT ;  /* 0x0000000404007e2a */ /* 0x000fdc000bf0e200 */
[----:B0-----:R-:W-:Y:S01]  /*04d0*/  @!P0 FMUL R19, R19, 1.175494350822287508e-38 ;  /* 0x0080000013138820 */ /* 0x001fe20000400000 */
[----:B------:R-:W-:Y:S06]  /*04e0*/  BRA `(.L_x_5737) ;  /* 0x0000000800807947 */ /* 0x000fec0003800000 */
.L_x_5732:
        /* <DEDUP_REMOVED lines=12> */
.L_x_5746:
[----:B------:R-:W2:Y:S01]  /*05b0*/  LDG.E.64 R4, desc[UR36][R4.64] ;  /* 0x0000002404047981 */ /* 0x000ea2000c1e1b00 */
[----:B------:R-:W-:Y:S01]  /*05c0*/  UMOV UR4, 0xf0000000 ;  /* 0xf000000000047882 */ /* 0x000fe20000000000 */
[----:B------:R-:W-:Y:S01]  /*05d0*/  UMOV UR5, 0x380fffff ;  /* 0x380fffff00057882 */ /* 0x000fe20000000000 */
[----:B--2---:R-:W0:Y:S01]  /*05e0*/  F2F.F32.F64 R19, R4 ;  /* 0x0000000400137310 */ /* 0x004e220000301000 */
[----:B------:R-:W-:-:S14]  /*05f0*/  DSETP.GEU.AND P0, PT, |R4|, UR4, PT ;  /* 0x0000000404007e2a */ /* 0x000fdc000bf0e200 */
[----:B0-----:R-:W-:Y:S01]  /*0600*/  @!P0 FMUL R19, R19, 1.175494350822287508e-38 ;  /* 0x0080000013138820 */ /* 0x001fe20000400000 */
[----:B------:R-:W-:Y:S06]  /*0610*/  BRA `(.L_x_5737) ;  /* 0x0000000800347947 */ /* 0x000fec0003800000 */
.L_x_5745:
        /* <DEDUP_REMOVED lines=26> */
.L_x_5748:
        /* <DEDUP_REMOVED lines=14> */
.L_x_5747:
[----:B------:R-:W2:Y:S02]  /*08a0*/  LDG.E.U16 R4, desc[UR36][R4.64] ;  /* 0x0000002404047981 */ /* 0x000ea4000c1e1500 */
[----:B--2---:R-:W-:Y:S01]  /*08b0*/  IMAD.U32 R19, R4, 0x10000, RZ ;  /* 0x0001000004137824 */ /* 0x004fe200078e00ff */
[----:B------:R-:W-:Y:S06]  /*08c0*/  BRA `(.L_x_5737) ;  /* 0x0000000400887947 */ /* 0x000fec0003800000 */
.L_x_5744:
        /* <DEDUP_REMOVED lines=11> */
.L_x_5751:
        /* <DEDUP_REMOVED lines=20> */
.L_x_5753:
[----:B------:R-:W-:Y:S05]  /*0ac0*/  BSYNC B0 ;  /* 0x0000000000007941 */ /* 0x000fea0003800000 */
.L_x_5752:
[----:B------:R-:W-:Y:S01]  /*0ad0*/  IMAD.SHL.U32 R3, R3, 0x100000, RZ ;  /* 0x0010000003037824 */ /* 0x000fe200078e00ff */
[----:B------:R-:W-:-:S04]  /*0ae0*/  LEA R0, R0, 0x3b800000, 0x17 ;  /* 0x3b80000000007811 */ /* 0x000fc800078eb8ff */
[----:B------:R-:W-:Y:S01]  /*0af0*/  LOP3.LUT R19, R0, R3, R19, 0xfe, !PT ;  /* 0x0000000300137212 */ /* 0x000fe200078efe13 */
[----:B------:R-:W-:Y:S06]  /*0b00*/  BRA `(.L_x_5737) ;  /* 0x0000000000f87947 */ /* 0x000fec0003800000 */
.L_x_5750:
        /* <DEDUP_REMOVED lines=20> */
.L_x_5755:
[----:B------:R-:W-:Y:S05]  /*0c50*/  BSYNC B0 ;  /* 0x0000000000007941 */ /* 0x000fea0003800000 */
.L_x_5754:
[----:B------:R-:W-:Y:S01]  /*0c60*/  IMAD.SHL.U32 R3, R3, 0x200000, RZ ;  /* 0x0020000003037824 */ /* 0x000fe200078e00ff */
[----:B------:R-:W-:-:S04]  /*0c70*/  LEA R0, R0, 0x37800000, 0x17 ;  /* 0x3780000000007811 */ /* 0x000fc800078eb8ff */
[----:B------:R-:W-:Y:S01]  /*0c80*/  LOP3.LUT R19, R0, R3, R19, 0xfe, !PT ;  /* 0x0000000300137212 */ /* 0x000fe200078efe13 */
[----:B------:R-:W-:Y:S06]  /*0c90*/  BRA `(.L_x_5737) ;  /* 0x0000000000947947 */ /* 0x000fec0003800000 */
.L_x_5749:
        /* <DEDUP_REMOVED lines=14> */
.L_x_5736:
        /* <DEDUP_REMOVED lines=16> */
.L_x_5758:
[----:B------:R-:W-:Y:S01]  /*0e80*/  IMAD.MOV.U32 R19, RZ, RZ, RZ ;  /* 0x000000ffff137224 */ /* 0x000fe200078e00ff */
[----:B------:R-:W-:Y:S06]  /*0e90*/  BRA `(.L_x_5737) ;  /* 0x0000000000147947 */ /* 0x000fec0003800000 */
.L_x_5757:
[----:B------:R-:W2:Y:S02]  /*0ea0*/  LDG.E.64 R4, desc[UR36][R4.64] ;  /* 0x0000002404047981 */ /* 0x000ea4000c1e1b00 */
[----:B--2---:R0:W1:Y:S01]  /*0eb0*/  I2F.U64 R19, R4 ;  /* 0x0000000400137312 */ /* 0x0040620000301000 */
[----:B------:R-:W-:Y:S05]  /*0ec0*/  BRA `(.L_x_5737) ;  /* 0x0000000000087947 */ /* 0x000fea0003800000 */
.L_x_5756:
[----:B------:R-:W2:Y:S02]  /*0ed0*/  LDG.E R4, desc[UR36][R4.64] ;  /* 0x0000002404047981 */ /* 0x000ea4000c1e1900 */
[----:B--2---:R-:W-:-:S07]  /*0ee0*/  I2FP.F32.U32 R19, R4 ;  /* 0x0000000400137245 */ /* 0x004fce0000201000 */
.L_x_5737:
[----:B------:R-:W-:Y:S05]  /*0ef0*/  BSYNC B6 ;  /* 0x0000000000067941 */ /* 0x000fea0003800000 */
.L_x_5731:
[----:B------:R-:W2:Y:S02]  /*0f00*/  S2R R23, SR_TID.X ;  /* 0x0000000000177919 */ /* 0x000ea40000002100 */
[----:B--2---:R-:W-:-:S07]  /*0f10*/  VIADD R23, R23, 0x80 ;  /* 0x0000008017177836 */ /* 0x004fce0000000000 */
.L_x_5730:
[----:B------:R-:W-:Y:S05]  /*0f20*/  BSYNC B7 ;  /* 0x0000000000077941 */ /* 0x000fea0003800000 */
.L_x_5729:
[----:B------:R-:W-:Y:S01]  /*0f30*/  ISETP.GE.AND P0, PT, R23, R17, PT ;  /* 0x000000111700720c */ /* 0x000fe20003f06270 */
[----:B------:R-:W-:-:S12]  /*0f40*/  BSSY B7, `(.L_x_5759) ;  /* 0x00000e8000077945 */ /* 0x000fd80003800000 */
[----:B------:R-:W-:Y:S05]  /*0f50*/  @P0 BRA `(.L_x_5760) ;  /* 0x0000000c00980947 */ /* 0x000fea0003800000 */
[----:B0---4-:R-:W0:Y:S01]  /*0f60*/  LDC.64 R4, c[0x0][0x220] ;  /* 0x00008800ff047b82 */ /* 0x011e220000000a00 */
[----:B------:R-:W-:Y:S01]  /*0f70*/  IMAD R0, R2, 0x200, R23 ;  /* 0x0000020002007824 */ /* 0x000fe200078e0217 */
[----:B------:R-:W-:Y:S01]  /*0f80*/  PRMT R6, R24, 0x9910, RZ ;  /* 0x0000991018067816 */ /* 0x000fe200000000ff */
[----:B------:R-:W-:Y:S01]  /*0f90*/  ULDC UR4, c[0x0][0x230] ;  /* 0x00008c0000047ab9 */ /* 0x000fe20000000800 */
[----:B------:R-:W-:Y:S01]  /*0fa0*/  BSSY B6, `(.L_x_5761) ;  /* 0x00000e0000067945 */ /* 0x000fe20003800000 */
        /* <DEDUP_REMOVED lines=17> */
.L_x_5765:
[----:B------:R-:W2:Y:S02]  /*10c0*/  LDG.E.U8 R4, desc[UR36][R4.64] ;  /* 0x0000002404047981 */ /* 0x000ea4000c1e1100 */
[----:B--2---:R-:W-:Y:S01]  /*10d0*/  I2FP.F32.U32 R18, R4 ;  /* 0x0000000400127245 */ /* 0x004fe20000201000 */
[----:B------:R-:W-:Y:S06]  /*10e0*/  BRA `(.L_x_5767) ;  /* 0x0000000c002c7947 */ /* 0x000fec0003800000 */
.L_x_5764:
        /* <DEDUP_REMOVED lines=9> */
.L_x_5769:
[----:B------:R-:W2:Y:S02]  /*1180*/  LDG.E R4, desc[UR36][R4.64] ;  /* 0x0000002404047981 */ /* 0x000ea4000c1e1900 */
[----:B--2---:R-:W-:Y:S01]  /*1190*/  I2FP.F32.S32 R18, R4 ;  /* 0x0000000400127245 */ /* 0x004fe20000201400 */
[----:B------:R-:W-:Y:S06]  /*11a0*/  BRA `(.L_x_5767) ;  /* 0x0000000800fc7947 */ /* 0x000fec0003800000 */
.L_x_5768:
[----:B------:R-:W2:Y:S02]  /*11b0*/  LDG.E.U16 R4, desc[UR36][R4.64] ;  /* 0x0000002404047981 */ /* 0x000ea4000c1e1500 */
[----:B--2---:R0:W2:Y:S01]  /*11c0*/  I2F.S16 R18, R4 ;  /* 0x0000000400127306 */ /* 0x0040a20000101400 */
[----:B------:R-:W-:Y:S05]  /*11d0*/  BRA `(.L_x_5767) ;  /* 0x0000000800f07947 */ /* 0x000fea0003800000 */
.L_x_5763:
        /* <DEDUP_REMOVED lines=8> */
.L_x_5771:
[----:B------:R-:W2:Y:S02]  /*1260*/  LDG.E.U16 R4, desc[UR36][R4.64] ;  /* 0x0000002404047981 */ /* 0x000ea4000c1e1500 */
[----:B--2---:R-:W-:Y:S01]  /*1270*/  HADD2.F32 R18, -RZ, R4.H0_H0 ;  /* 0x20000004ff127230 */ /* 0x004fe20000004100 */
[----:B------:R-:W-:Y:S06]  /*1280*/  BRA `(.L_x_5767) ;  /* 0x0000000800c47947 */ /* 0x000fec0003800000 */
.L_x_5770:
        /* <DEDUP_REMOVED lines=8> */
.L_x_5773:
[----:B------:R-:W2:Y:S02]  /*1310*/  LDG.E.U16 R4, desc[UR36][R4.64] ;  /* 0x0000002404047981 */ /* 0x000ea4000c1e1500 */
[----:B--2---:R-:W-:Y:S01]  /*1320*/  HADD2.F32 R18, -RZ, R4.H0_H0 ;  /* 0x20000004ff127230 */ /* 0x004fe20000004100 */
[----:B------:R-:W-:Y:S06]  /*1330*/  BRA `(.L_x_5767) ;  /* 0x0000000800987947 */ /* 0x000fec0003800000 */
.L_x_5772:
[----:B------:R-:W2:Y:S01]  /*1340*/  LDG.E.64 R4, desc[UR36][R4.64] ;  /* 0x0000002404047981 */ /* 0x000ea2000c1e1b00 */
[----:B------:R-:W-:Y:S01]  /*1350*/  UMOV UR4, 0xf0000000 ;  /* 0xf000000000047882 */ /* 0x000fe20000000000 */
[----:B------:R-:W-:Y:S01]  /*1360*/  UMOV UR5, 0x380fffff ;  /* 0x380fffff00057882 */ /* 0x000fe20000000000 */
[----:B--2---:R-:W0:Y:S01]  /*1370*/  F2F.F32.F64 R18, R4 ;  /* 0x0000000400127310 */ /* 0x004e220000301000 */
[----:B------:R-:W-:-:S14]  /*1380*/  DSETP.GEU.AND P0, PT, |R4|, UR4, PT ;  /* 0x0000000404007e2a */ /* 0x000fdc000bf0e200 */
[----:B0-----:R-:W-:Y:S01]  /*1390*/  @!P0 FMUL R18, R18, 1.175494350822287508e-38 ;  /* 0x0080000012128820 */ /* 0x001fe20000400000 */
[----:B------:R-:W-:Y:S06]  /*13a0*/  BRA `(.L_x_5767) ;  /* 0x00000008007c7947 */ /* 0x000fec0003800000 */
.L_x_5762:
        /* <DEDUP_REMOVED lines=12> */
.L_x_5776:
[----:B------:R-:W2:Y:S01]  /*1470*/  LDG.E.64 R4, desc[UR36][R4.64] ;  /* 0x0000002404047981 */ /* 0x000ea2000c1e1b00 */
[----:B------:R-:W-:Y:S01]  /*1480*/  UMOV UR4, 0xf0000000 ;  /* 0xf000000000047882 */ /* 0x000fe20000000000 */
[----:B------:R-:W-:Y:S01]  /*1490*/  UMOV UR5, 0x380fffff ;  /* 0x380fffff00057882 */ /* 0x000fe20000000000 */
[----:B--2---:R-:W0:Y:S01]  /*14a0*/  F2F.F32.F64 R18, R4 ;  /* 0x0000000400127310 */ /* 0x004e220000301000 */
[----:B------:R-:W-:-:S14]  /*14b0*/  DSETP.GEU.AND P0, PT, |R4|, UR4, PT ;  /* 0x0000000404007e2a */ /* 0x000fdc000bf0e200 */
[----:B0-----:R-:W-:Y:S01]  /*14c0*/  @!P0 FMUL R18, R18, 1.175494350822287508e-38 ;  /* 0x0080000012128820 */ /* 0x001fe20000400000 */
[----:B------:R-:W-:Y:S06]  /*14d0*/  BRA `(.L_x_5767) ;  /* 0x0000000800307947 */ /* 0x000fec0003800000 */
.L_x_5775:
        /* <DEDUP_REMOVED lines=26> */
.L_x_5778:
        /* <DEDUP_REMOVED lines=13> */
.L_x_5777:
[----:B------:R-:W2:Y:S02]  /*1750*/  LDG.E.U16 R4, desc[UR36][R4.64] ;  /* 0x0000002404047981 */ /* 0x000ea4000c1e1500 */
[----:B--2---:R-:W-:Y:S01]  /*1760*/  IMAD.U32 R18, R4, 0x10000, RZ ;  /* 0x0001000004127824 */ /* 0x004fe200078e00ff */
[----:B------:R-:W-:Y:S06]  /*1770*/  BRA `(.L_x_5767) ;  /* 0x0000000400887947 */ /* 0x000fec0003800000 */
.L_x_5774:
        /* <DEDUP_REMOVED lines=11> */
.L_x_5781:
        /* <DEDUP_REMOVED lines=20> */
.L_x_5783:
[----:B------:R-:W-:Y:S05]  /*1970*/  BSYNC B0 ;  /* 0x0000000000007941 */ /* 0x000fea0003800000 */
.L_x_5782:
[----:B------:R-:W-:Y:S01]  /*1980*/  IMAD.SHL.U32 R3, R3, 0x100000, RZ ;  /* 0x0010000003037824 */ /* 0x000fe200078e00ff */
[----:B------:R-:W-:-:S04]  /*1990*/  LEA R5, R0, 0x3b800000, 0x17 ;  /* 0x3b80000000057811 */ /* 0x000fc800078eb8ff */
[----:B------:R-:W-:Y:S01]  /*19a0*/  LOP3.LUT R18, R5, R3, R18, 0xfe, !PT ;  /* 0x0000000305127212 */ /* 0x000fe200078efe12 */
[----:B------:R-:W-:Y:S06]  /*19b0*/  BRA `(.L_x_5767) ;  /* 0x0000000000f87947 */ /* 0x000fec0003800000 */
.L_x_5780:
        /* <DEDUP_REMOVED lines=20> */
.L_x_5785:
[----:B------:R-:W-:Y:S05]  /*1b00*/  BSYNC B0 ;  /* 0x0000000000007941 */ /* 0x000fea0003800000 */
.L_x_5784:
[----:B------:R-:W-:Y:S01]  /*1b10*/  IMAD.SHL.U32 R3, R3, 0x200000, RZ ;  /* 0x0020000003037824 */ /* 0x000fe200078e00ff */
[----:B------:R-:W-:-:S04]  /*1b20*/  LEA R5, R0, 0x37800000, 0x17 ;  /* 0x3780000000057811 */ /* 0x000fc800078eb8ff */
[----:B------:R-:W-:Y:S01]  /*1b30*/  LOP3.LUT R18, R5, R3, R18, 0xfe, !PT ;  /* 0x0000000305127212 */ /* 0x000fe200078efe12 */
[----:B------:R-:W-:Y:S06]  /*1b40*/  BRA `(.L_x_5767) ;  /* 0x0000000000947947 */ /* 0x000fec0003800000 */
.L_x_5779:
        /* <DEDUP_REMOVED lines=14> */
.L_x_5766:
        /* <DEDUP_REMOVED lines=16> */
.L_x_5788:
[----:B------:R-:W-:Y:S01]  /*1d30*/  IMAD.MOV.U32 R18, RZ, RZ, RZ ;  /* 0x000000ffff127224 */ /* 0x000fe200078e00ff */
[----:B------:R-:W-:Y:S06]  /*1d40*/  BRA `(.L_x_5767) ;  /* 0x0000000000147947 */ /* 0x000fec0003800000 */
.L_x_5787:
[----:B------:R-:W2:Y:S02]  /*1d50*/  LDG.E.64 R4, desc[UR36][R4.64] ;  /* 0x0000002404047981 */ /* 0x000ea4000c1e1b00 */
[----:B--2---:R0:W2:Y:S01]  /*1d60*/  I2F.U64 R18, R4 ;  /* 0x0000000400127312 */ /* 0x0040a20000301000 */
[----:B------:R-:W-:Y:S05]  /*1d70*/  BRA `(.L_x_5767) ;  /* 0x0000000000087947 */ /* 0x000fea0003800000 */
.L_x_5786:
[----:B------:R-:W2:Y:S02]  /*1d80*/  LDG.E R4, desc[UR36][R4.64] ;  /* 0x0000002404047981 */ /* 0x000ea4000c1e1900 */
[----:B--2---:R-:W-:-:S07]  /*1d90*/  I2FP.F32.U32 R18, R4 ;  /* 0x0000000400127245 */ /* 0x004fce0000201000 */
.L_x_5767:
[----:B------:R-:W-:Y:S05]  /*1da0*/  BSYNC B6 ;  /* 0x0000000000067941 */ /* 0x000fea0003800000 */
.L_x_5761:
[----:B------:R-:W-:-:S07]  /*1db0*/  VIADD R23, R23, 0x80 ;  /* 0x0000008017177836 */ /* 0x000fce0000000000 */
.L_x_5760:
[----:B------:R-:W-:Y:S05]  /*1dc0*/  BSYNC B7 ;  /* 0x0000000000077941 */ /* 0x000fea0003800000 */
.L_x_5759:
[----:B------:R-:W-:Y:S01]  /*1dd0*/  ISETP.GE.AND P0, PT, R23, R17, PT ;  /* 0x000000111700720c */ /* 0x000fe20003f06270 */
[----:B------:R-:W-:Y:S01]  /*1de0*/  BSSY B7, `(.L_x_5789) ;  /* 0x00000ea000077945 */ /* 0x000fe20003800000 */
[----:B------:R-:W-:Y:S02]  /*1df0*/  IMAD.MOV.U32 R16, RZ, RZ, RZ ;  /* 0x000000ffff107224 */ /* 0x000fe400078e00ff */
[----:B------:R-:W-:-:S09]  /*1e00*/  IMAD.MOV.U32 R22, RZ, RZ, RZ ;  /* 0x000000ffff167224 */ /* 0x000fd200078e00ff */
[----:B------:R-:W-:Y:S05]  /*1e10*/  @P0 BRA `(.L_x_5790) ;  /* 0x0000000c00980947 */ /* 0x000fea0003800000 */
[----:B0-2-4-:R-:W0:Y:S01]  /*1e20*/  LDC.64 R4, c[0x0][0x220] ;  /* 0x00008800ff047b82 */ /* 0x015e220000000a00 */
        /* <DEDUP_REMOVED lines=21> */
.L_x_5795:
[----:B------:R-:W2:Y:S02]  /*1f80*/  LDG.E.U8 R4, desc[UR36][R4.64] ;  /* 0x0000002404047981 */ /* 0x000ea4000c1e1100 */
[----:B--2---:R-:W-:Y:S01]  /*1f90*/  I2FP.F32.U32 R22, R4 ;  /* 0x0000000400167245 */ /* 0x004fe20000201000 */
[----:B------:R-:W-:Y:S06]  /*1fa0*/  BRA `(.L_x_5797) ;  /* 0x0000000c002c7947 */ /* 0x000fec0003800000 */
.L_x_5794:
        /* <DEDUP_REMOVED lines=9> */
.L_x_5799:
[----:B------:R-:W2:Y:S02]  /*2040*/  LDG.E R4, desc[UR36][R4.64] ;  /* 0x0000002404047981 */ /* 0x000ea4000c1e1900 */
[----:B--2---:R-:W-:Y:S01]  /*2050*/  I2FP.F32.S32 R22, R4 ;  /* 0x0000000400167245 */ /* 0x004fe20000201400 */
[----:B------:R-:W-:Y:S06]  /*2060*/  BRA `(.L_x_5797) ;  /* 0x0000000800fc7947 */ /* 0x000fec0003800000 */
.L_x_5798:
[----:B------:R-:W2:Y:S02]  /*2070*/  LDG.E.U16 R4, desc[UR36][R4.64] ;  /* 0x0000002404047981 */ /* 0x000ea4000c1e1500 */
[----:B--2---:R4:W0:Y:S01]  /*2080*/  I2F.S16 R22, R4 ;  /* 0x0000000400167306 */ /* 0x0048220000101400 */
[----:B------:R-:W-:Y:S05]  /*2090*/  BRA `(.L_x_5797) ;  /* 0x0000000800f07947 */ /* 0x000fea0003800000 */
.L_x_5793:
        /* <DEDUP_REMOVED lines=8> */
.L_x_5801:
[----:B------:R-:W2:Y:S02]  /*2120*/  LDG.E.U16 R4, desc[UR36][R4.64] ;  /* 0x0000002404047981 */ /* 0x000ea4000c1e1500 */
[----:B--2---:R-:W-:Y:S01]  /*2130*/  HADD2.F32 R22, -RZ, R4.H0_H0 ;  /* 0x20000004ff167230 */ /* 0x004fe20000004100 */
[----:B------:R-:W-:Y:S06]  /*2140*/  BRA `(.L_x_5797) ;  /* 0x0000000800c47947 */ /* 0x000fec0003800000 */
.L_x_5800:
        /* <DEDUP_REMOVED lines=8> */
.L_x_5803:
[----:B------:R-:W2:Y:S02]  /*21d0*/  LDG.E.U16 R4, desc[UR36][R4.64] ;  /* 0x0000002404047981 */ /* 0x000ea4000c1e1500 */
[----:B--2---:R-:W-:Y:S01]  /*21e0*/  HADD2.F32 R22, -RZ, R4.H0_H0 ;  /* 0x20000004ff167230 */ /* 0x004fe20000004100 */
[----:B------:R-:W-:Y:S06]  /*21f0*/  BRA `(.L_x_5797) ;  /* 0x0000000800987947 */ /* 0x000fec0003800000 */
.L_x_5802:
[----:B------:R-:W2:Y:S01]  /*2200*/  LDG.E.64 R4, desc[UR36][R4.64] ;  /* 0x0000002404047981 */ /* 0x000ea2000c1e1b00 */
[----:B------:R-:W-:Y:S01]  /*2210*/  UMOV UR4, 0xf0000000 ;  /* 0xf000000000047882 */ /* 0x000fe20000000000 */
[----:B------:R-:W-:Y:S01]  /*2220*/  UMOV UR5, 0x380fffff ;  /* 0x380fffff00057882 */ /* 0x000fe20000000000 */
[----:B--2---:R-:W0:Y:S01]  /*2230*/  F2F.F32.F64 R22, R4 ;  /* 0x0000000400167310 */ /* 0x004e220000301000 */
[----:B------:R-:W-:-:S14]  /*2240*/  DSETP.GEU.AND P0, PT, |R4|, UR4, PT ;  /* 0x0000000404007e2a */ /* 0x000fdc000bf0e200 */
[----:B0-----:R-:W-:Y:S01]  /*2250*/  @!P0 FMUL R22, R22, 1.175494350822287508e-38 ;  /* 0x0080000016168820 */ /* 0x001fe20000400000 */
[----:B------:R-:W-:Y:S06]  /*2260*/  BRA `(.L_x_5797) ;  /* 0x00000008007c7947 */ /* 0x000fec0003800000 */
.L_x_5792:
        /* <DEDUP_REMOVED lines=12> */
.L_x_5806:
[----:B------:R-:W2:Y:S01]  /*2330*/  LDG.E.64 R4, desc[UR36][R4.64] ;  /* 0x0000002404047981 */ /* 0x000ea2000c1e1b00 */
[----:B------:R-:W-:Y:S01]  /*2340*/  UMOV UR4, 0xf0000000 ;  /* 0xf000000000047882 */ /* 0x000fe20000000000 */
[----:B------:R-:W-:Y:S01]  /*2350*/  UMOV UR5, 0x380fffff ;  /* 0x380fffff00057882 */ /* 0x000fe20000000000 */
[----:B--2---:R-:W0:Y:S01]  /*2360*/  F2F.F32.F64 R22, R4 ;  /* 0x0000000400167310 */ /* 0x004e220000301000 */
[----:B------:R-:W-:-:S14]  /*2370*/  DSETP.GEU.AND P0, PT, |R4|, UR4, PT ;  /* 0x0000000404007e2a */ /* 0x000fdc000bf0e200 */
[----:B0-----:R-:W-:Y:S01]  /*2380*/  @!P0 FMUL R22, R22, 1.175494350822287508e-38 ;  /* 0x0080000016168820 */ /* 0x001fe20000400000 */
[----:B------:R-:W-:Y:S06]  /*2390*/  BRA `(.L_x_5797) ;  /* 0x0000000800307947 */ /* 0x000fec0003800000 */
.L_x_5805:
        /* <DEDUP_REMOVED lines=26> */
.L_x_5808:
        /* <DEDUP_REMOVED lines=13> */
.L_x_5807:
[----:B------:R-:W2:Y:S02]  /*2610*/  LDG.E.U16 R4, desc[UR36][R4.64] ;  /* 0x0000002404047981 */ /* 0x000ea4000c1e1500 */
[----:B--2---:R-:W-:Y:S01]  /*2620*/  IMAD.U32 R22, R4, 0x10000, RZ ;  /* 0x0001000004167824 */ /* 0x004fe200078e00ff */
[----:B------:R-:W-:Y:S06]  /*2630*/  BRA `(.L_x_5797) ;  /* 0x0000000400887947 */ /* 0x000fec0003800000 */
.L_x_5804:
        /* <DEDUP_REMOVED lines=11> */
.L_x_5811:
        /* <DEDUP_REMOVED lines=20> */
.L_x_5813:
[----:B------:R-:W-:Y:S05]  /*2830*/  BSYNC B0 ;  /* 0x0000000000007941 */ /* 0x000fea0003800000 */
.L_x_5812:
[----:B------:R-:W-:Y:S01]  /*2840*/  IMAD.SHL.U32 R3, R3, 0x100000, RZ ;  /* 0x0010000003037824 */ /* 0x000fe200078e00ff */
[----:B------:R-:W-:-:S04]  /*2850*/  LEA R5, R0, 0x3b800000, 0x17 ;  /* 0x3b80000000057811 */ /* 0x000fc800078eb8ff */
[----:B------:R-:W-:Y:S01]  /*2860*/  LOP3.LUT R22, R5, R3, R22, 0xfe, !PT ;  /* 0x0000000305167212 */ /* 0x000fe200078efe16 */
[----:B------:R-:W-:Y:S06]  /*2870*/  BRA `(.L_x_5797) ;  /* 0x0000000000f87947 */ /* 0x000fec0003800000 */
.L_x_5810:
        /* <DEDUP_REMOVED lines=20> */
.L_x_5815:
[----:B------:R-:W-:Y:S05]  /*29c0*/  BSYNC B0 ;  /* 0x0000000000007941 */ /* 0x000fea0003800000 */
.L_x_5814:
[----:B------:R-:W-:Y:S01]  /*29d0*/  IMAD.SHL.U32 R3, R3, 0x200000, RZ ;  /* 0x0020000003037824 */ /* 0x000fe200078e00ff */
[----:B------:R-:W-:-:S04]  /*29e0*/  LEA R5, R0, 0x37800000, 0x17 ;  /* 0x3780000000057811 */ /* 0x000fc800078eb8ff */
[----:B------:R-:W-:Y:S01]  /*29f0*/  LOP3.LUT R22, R5, R3, R22, 0xfe, !PT ;  /* 0x0000000305167212 */ /* 0x000fe200078efe16 */
[----:B------:R-:W-:Y:S06]  /*2a00*/  BRA `(.L_x_5797) ;  /* 0x0000000000947947 */ /* 0x000fec0003800000 */
.L_x_5809:
        /* <DEDUP_REMOVED lines=14> */
.L_x_5796:
        /* <DEDUP_REMOVED lines=16> */
.L_x_5818:
[----:B------:R-:W-:Y:S01]  /*2bf0*/  IMAD.MOV.U32 R22, RZ, RZ, RZ ;  /* 0x000000ffff167224 */ /* 0x000fe200078e00ff */
[----:B------:R-:W-:Y:S06]  /*2c00*/  BRA `(.L_x_5797) ;  /* 0x0000000000147947 */ /* 0x000fec0003800000 */
.L_x_5817:
[----:B------:R-:W2:Y:S02]  /*2c10*/  LDG.E.64 R4, desc[UR36][R4.64] ;  /* 0x0000002404047981 */ /* 0x000ea4000c1e1b00 */
[----:B--2---:R0:W2:Y:S01]  /*2c20*/  I2F.U64 R22, R4 ;  /* 0x0000000400167312 */ /* 0x0040a20000301000 */
[----:B------:R-:W-:Y:S05]  /*2c30*/  BRA `(.L_x_5797) ;  /* 0x0000000000087947 */ /* 0x000fea0003800000 */
.L_x_5816:
[----:B------:R-:W2:Y:S02]  /*2c40*/  LDG.E R4, desc[UR36][R4.64] ;  /* 0x0000002404047981 */ /* 0x000ea4000c1e1900 */
[----:B--2---:R-:W-:-:S07]  /*2c50*/  I2FP.F32.U32 R22, R4 ;  /* 0x0000000400167245 */ /* 0x004fce0000201000 */
.L_x_5797:
[----:B------:R-:W-:Y:S05]  /*2c60*/  BSYNC B6 ;  /* 0x0000000000067941 */ /* 0x000fea0003800000 */
.L_x_5791:
[----:B------:R-:W-:-:S07]  /*2c70*/  VIADD R23, R23, 0x80 ;  /* 0x0000008017177836 */ /* 0x000fce0000000000 */
.L_x_5790:
[----:B------:R-:W-:Y:S05]  /*2c80*/  BSYNC B7 ;  /* 0x0000000000077941 */ /* 0x000fea0003800000 */
.L_x_5789:
[----:B------:R-:W-:Y:S01]  /*2c90*/  ISETP.GE.AND P0, PT, R23, R17, PT ;  /* 0x000000111700720c */ /* 0x000fe20003f06270 */
[----:B------:R-:W-:-:S12]  /*2ca0*/  BSSY B6, `(.L_x_5819) ;  /* 0x00000e1000067945 */ /* 0x000fd80003800000 */
[----:B------:R-:W-:Y:S05]  /*2cb0*/  @P0 BRA `(.L_x_5820) ;  /* 0x0000000c007c0947 */ /* 0x000fea0003800000 */
[----:B0-2-4-:R-:W0:Y:S01]  /*2cc0*/  LDC.64 R4, c[0x0][0x220] ;  /* 0x00008800ff047b82 */ /* 0x015e220000000a00 */
        /* <DEDUP_REMOVED lines=19> */
.L_x_5824:
[----:B------:R-:W2:Y:S02]  /*2e00*/  LDG.E.U8 R4, desc[UR36][R4.64] ;  /* 0x0000002404047981 */ /* 0x000ea4000c1e1100 */
[----:B--2---:R-:W-:Y:S01]  /*2e10*/  I2FP.F32.U32 R16, R4 ;  /* 0x0000000400107245 */ /* 0x004fe20000201000 */
[----:B------:R-:W-:Y:S06]  /*2e20*/  BRA `(.L_x_5820) ;  /* 0x0000000c00207947 */ /* 0x000fec0003800000 */
.L_x_5823:
        /* <DEDUP_REMOVED lines=9> */
.L_x_5827:
[----:B------:R-:W2:Y:S02]  /*2ec0*/  LDG.E R4, desc[UR36][R4.64] ;  /* 0x0000002404047981 */ /* 0x000ea4000c1e1900 */
[----:B--2---:R-:W-:Y:S01]  /*2ed0*/  I2FP.F32.S32 R16, R4 ;  /* 0x0000000400107245 */ /* 0x004fe20000201400 */
[----:B------:R-:W-:Y:S06]  /*2ee0*/  BRA `(.L_x_5820) ;  /* 0x0000000800f07947 */ /* 0x000fec0003800000 */
.L_x_5826:
[----:B------:R-:W2:Y:S02]  /*2ef0*/  LDG.E.U16 R4, desc[UR36][R4.64] ;  /* 0x0000002404047981 */ /* 0x000ea4000c1e1500 */
[----:B--2---:R0:W2:Y:S01]  /*2f00*/  I2F.S16 R16, R4 ;  /* 0x0000000400107306 */ /* 0x0040a20000101400 */
[----:B------:R-:W-:Y:S05]  /*2f10*/  BRA `(.L_x_5820) ;  /* 0x0000000800e47947 */ /* 0x000fea0003800000 */
.L_x_5822:
        /* <DEDUP_REMOVED lines=8> */
.L_x_5829:
[----:B------:R-:W2:Y:S02]  /*2fa0*/  LDG.E.U16 R4, desc[UR36][R4.64] ;  /* 0x0000002404047981 */ /* 0x000ea4000c1e1500 */
[----:B--2---:R-:W-:Y:S01]  /*2fb0*/  HADD2.F32 R16, -RZ, R4.H0_H0 ;  /* 0x20000004ff107230 */ /* 0x004fe20000004100 */
[----:B------:R-:W-:Y:S06]  /*2fc0*/  BRA `(.L_x_5820) ;  /* 0x0000000800b87947 */ /* 0x000fec0003800000 */
.L_x_5828:
        /* <DEDUP_REMOVED lines=8> */
.L_x_5831:
[----:B------:R-:W2:Y:S02]  /*3050*/  LDG.E.U16 R4, desc[UR36][R4.64] ;  /* 0x0000002404047981 */ /* 0x000ea4000c1e1500 */
[----:B--2---:R-:W-:Y:S01]  /*3060*/  HADD2.F32 R16, -RZ, R4.H0_H0 ;  /* 0x20000004ff107230 */ /* 0x004fe20000004100 */
[----:B------:R-:W-:Y:S06]  /*3070*/  BRA `(.L_x_5820) ;  /* 0x00000008008c7947 */ /* 0x000fec0003800000 */
.L_x_5830:
[----:B------:R-:W2:Y:S01]  /*3080*/  LDG.E.64 R4, desc[UR36][R4.64] ;  /* 0x0000002404047981 */ /* 0x000ea2000c1e1b00 */
[----:B------:R-:W-:Y:S01]  /*3090*/  UMOV UR4, 0xf0000000 ;  /* 0xf000000000047882 */ /* 0x000fe20000000000 */
[----:B------:R-:W-:Y:S01]  /*30a0*/  UMOV UR5, 0x380fffff ;  /* 0x380fffff00057882 */ /* 0x000fe20000000000 */
[----:B--2---:R-:W0:Y:S01]  /*30b0*/  F2F.F32.F64 R16, R4 ;  /* 0x0000000400107310 */ /* 0x004e220000301000 */
[----:B------:R-:W-:-:S14]  /*30c0*/  DSETP.GEU.AND P0, PT, |R4|, UR4, PT ;  /* 0x0000000404007e2a */ /* 0x000fdc000bf0e200 */
[----:B0-----:R-:W-:Y:S01]  /*30d0*/  @!P0 FMUL R16, R16, 1.175494350822287508e-38 ;  /* 0x0080000010108820 */ /* 0x001fe20000400000 */
[----:B------:R-:W-:Y:S06]  /*30e0*/  BRA `(.L_x_5820) ;  /* 0x0000000800707947 */ /* 0x000fec0003800000 */
.L_x_5821:
        /* <DEDUP_REMOVED lines=12> */
.L_x_5834:
[----:B------:R-:W2:Y:S01]  /*31b0*/  LDG.E.64 R4, desc[UR36][R4.64] ;  /* 0x0000002404047981 */ /* 0x000ea2000c1e1b00 */
[----:B------:R-:W-:Y:S01]  /*31c0*/  UMOV UR4, 0xf0000000 ;  /* 0xf000000000047882 */ /* 0x000fe20000000000 */
[----:B------:R-:W-:Y:S01]  /*31d0*/  UMOV UR5, 0x380fffff ;  /* 0x380fffff00057882 */ /* 0x000fe20000000000 */
[----:B--2---:R-:W0:Y:S01]  /*31e0*/  F2F.F32.F64 R16, R4 ;  /* 0x0000000400107310 */ /* 0x004e220000301000 */
[----:B------:R-:W-:-:S14]  /*31f0*/  DSETP.GEU.AND P0, PT, |R4|, UR4, PT ;  /* 0x0000000404007e2a */ /* 0x000fdc000bf0e200 */
[----:B0-----:R-:W-:Y:S01]  /*3200*/  @!P0 FMUL R16, R16, 1.175494350822287508e-38 ;  /* 0x0080000010108820 */ /* 0x001fe20000400000 */
[----:B------:R-:W-:Y:S06]  /*3210*/  BRA `(.L_x_5820) ;  /* 0x0000000800247947 */ /* 0x000fec0003800000 */
.L_x_5833:
        /* <DEDUP_REMOVED lines=26> */
.L_x_5836:
        /* <DEDUP_REMOVED lines=13> */
.L_x_5835:
[----:B------:R-:W2:Y:S02]  /*3490*/  LDG.E.U16 R4, desc[UR36][R4.64] ;  /* 0x0000002404047981 */ /* 0x000ea4000c1e1500 */
[----:B--2---:R-:W-:Y:S01]  /*34a0*/  IMAD.U32 R16, R4, 0x10000, RZ ;  /* 0x0001000004107824 */ /* 0x004fe200078e00ff */
[----:B------:R-:W-:Y:S06]  /*34b0*/  BRA `(.L_x_5820) ;  /* 0x00000004007c7947 */ /* 0x000fec0003800000 */
.L_x_5832:
        /* <DEDUP_REMOVED lines=11> */
.L_x_5839:
        /* <DEDUP_REMOVED lines=19> */
.L_x_5841:
[----:B------:R-:W-:Y:S05]  /*36a0*/  BSYNC B0 ;  /* 0x0000000000007941 */ /* 0x000fea0003800000 */
.L_x_5840:
[----:B------:R-:W-:Y:S01]  /*36b0*/  IMAD.SHL.U32 R3, R3, 0x100000, RZ ;  /* 0x0010000003037824 */ /* 0x000fe200078e00ff */
[----:B------:R-:W-:-:S04]  /*36c0*/  LEA R5, R0, 0x3b800000, 0x17 ;  /* 0x3b80000000057811 */ /* 0x000fc800078eb8ff */
[----:B------:R-:W-:Y:S01]  /*36d0*/  LOP3.LUT R16, R5, R3, R16, 0xfe, !PT ;  /* 0x0000000305107212 */ /* 0x000fe200078efe10 */
[----:B------:R-:W-:Y:S06]  /*36e0*/  BRA `(.L_x_5820) ;  /* 0x0000000000f07947 */ /* 0x000fec0003800000 */
.L_x_5838:
        /* <DEDUP_REMOVED lines=19> */
.L_x_5843:
[----:B------:R-:W-:Y:S05]  /*3820*/  BSYNC B0 ;  /* 0x0000000000007941 */ /* 0x000fea0003800000 */
.L_x_5842:
[----:B------:R-:W-:Y:S01]  /*3830*/  IMAD.SHL.U32 R3, R3, 0x200000, RZ ;  /* 0x0020000003037824 */ /* 0x000fe200078e00ff */
[----:B------:R-:W-:-:S04]  /*3840*/  LEA R5, R0, 0x37800000, 0x17 ;  /* 0x3780000000057811 */ /* 0x000fc800078eb8ff */
[----:B------:R-:W-:Y:S01]  /*3850*/  LOP3.LUT R16, R5, R3, R16, 0xfe, !PT ;  /* 0x0000000305107212 */ /* 0x000fe200078efe10 */
[----:B------:R-:W-:Y:S06]  /*3860*/  BRA `(.L_x_5820) ;  /* 0x0000000000907947 */ /* 0x000fec0003800000 */
.L_x_5837:
        /* <DEDUP_REMOVED lines=14> */
.L_x_5825:
        /* <DEDUP_REMOVED lines=16> */
.L_x_5846:
[----:B------:R-:W-:Y:S05]  /*3a50*/  BRA `(.L_x_5820) ;  /* 0x0000000000147947 */ /* 0x000fea0003800000 */
.L_x_5845:
[----:B------:R-:W2:Y:S02]  /*3a60*/  LDG.E.64 R4, desc[UR36][R4.64] ;  /* 0x0000002404047981 */ /* 0x000ea4000c1e1b00 */
[----:B--2---:R0:W2:Y:S01]  /*3a70*/  I2F.U64 R16, R4 ;  /* 0x0000000400107312 */ /* 0x0040a20000301000 */
[----:B------:R-:W-:Y:S05]  /*3a80*/  BRA `(.L_x_5820) ;  /* 0x0000000000087947 */ /* 0x000fea0003800000 */
.L_x_5844:
[----:B------:R-:W2:Y:S02]  /*3a90*/  LDG.E R4, desc[UR36][R4.64] ;  /* 0x0000002404047981 */ /* 0x000ea4000c1e1900 */
[----:B--2---:R-:W-:-:S07]  /*3aa0*/  I2FP.F32.U32 R16, R4 ;  /* 0x0000000400107245 */ /* 0x004fce0000201000 */
.L_x_5820:
[----:B------:R-:W-:Y:S05]  /*3ab0*/  BSYNC B6 ;  /* 0x0000000000067941 */ /* 0x000fea0003800000 */
.L_x_5819:
[----:B------:R-:W0:Y:S01]  /*3ac0*/  S2R R25, SR_TID.X ;  /* 0x0000000000197919 */ /* 0x000e220000002100 */
[----:B------:R-:W-:Y:S01]  /*3ad0*/  BSSY B0, `(.L_x_5847) ;  /* 0x0000026000007945 */ /* 0x000fe20003800000 */
[----:B0-----:R-:W-:-:S13]  /*3ae0*/  ISETP.GE.AND P0, PT, R25, R17, PT ;  /* 0x000000111900720c */ /* 0x001fda0003f06270 */
[----:B------:R-:W-:Y:S05]  /*3af0*/  @P0 BRA `(.L_x_5848) ;  /* 0x00000000008c0947 */ /* 0x000fea0003800000 */
[----:B-1-3-5:R-:W-:Y:S01]  /*3b00*/  FMUL.FTZ R0, |R19|, -1.4426950216293334961 ;  /* 0xbfb8aa3b13007820 */ /* 0x02afe20000410200 */
        /* <DEDUP_REMOVED lines=9> */
[----:B--2---:R-:W-:Y:S01]  /*3ba0*/  IADD3 R5, -R3, 0x40800000, RZ ;  /* 0x4080000003057810 */ /* 0x004fe20007ffe1ff */
[----:B----4-:R-:W-:Y:S01]  /*3bb0*/  IMAD.IADD R4, R0, 0x1, -R3 ;  /* 0x0000000100047824 */ /* 0x010fe200078e0a03 */
        /* <DEDUP_REMOVED lines=21> */
.L_x_5850:
[----:B------:R-:W-:Y:S05]  /*3d10*/  BSYNC B1 ;  /* 0x0000000000017941 */ /* 0x000fea0003800000 */
.L_x_5849:
[----:B------:R-:W-:-:S07]  /*3d20*/  FADD.FTZ R4, R19, -R4 ;  /* 0x8000000413047221 */ /* 0x000fce0000010000 */
.L_x_5848:
[----:B------:R-:W-:Y:S05]  /*3d30*/  BSYNC B0 ;  /* 0x0000000000007941 */ /* 0x000fea0003800000 */
.L_x_5847:
[----:B------:R-:W-:Y:S01]  /*3d40*/  VIADD R26, R25, 0x80 ;  /* 0x00000080191a7836 */ /* 0x000fe20000000000 */
[----:B------:R-:W-:Y:S04]  /*3d50*/  BSSY B0, `(.L_x_5851) ;  /* 0x0000026000007945 */ /* 0x000fe80003800000 */
[----:B------:R-:W-:-:S13]  /*3d60*/  ISETP.GE.AND P1, PT, R26, R17, PT ;  /* 0x000000111a00720c */ /* 0x000fda0003f26270 */
[----:B------:R-:W-:Y:S05]  /*3d70*/  @P1 BRA `(.L_x_5852) ;  /* 0x00000000008c1947 */ /* 0x000fea0003800000 */
[----:B--2--5:R-:W-:Y:S01]  /*3d80*/  FMUL.FTZ R0, |R18|, -1.4426950216293334961 ;  /* 0xbfb8aa3b12007820 */ /* 0x024fe20000410200 */
        /* <DEDUP_REMOVED lines=32> */
.L_x_5854:
[----:B------:R-:W-:Y:S05]  /*3f90*/  BSYNC B1 ;  /* 0x0000000000017941 */ /* 0x000fea0003800000 */
.L_x_5853:
[----:B------:R-:W-:-:S07]  /*3fa0*/  FADD.FTZ R18, R18, -R3 ;  /* 0x8000000312127221 */ /* 0x000fce0000010000 */
.L_x_5852:
[----:B------:R-:W-:Y:S05]  /*3fb0*/  BSYNC B0 ;  /* 0x0000000000007941 */ /* 0x000fea0003800000 */
.L_x_5851:
        /* <DEDUP_REMOVED lines=37> */
.L_x_5858:
[----:B------:R-:W-:Y:S05]  /*4210*/  BSYNC B1 ;  /* 0x0000000000017941 */ /* 0x000fea0003800000 */
.L_x_5857:
[----:B------:R-:W-:-:S07]  /*4220*/  FADD.FTZ R22, R22, -R3 ;  /* 0x8000000316167221 */ /* 0x000fce0000010000 */
.L_x_5856:
[----:B------:R-:W-:Y:S05]  /*4230*/  BSYNC B0 ;  /* 0x0000000000007941 */ /* 0x000fea0003800000 */
.L_x_5855:
        /* <DEDUP_REMOVED lines=37> */
.L_x_5862:
[----:B------:R-:W-:Y:S05]  /*4490*/  BSYNC B1 ;  /* 0x0000000000017941 */ /* 0x000fea0003800000 */
.L_x_5861:
[----:B------:R-:W-:-:S07]  /*44a0*/  FADD.FTZ R24, R24, -R3 ;  /* 0x8000000318187221 */ /* 0x000fce0000010000 */
.L_x_5860:
[----:B------:R-:W-:Y:S05]  /*44b0*/  BSYNC B0 ;  /* 0x0000000000007941 */ /* 0x000fea0003800000 */
.L_x_5859:
[----:B--2--5:R-:W0:Y:S01]  /*44c0*/  LDC.U8 R16, c[0x0][0x234] ;  /* 0x00008d00ff107b82 */ /* 0x024e220000000000 */
[----:B------:R-:W-:Y:S04]  /*44d0*/  BSSY B6, `(.L_x_5863) ;  /* 0x0000100000067945 */ /* 0x000fe80003800000 */
[----:B------:R-:W-:Y:S05]  /*44e0*/  @P0 BRA `(.L_x_5864) ;  /* 0x0000000c00f80947 */ /* 0x000fea0003800000 */
[----:B------:R-:W2:Y:S01]  /*44f0*/  LDC.64 R8, c[0x0][0x218] ;  /* 0x00008600ff087b82 */ /* 0x000ea20000000a00 */
[----:B0-----:R-:W-:Y:S01]  /*4500*/  PRMT R0, R16, 0x9910, RZ ;  /* 0x0000991010007816 */ /* 0x001fe200000000ff */
[----:B------:R-:W-:Y:S01]  /*4510*/  IMAD R25, R2, 0x200, R25 ;  /* 0x0000020002197824 */ /* 0x000fe200078e0219 */
[----:B------:R-:W-:Y:S02]  /*4520*/  ULDC UR4, c[0x0][0x238] ;  /* 0x00008e0000047ab9 */ /* 0x000fe40000000800 */
[----:B------:R-:W-:Y:S01]  /*4530*/  ISETP.GT.AND P0, PT, R0, 0x9, PT ;  /* 0x000000090000780c */ /* 0x000fe20003f04270 */
[----:B------:R-:W-:-:S05]  /*4540*/  IMAD R25, R25, UR4, RZ ;  /* 0x0000000419197c24 */ /* 0x000fca000f8e02ff */
[----:B--2---:R-:W-:-:S05]  /*4550*/  IADD3 R8, P1, R25, R8, RZ ;  /* 0x0000000819087210 */ /* 0x004fca0007f3e0ff */
        /* <DEDUP_REMOVED lines=14> */
.L_x_5868:
[----:B----4-:R-:W0:Y:S01]  /*4640*/  F2I.S64.TRUNC R4, R4 ;  /* 0x0000000400047311 */ /* 0x010e22000020d900 */
[----:B------:R-:W-:Y:S02]  /*4650*/  IMAD.MOV.U32 R25, RZ, RZ, R26 ;  /* 0x000000ffff197224 */ /* 0x000fe400078e001a */
[----:B0-----:R-:W-:-:S05]  /*4660*/  IMAD.MOV.U32 R3, RZ, RZ, R4 ;  /* 0x000000ffff037224 */ /* 0x001fca00078e0004 */
[----:B------:R0:W-:Y:S01]  /*4670*/  STG.E.U8 desc[UR36][R8.64], R3 ;  /* 0x0000000308007986 */ /* 0x0001e2000c101124 */
[----:B------:R-:W-:Y:S05]  /*4680*/  BRA `(.L_x_5864) ;  /* 0x0000000c00907947 */ /* 0x000fea0003800000 */
.L_x_5867:
[----:B------:R-:W-:-:S13]  /*4690*/  ISETP.NE.AND P0, PT, R0, 0x2, PT ;  /* 0x000000020000780c */ /* 0x000fda0003f05270 */
[----:B------:R-:W-:Y:S05]  /*46a0*/  @!P0 BRA `(.L_x_5870) ;  /* 0x0000000000308947 */ /* 0x000fea0003800000 */
[----:B------:R-:W-:-:S13]  /*46b0*/  ISETP.NE.AND P0, PT, R0, 0x3, PT ;  /* 0x000000030000780c */ /* 0x000fda0003f05270 */
[----:B------:R-:W-:Y:S05]  /*46c0*/  @!P0 BRA `(.L_x_5871) ;  /* 0x0000000000188947 */ /* 0x000fea0003800000 */
[----:B------:R-:W-:-:S13]  /*46d0*/  ISETP.NE.AND P0, PT, R0, 0x4, PT ;  /* 0x000000040000780c */ /* 0x000fda0003f05270 */
[----:B------:R-:W-:Y:S05]  /*46e0*/  @P0 BRA `(.L_x_5869) ;  /* 0x0000000c00140947 */ /* 0x000fea0003800000 */
[----:B----4-:R-:W0:Y:S01]  /*46f0*/  F2I.S64.TRUNC R4, R4 ;  /* 0x0000000400047311 */ /* 0x010e22000020d900 */
[----:B------:R-:W-:Y:S01]  /*4700*/  IMAD.MOV.U32 R25, RZ, RZ, R26 ;  /* 0x000000ffff197224 */ /* 0x000fe200078e001a */
[----:B0-----:R0:W-:Y:S01]  /*4710*/  STG.E.64 desc[UR36][R8.64], R4 ;  /* 0x0000000408007986 */ /* 0x0011e2000c101b24 */
[----:B------:R-:W-:Y:S05]  /*4720*/  BRA `(.L_x_5864) ;  /* 0x0000000c00687947 */ /* 0x000fea0003800000 */
.L_x_5871:
[----:B------:R-:W0:Y:S01]  /*4730*/  F2I.FTZ.TRUNC.NTZ R3, R4 ;  /* 0x0000000400037305 */ /* 0x000e22000021f100 */
[----:B------:R-:W-:Y:S01]  /*4740*/  IMAD.MOV.U32 R25, RZ, RZ, R26 ;  /* 0x000000ffff197224 */ /* 0x000fe200078e001a */
[----:B0-----:R0:W-:Y:S01]  /*4750*/  STG.E desc[UR36][R8.64], R3 ;  /* 0x0000000308007986 */ /* 0x0011e2000c101924 */
[----:B------:R-:W-:Y:S05]  /*4760*/  BRA `(.L_x_5864) ;  /* 0x0000000c00587947 */ /* 0x000fea0003800000 */
.L_x_5870:
[----:B------:R-:W0:Y:S01]  /*4770*/  F2I.FTZ.TRUNC.NTZ R3, R4 ;  /* 0x0000000400037305 */ /* 0x000e22000021f100 */
[----:B------:R-:W-:Y:S01]  /*4780*/  IMAD.MOV.U32 R25, RZ, RZ, R26 ;  /* 0x000000ffff197224 */ /* 0x000fe200078e001a */
[----:B0-----:R0:W-:Y:S01]  /*4790*/  STG.E.U16 desc[UR36][R8.64], R3 ;  /* 0x0000000308007986 */ /* 0x0011e2000c101524 */
[----:B------:R-:W-:Y:S05]  /*47a0*/  BRA `(.L_x_5864) ;  /* 0x0000000c00487947 */ /* 0x000fea0003800000 */
.L_x_5866:
        /* <DEDUP_REMOVED lines=9> */
.L_x_5873:
[----:B----4-:R-:W-:Y:S01]  /*4840*/  F2FP.F16.F32.PACK_AB R4, RZ, R4 ;  /* 0x00000004ff04723e */ /* 0x010fe200000000ff */
[----:B------:R-:W-:-:S04]  /*4850*/  IMAD.MOV.U32 R25, RZ, RZ, R26 ;  /* 0x000000ffff197224 */ /* 0x000fc800078e001a */
[----:B------:R0:W-:Y:S01]  /*4860*/  STG.E.U16 desc[UR36][R8.64], R4 ;  /* 0x0000000408007986 */ /* 0x0001e2000c101524 */
[----:B------:R-:W-:Y:S05]  /*4870*/  BRA `(.L_x_5864) ;  /* 0x0000000c00147947 */ /* 0x000fea0003800000 */
.L_x_5872:
        /* <DEDUP_REMOVED lines=10> */
.L_x_5875:
[----:B------:R-:W-:Y:S01]  /*4920*/  F2FP.F16.F32.PACK_AB R3, RZ, R4 ;  /* 0x00000004ff03723e */ /* 0x000fe200000000ff */
[----:B------:R-:W-:-:S03]  /*4930*/  IMAD.MOV.U32 R25, RZ, RZ, R26 ;  /* 0x000000ffff197224 */ /* 0x000fc600078e001a */
[----:B------:R-:W-:-:S05]  /*4940*/  PRMT R3, R3, 0x5410, RZ ;  /* 0x0000541003037816 */ /* 0x000fca00000000ff */
[----:B------:R0:W-:Y:S01]  /*4950*/  STG.E desc[UR36][R8.64], R3 ;  /* 0x0000000308007986 */ /* 0x0001e2000c101924 */
[----:B------:R-:W-:Y:S05]  /*4960*/  BRA `(.L_x_5864) ;  /* 0x0000000800d87947 */ /* 0x000fea0003800000 */
.L_x_5874:
[----:B----4-:R-:W-:Y:S01]  /*4970*/  FMUL.FTZ R4, R4, 1 ;  /* 0x3f80000004047820 */ /* 0x010fe20000410000 */
[----:B------:R-:W-:-:S05]  /*4980*/  IMAD.MOV.U32 R25, RZ, RZ, R26 ;  /* 0x000000ffff197224 */ /* 0x000fca00078e001a */
[----:B------:R-:W0:Y:S02]  /*4990*/  F2F.F64.F32 R4, R4 ;  /* 0x0000000400047310 */ /* 0x000e240000201800 */
[----:B0-----:R0:W-:Y:S01]  /*49a0*/  STG.E.64 desc[UR36][R8.64], R4 ;  /* 0x0000000408007986 */ /* 0x0011e2000c101b24 */
[----:B------:R-:W-:Y:S05]  /*49b0*/  BRA `(.L_x_5864) ;  /* 0x0000000800c47947 */ /* 0x000fea0003800000 */
.L_x_5865:
        /* <DEDUP_REMOVED lines=13> */
.L_x_5878:
[----:B----4-:R-:W-:Y:S01]  /*4a90*/  FMUL.FTZ R4, R4, 1 ;  /* 0x3f80000004047820 */ /* 0x010fe20000410000 */
[----:B------:R-:W-:Y:S01]  /*4aa0*/  CS2R R6, SRZ ;  /* 0x0000000000067805 */ /* 0x000fe2000001ff00 */
[----:B------:R-:W-:-:S04]  /*4ab0*/  IMAD.MOV.U32 R25, RZ, RZ, R26 ;  /* 0x000000ffff197224 */ /* 0x000fc800078e001a */
[----:B------:R-:W0:Y:S02]  /*4ac0*/  F2F.F64.F32 R4, R4 ;  /* 0x0000000400047310 */ /* 0x000e240000201800 */
[----:B0-----:R0:W-:Y:S01]  /*4ad0*/  STG.E.128 desc[UR36][R8.64], R4 ;  /* 0x0000000408007986 */ /* 0x0011e2000c101d24 */
[----:B------:R-:W-:Y:S05]  /*4ae0*/  BRA `(.L_x_5864) ;  /* 0x0000000800787947 */ /* 0x000fea0003800000 */
.L_x_5877:
        /* <DEDUP_REMOVED lines=20> */
.L_x_5882:
[----:B------:R-:W-:Y:S05]  /*4c30*/  BSYNC B0 ;  /* 0x0000000000007941 */ /* 0x000fea0003800000 */
.L_x_5881:
[----:B------:R-:W-:Y:S01]  /*4c40*/  LOP3.LUT R5, R0, R5, RZ, 0xfc, !PT ;  /* 0x0000000500057212 */ /* 0x000fe200078efcff */
[----:B------:R-:W-:-:S04]  /*4c50*/  IMAD.MOV.U32 R25, RZ, RZ, R26 ;  /* 0x000000ffff197224 */ /* 0x000fc800078e001a */
[----:B------:R0:W-:Y:S01]  /*4c60*/  STG.E.U8 desc[UR36][R8.64], R5 ;  /* 0x0000000508007986 */ /* 0x0001e2000c101124 */
[----:B------:R-:W-:Y:S05]  /*4c70*/  BRA `(.L_x_5864) ;  /* 0x0000000800147947 */ /* 0x000fea0003800000 */
.L_x_5880:
        /* <DEDUP_REMOVED lines=12> */
.L_x_5884:
[----:B------:R-:W-:Y:S01]  /*4d40*/  IMAD.MOV.U32 R0, RZ, RZ, 0x7f ;  /* 0x0000007fff007424 */ /* 0x000fe200078e00ff */
[----:B------:R-:W-:-:S04]  /*4d50*/  ISETP.GT.U32.AND P0, PT, R5, 0x7f800000, PT ;  /* 0x7f8000000500780c */ /* 0x000fc80003f04070 */
[----:B------:R-:W-:-:S09]  /*4d60*/  SEL R0, R0, 0x7c, P0 ;  /* 0x0000007c00007807 */ /* 0x000fd20000000000 */
.L_x_5885:
[----:B------:R-:W-:Y:S05]  /*4d70*/  BSYNC B0 ;  /* 0x0000000000007941 */ /* 0x000fea0003800000 */
.L_x_5883:
[----:B----4-:R-:W-:Y:S01]  /*4d80*/  LOP3.LUT R4, R4, 0x80000000, RZ, 0xc0, !PT ;  /* 0x8000000004047812 */ /* 0x010fe200078ec0ff */
[----:B------:R-:W-:-:S03]  /*4d90*/  IMAD.MOV.U32 R25, RZ, RZ, R26 ;  /* 0x000000ffff197224 */ /* 0x000fc600078e001a */
[----:B------:R-:W-:-:S04]  /*4da0*/  SHF.R.U32.HI R3, RZ, 0x18, R4 ;  /* 0x00000018ff037819 */ /* 0x000fc80000011604 */
[----:B------:R-:W-:-:S05]  /*4db0*/  LOP3.LUT R3, R0, R3, RZ, 0xfc, !PT ;  /* 0x0000000300037212 */ /* 0x000fca00078efcff */
[----:B------:R0:W-:Y:S01]  /*4dc0*/  STG.E.U8 desc[UR36][R8.64], R3 ;  /* 0x0000000308007986 */ /* 0x0001e2000c101124 */
[----:B------:R-:W-:Y:S05]  /*4dd0*/  BRA `(.L_x_5864) ;  /* 0x0000000400bc7947 */ /* 0x000fea0003800000 */
.L_x_5879:
[----:B----4-:R-:W-:Y:S01]  /*4de0*/  F2FP.BF16.F32.PACK_AB R4, RZ, R4 ;  /* 0x00000004ff04723e */ /* 0x010fe200000010ff */
[----:B------:R-:W-:-:S04]  /*4df0*/  IMAD.MOV.U32 R25, RZ, RZ, R26 ;  /* 0x000000ffff197224 */ /* 0x000fc800078e001a */
[----:B------:R0:W-:Y:S01]  /*4e00*/  STG.E.U16 desc[UR36][R8.64], R4 ;  /* 0x0000000408007986 */ /* 0x0001e2000c101524 */
[----:B------:R-:W-:Y:S05]  /*4e10*/  BRA `(.L_x_5864) ;  /* 0x0000000400ac7947 */ /* 0x000fea0003800000 */
.L_x_5876:
        /* <DEDUP_REMOVED lines=12> */
.L_x_5888:
        /* <DEDUP_REMOVED lines=16> */
.L_x_5891:
[----:B----4-:R-:W-:-:S04]  /*4fe0*/  LOP3.LUT R4, R4, 0x80000000, RZ, 0xc0, !PT ;  /* 0x8000000004047812 */ /* 0x010fc800078ec0ff */
[----:B------:R-:W-:-:S04]  /*4ff0*/  SHF.R.U32.HI R4, RZ, 0x18, R4 ;  /* 0x00000018ff047819 */ /* 0x000fc80000011604 */
[----:B------:R-:W-:-:S04]  /*5000*/  LOP3.LUT R3, R3, R4, RZ, 0xfc, !PT ;  /* 0x0000000403037212 */ /* 0x000fc800078efcff */
[----:B------:R-:W-:-:S07]  /*5010*/  PRMT R0, R3, 0x7610, R0 ;  /* 0x0000761003007816 */ /* 0x000fce0000000000 */
.L_x_5890:
[----:B------:R-:W-:Y:S05]  /*5020*/  BSYNC B0 ;  /* 0x0000000000007941 */ /* 0x000fea0003800000 */
.L_x_5889:
[----:B------:R0:W-:Y:S01]  /*5030*/  STG.E.U8 desc[UR36][R8.64], R0 ;  /* 0x0000000008007986 */ /* 0x0001e2000c101124 */
[----:B------:R-:W-:Y:S01]  /*5040*/  IMAD.MOV.U32 R25, RZ, RZ, R26 ;  /* 0x000000ffff197224 */ /* 0x000fe200078e001a */
[----:B------:R-:W-:Y:S06]  /*5050*/  BRA `(.L_x_5864) ;  /* 0x00000004001c7947 */ /* 0x000fec0003800000 */
.L_x_5887:
        /* <DEDUP_REMOVED lines=16> */
.L_x_5894:
[----:B----4-:R-:W-:-:S04]  /*5160*/  LOP3.LUT R4, R4, 0x80000000, RZ, 0xc0, !PT ;  /* 0x8000000004047812 */ /* 0x010fc800078ec0ff */
[----:B------:R-:W-:-:S04]  /*5170*/  SHF.R.U32.HI R4, RZ, 0x18, R4 ;  /* 0x00000018ff047819 */ /* 0x000fc80000011604 */
[----:B------:R-:W-:-:S04]  /*5180*/  LOP3.LUT R3, R3, R4, RZ, 0xfc, !PT ;  /* 0x0000000403037212 */ /* 0x000fc800078efcff */
[----:B------:R-:W-:-:S07]  /*5190*/  PRMT R0, R3, 0x7610, R0 ;  /* 0x0000761003007816 */ /* 0x000fce0000000000 */
.L_x_5893:
[----:B------:R-:W-:Y:S05]  /*51a0*/  BSYNC B0 ;  /* 0x0000000000007941 */ /* 0x000fea0003800000 */
.L_x_5892:
[----:B------:R0:W-:Y:S01]  /*51b0*/  STG.E.U8 desc[UR36][R8.64], R0 ;  /* 0x0000000008007986 */ /* 0x0001e2000c101124 */
[----:B------:R-:W-:Y:S01]  /*51c0*/  IMAD.MOV.U32 R25, RZ, RZ, R26 ;  /* 0x000000ffff197224 */ /* 0x000fe200078e001a */
[----:B------:R-:W-:Y:S06]  /*51d0*/  BRA `(.L_x_5864) ;  /* 0x0000000000bc7947 */ /* 0x000fec0003800000 */
.L_x_5886:
        /* <DEDUP_REMOVED lines=22> */
.L_x_5869:
[----:B------:R-:W-:Y:S01]  /*5340*/  MOV R14, 0x0 ;  /* 0x00000000000e7802 */ /* 0x000fe20000000f00 */
[----:B------:R-:W-:Y:S01]  /*5350*/  ULDC.64 UR4, c[0x4][0x128] ;  /* 0x01004a0000047ab9 */ /* 0x000fe20000000a00 */
[----:B------:R-:W-:Y:S01]  /*5360*/  ULDC.64 UR6, c[0x4][0x130] ;  /* 0x01004c0000067ab9 */ /* 0x000fe20000000a00 */
[----:B----4-:R-:W-:Y:S02]  /*5370*/  IMAD.U32 R4, RZ, RZ, UR4 ;  /* 0x00000004ff047e24 */ /* 0x010fe4000f8e00ff */
        /* <DEDUP_REMOVED lines=12> */
.L_x_5897:
[----:B------:R-:W-:Y:S01]  /*5440*/  IMAD.MOV.U32 R25, RZ, RZ, R26 ;  /* 0x000000ffff197224 */ /* 0x000fe200078e001a */
[----:B------:R-:W-:Y:S06]  /*5450*/  BRA `(.L_x_5864) ;  /* 0x00000000001c7947 */ /* 0x000fec0003800000 */
.L_x_5896:
[----:B----4-:R-:W0:Y:S01]  /*5460*/  F2I.U64.TRUNC R4, R4 ;  /* 0x0000000400047311 */ /* 0x010e22000020d800 */
[----:B------:R-:W-:Y:S01]  /*5470*/  IMAD.MOV.U32 R25, RZ, RZ, R26 ;  /* 0x000000ffff197224 */ /* 0x000fe200078e001a */
[----:B0-----:R0:W-:Y:S01]  /*5480*/  STG.E.64 desc[UR36][R8.64], R4 ;  /* 0x0000000408007986 */ /* 0x0011e2000c101b24 */
[----:B------:R-:W-:Y:S05]  /*5490*/  BRA `(.L_x_5864) ;  /* 0x00000000000c7947 */ /* 0x000fea0003800000 */
.L_x_5895:
[----:B------:R-:W0:Y:S01]  /*54a0*/  F2I.FTZ.U32.TRUNC.NTZ R3, R4 ;  /* 0x0000000400037305 */ /* 0x000e22000021f000 */
[----:B------:R-:W-:Y:S01]  /*54b0*/  IMAD.MOV.U32 R25, RZ, RZ, R26 ;  /* 0x000000ffff197224 */ /* 0x000fe200078e001a */
[----:B0-----:R2:W-:Y:S06]  /*54c0*/  STG.E desc[UR36][R8.64], R3 ;  /* 0x0000000308007986 */ /* 0x0015ec000c101924 */
.L_x_5864:
[----:B------:R-:W-:Y:S05]  /*54d0*/  BSYNC B6 ;  /* 0x0000000000067941 */ /* 0x000fea0003800000 */
.L_x_5863:
[----:B------:R-:W-:Y:S01]  /*54e0*/  ISETP.GE.AND P0, PT, R25, R17, PT ;  /* 0x000000111900720c */ /* 0x000fe20003f06270 */
[----:B------:R-:W-:-:S12]  /*54f0*/  BSSY B6, `(.L_x_5898) ;  /* 0x00001d8000067945 */ /* 0x000fd80003800000 */
[----:B------:R-:W-:Y:S05]  /*5500*/  @P0 BRA `(.L_x_5899) ;  /* 0x0000001c00580947 */ /* 0x000fea0003800000 */
[----:B0-2---:R-:W0:Y:S01]  /*5510*/  LDC.64 R8, c[0x0][0x218] ;  /* 0x00008600ff087b82 */ /* 0x005e220000000a00 */
[----:B------:R-:W-:Y:S01]  /*5520*/  IMAD R0, R2, 0x200, R25 ;  /* 0x0000020002007824 */ /* 0x000fe200078e0219 */
[----:B----4-:R-:W-:Y:S01]  /*5530*/  PRMT R4, R16, 0x9910, RZ ;  /* 0x0000991010047816 */ /* 0x010fe200000000ff */
        /* <DEDUP_REMOVED lines=18> */
.L_x_5903:
[----:B-1-3--:R-:W0:Y:S02]  /*5660*/  F2I.S64.TRUNC R18, R18 ;  /* 0x0000001200127311 */ /* 0x00ae24000020d900 */
[----:B0-----:R-:W-:-:S05]  /*5670*/  IMAD.MOV.U32 R3, RZ, RZ, R18 ;  /* 0x000000ffff037224 */ /* 0x001fca00078e0012 */
[----:B------:R0:W-:Y:S01]  /*5680*/  STG.E.U8 desc[UR36][R8.64], R3 ;  /* 0x0000000308007986 */ /* 0x0001e2000c101124 */
[----:B------:R-:W-:Y:S05]  /*5690*/  BRA `(.L_x_5905) ;  /* 0x0000000c00407947 */ /* 0x000fea0003800000 */
.L_x_5902:
[----:B------:R-:W-:-:S13]  /*56a0*/  ISETP.NE.AND P0, PT, R0, 0x2, PT ;  /* 0x000000020000780c */ /* 0x000fda0003f05270 */
[----:B------:R-:W-:Y:S05]  /*56b0*/  @!P0 BRA `(.L_x_5906) ;  /* 0x0000000000288947 */ /* 0x000fea0003800000 */
[----:B------:R-:W-:-:S13]  /*56c0*/  ISETP.NE.AND P0, PT, R0, 0x3, PT ;  /* 0x000000030000780c */ /* 0x000fda0003f05270 */
[----:B------:R-:W-:Y:S05]  /*56d0*/  @!P0 BRA `(.L_x_5907) ;  /* 0x0000000000148947 */ /* 0x000fea0003800000 */
[----:B------:R-:W-:-:S13]  /*56e0*/  ISETP.NE.AND P0, PT, R0, 0x4, PT ;  /* 0x000000040000780c */ /* 0x000fda0003f05270 */
[----:B------:R-:W-:Y:S05]  /*56f0*/  @P0 BRA `(.L_x_5904) ;  /* 0x0000000800d00947 */ /* 0x000fea0003800000 */
[----:B-1-3--:R-:W0:Y:S02]  /*5700*/  F2I.S64.TRUNC R18, R18 ;  /* 0x0000001200127311 */ /* 0x00ae24000020d900 */
[----:B0-----:R0:W-:Y:S01]  /*5710*/  STG.E.64 desc[UR36][R8.64], R18 ;  /* 0x0000001208007986 */ /* 0x0011e2000c101b24 */
[----:B------:R-:W-:Y:S05]  /*5720*/  BRA `(.L_x_5905) ;  /* 0x0000000c001c7947 */ /* 0x000fea0003800000 */
.L_x_5907:
[----:B------:R-:W0:Y:S02]  /*5730*/  F2I.FTZ.TRUNC.NTZ R3, R18 ;  /* 0x0000001200037305 */ /* 0x000e24000021f100 */
[----:B0-----:R0:W-:Y:S01]  /*5740*/  STG.E desc[UR36][R8.64], R3 ;  /* 0x0000000308007986 */ /* 0x0011e2000c101924 */
[----:B------:R-:W-:Y:S05]  /*5750*/  BRA `(.L_x_5905) ;  /* 0x0000000c00107947 */ /* 0x000fea0003800000 */
.L_x_5906:
[----:B------:R-:W0:Y:S02]  /*5760*/  F2I.FTZ.TRUNC.NTZ R3, R18 ;  /* 0x0000001200037305 */ /* 0x000e24000021f100 */
[----:B0-----:R0:W-:Y:S01]  /*5770*/  STG.E.U16 desc[UR36][R8.64], R3 ;  /* 0x0000000308007986 */ /* 0x0011e2000c101524 */
[----:B------:R-:W-:Y:S05]  /*5780*/  BRA `(.L_x_5905) ;  /* 0x0000000c00047947 */ /* 0x000fea0003800000 */
.L_x_5901:
        /* <DEDUP_REMOVED lines=8> */
.L_x_5909:
[----:B------:R-:W-:-:S05]  /*5810*/  F2FP.F16.F32.PACK_AB R18, RZ, R18 ;  /* 0x00000012ff12723e */ /* 0x000fca00000000ff */
[----:B------:R0:W-:Y:S01]  /*5820*/  STG.E.U16 desc[UR36][R8.64], R18 ;  /* 0x0000001208007986 */ /* 0x0001e2000c101524 */
[----:B------:R-:W-:Y:S05]  /*5830*/  BRA `(.L_x_5905) ;  /* 0x0000000800d87947 */ /* 0x000fea0003800000 */
.L_x_5908:
[----:B------:R-:W-:-:S13]  /*5840*/  ISETP.NE.AND P0, PT, R0, 0x7, PT ;  /* 0x000000070000780c */ /* 0x000fda0003f05270 */
[----:B------:R-:W-:Y:S05]  /*5850*/  @!P0 BRA `(.L_x_5910) ;  /* 0x00000000002c8947 */ /* 0x000fea0003800000 */
[----:B------:R-:W-:-:S13]  /*5860*/  ISETP.NE.AND P0, PT, R0, 0x8, PT ;  /* 0x000000080000780c */ /* 0x000fda0003f05270 */
[----:B------:R-:W-:Y:S05]  /*5870*/  @!P0 BRA `(.L_x_5911) ;  /* 0x0000000000148947 */ /* 0x000fea0003800000 */
[----:B------:R-:W-:-:S13]  /*5880*/  ISETP.NE.AND P0, PT, R0, 0x9, PT ;  /* 0x000000090000780c */ /* 0x000fda0003f05270 */
[----:B------:R-:W-:Y:S05]  /*5890*/  @P0 BRA `(.L_x_5904) ;  /* 0x0000000800680947 */ /* 0x000fea0003800000 */
[----:B-1-3--:R-:W-:-:S05]  /*58a0*/  IMAD.MOV.U32 R19, RZ, RZ, RZ ;  /* 0x000000ffff137224 */ /* 0x00afca00078e00ff */
[----:B------:R0:W-:Y:S01]  /*58b0*/  STG.E.64 desc[UR36][R8.64], R18 ;  /* 0x0000001208007986 */ /* 0x0001e2000c101b24 */
[----:B------:R-:W-:Y:S05]  /*58c0*/  BRA `(.L_x_5905) ;  /* 0x0000000800b47947 */ /* 0x000fea0003800000 */
.L_x_5911:
[----:B------:R-:W-:-:S04]  /*58d0*/  F2FP.F16.F32.PACK_AB R3, RZ, R18 ;  /* 0x00000012ff03723e */ /* 0x000fc800000000ff */
[----:B------:R-:W-:-:S05]  /*58e0*/  PRMT R3, R3, 0x5410, RZ ;  /* 0x0000541003037816 */ /* 0x000fca00000000ff */
[----:B------:R0:W-:Y:S01]  /*58f0*/  STG.E desc[UR36][R8.64], R3 ;  /* 0x0000000308007986 */ /* 0x0001e2000c101924 */
[----:B------:R-:W-:Y:S05]  /*5900*/  BRA `(.L_x_5905) ;  /* 0x0000000800a47947 */ /* 0x000fea0003800000 */
.L_x_5910:
[----:B------:R-:W-:-:S06]  /*5910*/  FMUL.FTZ R4, R18, 1 ;  /* 0x3f80000012047820 */ /* 0x000fcc0000410000 */
[----:B------:R-:W0:Y:S02]  /*5920*/  F2F.F64.F32 R4, R4 ;  /* 0x0000000400047310 */ /* 0x000e240000201800 */
[----:B0-----:R0:W-:Y:S01]  /*5930*/  STG.E.64 desc[UR36][R8.64], R4 ;  /* 0x0000000408007986 */ /* 0x0011e2000c101b24 */
[----:B------:R-:W-:Y:S05]  /*5940*/  BRA `(.L_x_5905) ;  /* 0x0000000800947947 */ /* 0x000fea0003800000 */
.L_x_5900:
        /* <DEDUP_REMOVED lines=12> */
.L_x_5914:
[----:B------:R-:W-:Y:S01]  /*5a10*/  FMUL.FTZ R4, R18, 1 ;  /* 0x3f80000012047820 */ /* 0x000fe20000410000 */
[----:B------:R-:W-:-:S05]  /*5a20*/  CS2R R6, SRZ ;  /* 0x0000000000067805 */ /* 0x000fca000001ff00 */
[----:B------:R-:W0:Y:S02]  /*5a30*/  F2F.F64.F32 R4, R4 ;  /* 0x0000000400047310 */ /* 0x000e240000201800 */
[----:B0-----:R0:W-:Y:S01]  /*5a40*/  STG.E.128 desc[UR36][R8.64], R4 ;  /* 0x0000000408007986 */ /* 0x0011e2000c101d24 */
[----:B------:R-:W-:Y:S05]  /*5a50*/  BRA `(.L_x_5905) ;  /* 0x0000000800507947 */ /* 0x000fea0003800000 */
.L_x_5913:
        /* <DEDUP_REMOVED lines=20> */
.L_x_5918:
[----:B------:R-:W-:Y:S05]  /*5ba0*/  BSYNC B0 ;  /* 0x0000000000007941 */ /* 0x000fea0003800000 */
.L_x_5917:
[----:B------:R-:W-:-:S05]  /*5bb0*/  LOP3.LUT R5, R0, R5, RZ, 0xfc, !PT ;  /* 0x0000000500057212 */ /* 0x000fca00078efcff */
[----:B------:R0:W-:Y:S01]  /*5bc0*/  STG.E.U8 desc[UR36][R8.64], R5 ;  /* 0x0000000508007986 */ /* 0x0001e2000c101124 */
[----:B------:R-:W-:Y:S05]  /*5bd0*/  BRA `(.L_x_5905) ;  /* 0x0000000400f07947 */ /* 0x000fea0003800000 */
.L_x_5916:
        /* <DEDUP_REMOVED lines=12> */
.L_x_5920:
[----:B------:R-:W-:Y:S01]  /*5ca0*/  IMAD.MOV.U32 R0, RZ, RZ, 0x7f ;  /* 0x0000007fff007424 */ /* 0x000fe200078e00ff */
[----:B------:R-:W-:-:S04]  /*5cb0*/  ISETP.GT.U32.AND P0, PT, R4, 0x7f800000, PT ;  /* 0x7f8000000400780c */ /* 0x000fc80003f04070 */
[----:B------:R-:W-:-:S09]  /*5cc0*/  SEL R0, R0, 0x7c, P0 ;  /* 0x0000007c00007807 */ /* 0x000fd20000000000 */
.L_x_5921:
[----:B------:R-:W-:Y:S05]  /*5cd0*/  BSYNC B0 ;  /* 0x0000000000007941 */ /* 0x000fea0003800000 */
.L_x_5919:
[----:B------:R-:W-:-:S04]  /*5ce0*/  LOP3.LUT R18, R18, 0x80000000, RZ, 0xc0, !PT ;  /* 0x8000000012127812 */ /* 0x000fc800078ec0ff */
[----:B------:R-:W-:-:S04]  /*5cf0*/  SHF.R.U32.HI R3, RZ, 0x18, R18 ;  /* 0x00000018ff037819 */ /* 0x000fc80000011612 */
[----:B------:R-:W-:-:S05]  /*5d00*/  LOP3.LUT R3, R0, R3, RZ, 0xfc, !PT ;  /* 0x0000000300037212 */ /* 0x000fca00078efcff */
[----:B------:R0:W-:Y:S01]  /*5d10*/  STG.E.U8 desc[UR36][R8.64], R3 ;  /* 0x0000000308007986 */ /* 0x0001e2000c101124 */
[----:B------:R-:W-:Y:S05]  /*5d20*/  BRA `(.L_x_5905) ;  /* 0x00000004009c7947 */ /* 0x000fea0003800000 */
.L_x_5915:
[----:B------:R-:W-:-:S05]  /*5d30*/  F2FP.BF16.F32.PACK_AB R18, RZ, R18 ;  /* 0x00000012ff12723e */ /* 0x000fca00000010ff */
[----:B------:R0:W-:Y:S01]  /*5d40*/  STG.E.U16 desc[UR36][R8.64], R18 ;  /* 0x0000001208007986 */ /* 0x0001e2000c101524 */
[----:B------:R-:W-:Y:S05]  /*5d50*/  BRA `(.L_x_5905) ;  /* 0x0000000400907947 */ /* 0x000fea0003800000 */
.L_x_5912:
        /* <DEDUP_REMOVED lines=11> */
.L_x_5924:
        /* <DEDUP_REMOVED lines=16> */
.L_x_5927:
[----:B------:R-:W-:-:S04]  /*5f10*/  LOP3.LUT R18, R18, 0x80000000, RZ, 0xc0, !PT ;  /* 0x8000000012127812 */ /* 0x000fc800078ec0ff */
[----:B------:R-:W-:-:S04]  /*5f20*/  SHF.R.U32.HI R3, RZ, 0x18, R18 ;  /* 0x00000018ff037819 */ /* 0x000fc80000011612 */
[----:B------:R-:W-:-:S04]  /*5f30*/  LOP3.LUT R0, R0, R3, RZ, 0xfc, !PT ;  /* 0x0000000300007212 */ /* 0x000fc800078efcff */
[----:B------:R-:W-:-:S07]  /*5f40*/  PRMT R4, R0, 0x7610, R4 ;  /* 0x0000761000047816 */ /* 0x000fce0000000004 */
.L_x_5926:
[----:B------:R-:W-:Y:S05]  /*5f50*/  BSYNC B0 ;  /* 0x0000000000007941 */ /* 0x000fea0003800000 */
.L_x_5925:
[----:B------:R0:W-:Y:S01]  /*5f60*/  STG.E.U8 desc[UR36][R8.64], R4 ;  /* 0x0000000408007986 */ /* 0x0001e2000c101124 */
[----:B------:R-:W-:Y:S05]  /*5f70*/  BRA `(.L_x_5905) ;  /* 0x0000000400087947 */ /* 0x000fea0003800000 */
.L_x_5923:
        /* <DEDUP_REMOVED lines=16> */
.L_x_5930:
[----:B------:R-:W-:-:S04]  /*6080*/  LOP3.LUT R18, R18, 0x80000000, RZ, 0xc0, !PT ;  /* 0x8000000012127812 */ /* 0x000fc800078ec0ff */
[----:B------:R-:W-:-:S04]  /*6090*/  SHF.R.U32.HI R3, RZ, 0x18, R18 ;  /* 0x00000018ff037819 */ /* 0x000fc80000011612 */
[----:B------:R-:W-:-:S04]  /*60a0*/  LOP3.LUT R0, R0, R3, RZ, 0xfc, !PT ;  /* 0x0000000300007212 */ /* 0x000fc800078efcff */
[----:B------:R-:W-:-:S07]  /*60b0*/  PRMT R4, R0, 0x7610, R4 ;  /* 0x0000761000047816 */ /* 0x000fce0000000004 */
.L_x_5929:
[----:B------:R-:W-:Y:S05]  /*60c0*/  BSYNC B0 ;  /* 0x0000000000007941 */ /* 0x000fea0003800000 */
.L_x_5928:
[----:B------:R0:W-:Y:S01]  /*60d0*/  STG.E.U8 desc[UR36][R8.64], R4 ;  /* 0x0000000408007986 */ /* 0x0001e2000c101124 */
[----:B------:R-:W-:Y:S05]  /*60e0*/  BRA `(.L_x_5905) ;  /* 0x0000000000ac7947 */ /* 0x000fea0003800000 */
.L_x_5922:
        /* <DEDUP_REMOVED lines=21> */
.L_x_5904:
        /* <DEDUP_REMOVED lines=16> */
.L_x_5933:
[----:B------:R-:W-:Y:S05]  /*6340*/  BRA `(.L_x_5905) ;  /* 0x0000000000147947 */ /* 0x000fea0003800000 */
.L_x_5932:
[----:B-1-3--:R-:W0:Y:S02]  /*6350*/  F2I.U64.TRUNC R18, R18 ;  /* 0x0000001200127311 */ /* 0x00ae24000020d800 */
[----:B0-----:R4:W-:Y:S01]  /*6360*/  STG.E.64 desc[UR36][R8.64], R18 ;  /* 0x0000001208007986 */ /* 0x0019e2000c101b24 */
[----:B------:R-:W-:Y:S05]  /*6370*/  BRA `(.L_x_5905) ;  /* 0x0000000000087947 */ /* 0x000fea0003800000 */
.L_x_5931:
[----:B------:R-:W0:Y:S02]  /*6380*/  F2I.FTZ.U32.TRUNC.NTZ R3, R18 ;  /* 0x0000001200037305 */ /* 0x000e24000021f000 */
[----:B0-----:R0:W-:Y:S02]  /*6390*/  STG.E desc[UR36][R8.64], R3 ;  /* 0x0000000308007986 */ /* 0x0011e4000c101924 */
.L_x_5905:
        /* <DEDUP_REMOVED lines=24> */
.L_x_5937:
[----:B------:R-:W0:Y:S02]  /*6520*/  F2I.S64.TRUNC R22, R22 ;  /* 0x0000001600167311 */ /* 0x000e24000020d900 */
[----:B0-----:R-:W-:-:S05]  /*6530*/  IMAD.MOV.U32 R3, RZ, RZ, R22 ;  /* 0x000000ffff037224 */ /* 0x001fca00078e0016 */
[----:B------:R0:W-:Y:S01]  /*6540*/  STG.E.U8 desc[UR36][R8.64], R3 ;  /* 0x0000000308007986 */ /* 0x0001e2000c101124 */
[----:B------:R-:W-:Y:S05]  /*6550*/  BRA `(.L_x_5939) ;  /* 0x0000000c00407947 */ /* 0x000fea0003800000 */
.L_x_5936:
        /* <DEDUP_REMOVED lines=9> */
.L_x_5941:
[----:B------:R-:W0:Y:S02]  /*65f0*/  F2I.FTZ.TRUNC.NTZ R3, R22 ;  /* 0x0000001600037305 */ /* 0x000e24000021f100 */
[----:B0-----:R0:W-:Y:S01]  /*6600*/  STG.E desc[UR36][R8.64], R3 ;  /* 0x0000000308007986 */ /* 0x0011e2000c101924 */
[----:B------:R-:W-:Y:S05]  /*6610*/  BRA `(.L_x_5939) ;  /* 0x0000000c00107947 */ /* 0x000fea0003800000 */
.L_x_5940:
[----:B------:R-:W0:Y:S02]  /*6620*/  F2I.FTZ.TRUNC.NTZ R3, R22 ;  /* 0x0000001600037305 */ /* 0x000e24000021f100 */
[----:B0-----:R4:W-:Y:S01]  /*6630*/  STG.E.U16 desc[UR36][R8.64], R3 ;  /* 0x0000000308007986 */ /* 0x0019e2000c101524 */
[----:B------:R-:W-:Y:S05]  /*6640*/  BRA `(.L_x_5939) ;  /* 0x0000000c00047947 */ /* 0x000fea0003800000 */
.L_x_5935:
        /* <DEDUP_REMOVED lines=8> */
.L_x_5943:
[----:B------:R-:W-:-:S05]  /*66d0*/  F2FP.F16.F32.PACK_AB R22, RZ, R22 ;  /* 0x00000016ff16723e */ /* 0x000fca00000000ff */
[----:B------:R0:W-:Y:S01]  /*66e0*/  STG.E.U16 desc[UR36][R8.64], R22 ;  /* 0x0000001608007986 */ /* 0x0001e2000c101524 */
[----:B------:R-:W-:Y:S05]  /*66f0*/  BRA `(.L_x_5939) ;  /* 0x0000000800d87947 */ /* 0x000fea0003800000 */
.L_x_5942:
        /* <DEDUP_REMOVED lines=9> */
.L_x_5945:
[----:B------:R-:W-:-:S04]  /*6790*/  F2FP.F16.F32.PACK_AB R3, RZ, R22 ;  /* 0x00000016ff03723e */ /* 0x000fc800000000ff */
[----:B------:R-:W-:-:S05]  /*67a0*/  PRMT R3, R3, 0x5410, RZ ;  /* 0x0000541003037816 */ /* 0x000fca00000000ff */
[----:B------:R0:W-:Y:S01]  /*67b0*/  STG.E desc[UR36][R8.64], R3 ;  /* 0x0000000308007986 */ /* 0x0001e2000c101924 */
[----:B------:R-:W-:Y:S05]  /*67c0*/  BRA `(.L_x_5939) ;  /* 0x0000000800a47947 */ /* 0x000fea0003800000 */
.L_x_5944:
[----:B------:R-:W-:-:S06]  /*67d0*/  FMUL.FTZ R4, R22, 1 ;  /* 0x3f80000016047820 */ /* 0x000fcc0000410000 */
[----:B------:R-:W0:Y:S02]  /*67e0*/  F2F.F64.F32 R4, R4 ;  /* 0x0000000400047310 */ /* 0x000e240000201800 */
[----:B0-----:R0:W-:Y:S01]  /*67f0*/  STG.E.64 desc[UR36][R8.64], R4 ;  /* 0x0000000408007986 */ /* 0x0011e2000c101b24 */
[----:B------:R-:W-:Y:S05]  /*6800*/  BRA `(.L_x_5939) ;  /* 0x0000000800947947 */ /* 0x000fea0003800000 */
.L_x_5934:
        /* <DEDUP_REMOVED lines=12> */
.L_x_5948:
[----:B------:R-:W-:Y:S01]  /*68d0*/  FMUL.FTZ R4, R22, 1 ;  /* 0x3f80000016047820 */ /* 0x000fe20000410000 */
[----:B------:R-:W-:-:S05]  /*68e0*/  CS2R R6, SRZ ;  /* 0x0000000000067805 */ /* 0x000fca000001ff00 */
[----:B------:R-:W0:Y:S02]  /*68f0*/  F2F.F64.F32 R4, R4 ;  /* 0x0000000400047310 */ /* 0x000e240000201800 */
[----:B0-----:R0:W-:Y:S01]  /*6900*/  STG.E.128 desc[UR36][R8.64], R4 ;  /* 0x0000000408007986 */ /* 0x0011e2000c101d24 */
[----:B------:R-:W-:Y:S05]  /*6910*/  BRA `(.L_x_5939) ;  /* 0x0000000800507947 */ /* 0x000fea0003800000 */
.L_x_5947:
        /* <DEDUP_REMOVED lines=20> */
.L_x_5952:
[----:B------:R-:W-:Y:S05]  /*6a60*/  BSYNC B0 ;  /* 0x0000000000007941 */ /* 0x000fea0003800000 */
.L_x_5951:
[----:B------:R-:W-:-:S05]  /*6a70*/  LOP3.LUT R5, R0, R5, RZ, 0xfc, !PT ;  /* 0x0000000500057212 */ /* 0x000fca00078efcff */
[----:B------:R0:W-:Y:S01]  /*6a80*/  STG.E.U8 desc[UR36][R8.64], R5 ;  /* 0x0000000508007986 */ /* 0x0001e2000c101124 */
[----:B------:R-:W-:Y:S05]  /*6a90*/  BRA `(.L_x_5939) ;  /* 0x0000000400f07947 */ /* 0x000fea0003800000 */
.L_x_5950:
        /* <DEDUP_REMOVED lines=12> */
.L_x_5954:
[----:B------:R-:W-:Y:S01]  /*6b60*/  IMAD.MOV.U32 R0, RZ, RZ, 0x7f ;  /* 0x0000007fff007424 */ /* 0x000fe200078e00ff */
[----:B------:R-:W-:-:S04]  /*6b70*/  ISETP.GT.U32.AND P0, PT, R4, 0x7f800000, PT ;  /* 0x7f8000000400780c */ /* 0x000fc80003f04070 */
[----:B------:R-:W-:-:S09]  /*6b80*/  SEL R0, R0, 0x7c, P0 ;  /* 0x0000007c00007807 */ /* 0x000fd20000000000 */
.L_x_5955:
[----:B------:R-:W-:Y:S05]  /*6b90*/  BSYNC B0 ;  /* 0x0000000000007941 */ /* 0x000fea0003800000 */
.L_x_5953:
[----:B------:R-:W-:-:S04]  /*6ba0*/  LOP3.LUT R22, R22, 0x80000000, RZ, 0xc0, !PT ;  /* 0x8000000016167812 */ /* 0x000fc800078ec0ff */
[----:B------:R-:W-:-:S04]  /*6bb0*/  SHF.R.U32.HI R3, RZ, 0x18, R22 ;  /* 0x00000018ff037819 */ /* 0x000fc80000011616 */
[----:B------:R-:W-:-:S05]  /*6bc0*/  LOP3.LUT R3, R0, R3, RZ, 0xfc, !PT ;  /* 0x0000000300037212 */ /* 0x000fca00078efcff */
[----:B------:R0:W-:Y:S01]  /*6bd0*/  STG.E.U8 desc[UR36][R8.64], R3 ;  /* 0x0000000308007986 */ /* 0x0001e2000c101124 */
[----:B------:R-:W-:Y:S05]  /*6be0*/  BRA `(.L_x_5939) ;  /* 0x00000004009c7947 */ /* 0x000fea0003800000 */
.L_x_5949:
[----:B------:R-:W-:-:S05]  /*6bf0*/  F2FP.BF16.F32.PACK_AB R22, RZ, R22 ;  /* 0x00000016ff16723e */ /* 0x000fca00000010ff */
[----:B------:R0:W-:Y:S01]  /*6c00*/  STG.E.U16 desc[UR36][R8.64], R22 ;  /* 0x0000001608007986 */ /* 0x0001e2000c101524 */
[----:B------:R-:W-:Y:S05]  /*6c10*/  BRA `(.L_x_5939) ;  /* 0x0000000400907947 */ /* 0x000fea0003800000 */
.L_x_5946:
        /* <DEDUP_REMOVED lines=11> */
.L_x_5958:
        /* <DEDUP_REMOVED lines=16> */
.L_x_5961:
[----:B------:R-:W-:-:S04]  /*6dd0*/  LOP3.LUT R22, R22, 0x80000000, RZ, 0xc0, !PT ;  /* 0x8000000016167812 */ /* 0x000fc800078ec0ff */
[----:B------:R-:W-:-:S04]  /*6de0*/  SHF.R.U32.HI R3, RZ, 0x18, R22 ;  /* 0x00000018ff037819 */ /* 0x000fc80000011616 */
[----:B------:R-:W-:-:S04]  /*6df0*/  LOP3.LUT R0, R0, R3, RZ, 0xfc, !PT ;  /* 0x0000000300007212 */ /* 0x000fc800078efcff */
[----:B------:R-:W-:-:S07]  /*6e00*/  PRMT R4, R0, 0x7610, R4 ;  /* 0x0000761000047816 */ /* 0x000fce0000000004 */
.L_x_5960:
[----:B------:R-:W-:Y:S05]  /*6e10*/  BSYNC B0 ;  /* 0x0000000000007941 */ /* 0x000fea0003800000 */
.L_x_5959:
[----:B------:R0:W-:Y:S01]  /*6e20*/  STG.E.U8 desc[UR36][R8.64], R4 ;  /* 0x0000000408007986 */ /* 0x0001e2000c101124 */
[----:B------:R-:W-:Y:S05]  /*6e30*/  BRA `(.L_x_5939) ;  /* 0x0000000400087947 */ /* 0x000fea0003800000 */
.L_x_5957:
        /* <DEDUP_REMOVED lines=16> */
.L_x_5964:
[----:B------:R-:W-:-:S04]  /*6f40*/  LOP3.LUT R22, R22, 0x80000000, RZ, 0xc0, !PT ;  /* 0x8000000016167812 */ /* 0x000fc800078ec0ff */
[----:B------:R-:W-:-:S04]  /*6f50*/  SHF.R.U32.HI R3, RZ, 0x18, R22 ;  /* 0x00000018ff037819 */ /* 0x000fc80000011616 */
[----:B------:R-:W-:-:S04]  /*6f60*/  LOP3.LUT R0, R0, R3, RZ, 0xfc, !PT ;  /* 0x0000000300007212 */ /* 0x000fc800078efcff */
[----:B------:R-:W-:-:S07]  /*6f70*/  PRMT R4, R0, 0x7610, R4 ;  /* 0x0000761000047816 */ /* 0x000fce0000000004 */
.L_x_5963:
[----:B------:R-:W-:Y:S05]  /*6f80*/  BSYNC B0 ;  /* 0x0000000000007941 */ /* 0x000fea0003800000 */
.L_x_5962:
[----:B------:R0:W-:Y:S01]  /*6f90*/  STG.E.U8 desc[UR36][R8.64], R4 ;  /* 0x0000000408007986 */ /* 0x0001e2000c101124 */
[----:B------:R-:W-:Y:S05]  /*6fa0*/  BRA `(.L_x_5939) ;  /* 0x0000000000ac7947 */ /* 0x000fea0003800000 */
.L_x_5956:
        /* <DEDUP_REMOVED lines=21> */
.L_x_5938:
        /* <DEDUP_REMOVED lines=16> */
.L_x_5967:
[----:B------:R-:W-:Y:S05]  /*7200*/  BRA `(.L_x_5939) ;  /* 0x0000000000147947 */ /* 0x000fea0003800000 */
.L_x_5966:
[----:B------:R-:W0:Y:S02]  /*7210*/  F2I.U64.TRUNC R22, R22 ;  /* 0x0000001600167311 */ /* 0x000e24000020d800 */
[----:B0-----:R0:W-:Y:S01]  /*7220*/  STG.E.64 desc[UR36][R8.64], R22 ;  /* 0x0000001608007986 */ /* 0x0011e2000c101b24 */
[----:B------:R-:W-:Y:S05]  /*7230*/  BRA `(.L_x_5939) ;  /* 0x0000000000087947 */ /* 0x000fea0003800000 */
.L_x_5965:
[----:B------:R-:W0:Y:S02]  /*7240*/  F2I.FTZ.U32.TRUNC.NTZ R3, R22 ;  /* 0x0000001600037305 */ /* 0x000e24000021f000 */
[----:B0-----:R0:W-:Y:S02]  /*7250*/  STG.E desc[UR36][R8.64], R3 ;  /* 0x0000000308007986 */ /* 0x0011e4000c101924 */
.L_x_5939:
[----:B------:R-:W-:-:S07]  /*7260*/  VIADD R25, R25, 0x80 ;  /* 0x0000008019197836 */ /* 0x000fce0000000000 */
.L_x_5899:
[----:B------:R-:W-:Y:S05]  /*7270*/  BSYNC B6 ;  /* 0x0000000000067941 */ /* 0x000fea0003800000 */
.L_x_5898:
[----:B------:R-:W-:-:S13]  /*7280*/  ISETP.GE.AND P0, PT, R25, R17, PT ;  /* 0x000000111900720c */ /* 0x000fda0003f06270 */
[----:B------:R-:W-:Y:S05]  /*7290*/  @P0 EXIT ;  /* 0x000000000000094d */ /* 0x000fea0003800000 */
[----:B0---4-:R-:W0:Y:S01]  /*72a0*/  LDC.64 R4, c[0x0][0x218] ;  /* 0x00008600ff047b82 */ /* 0x011e220000000a00 */
        /* <DEDUP_REMOVED lines=19> */
.L_x_5971:
[----:B------:R-:W0:Y:S02]  /*73e0*/  F2I.S64.TRUNC R24, R24 ;  /* 0x0000001800187311 */ /* 0x000e24000020d900 */
[----:B0-----:R-:W-:-:S05]  /*73f0*/  IMAD.MOV.U32 R5, RZ, RZ, R24 ;  /* 0x000000ffff057224 */ /* 0x001fca00078e0018 */
[----:B------:R-:W-:Y:S01]  /*7400*/  STG.E.U8 desc[UR36][R2.64], R5 ;  /* 0x0000000502007986 */ /* 0x000fe2000c101124 */
[----:B------:R-:W-:Y:S05]  /*7410*/  EXIT ;  /* 0x000000000000794d */ /* 0x000fea0003800000 */
.L_x_5970:
        /* <DEDUP_REMOVED lines=9> */
.L_x_5974:
[----:B------:R-:W0:Y:S02]  /*74b0*/  F2I.FTZ.TRUNC.NTZ R5, R24 ;  /* 0x0000001800057305 */ /* 0x000e24000021f100 */
[----:B0-----:R-:W-:Y:S01]  /*74c0*/  STG.E desc[UR36][R2.64], R5 ;  /* 0x0000000502007986 */ /* 0x001fe2000c101924 */
[----:B------:R-:W-:Y:S05]  /*74d0*/  EXIT ;  /* 0x000000000000794d */ /* 0x000fea0003800000 */
.L_x_5973:
[----:B------:R-:W0:Y:S02]  /*74e0*/  F2I.FTZ.TRUNC.NTZ R5, R24 ;  /* 0x0000001800057305 */ /* 0x000e24000021f100 */
[----:B0-----:R-:W-:Y:S01]  /*74f0*/  STG.E.U16 desc[UR36][R2.64], R5 ;  /* 0x0000000502007986 */ /* 0x001fe2000c101524 */
[----:B------:R-:W-:Y:S05]  /*7500*/  EXIT ;  /* 0x000000000000794d */ /* 0x000fea0003800000 */
.L_x_5969:
        /* <DEDUP_REMOVED lines=8> */
.L_x_5976:
[----:B------:R-:W-:-:S05]  /*7590*/  F2FP.F16.F32.PACK_AB R24, RZ, R24 ;  /* 0x00000018ff18723e */ /* 0x000fca00000000ff */
[----:B------:R-:W-:Y:S01]  /*75a0*/  STG.E.U16 desc[UR36][R2.64], R24 ;  /* 0x0000001802007986 */ /* 0x000fe2000c101524 */
[----:B------:R-:W-:Y:S05]  /*75b0*/  EXIT ;  /* 0x000000000000794d */ /* 0x000fea0003800000 */
.L_x_5975:
        /* <DEDUP_REMOVED lines=9> */
.L_x_5978:
[----:B------:R-:W-:-:S04]  /*7650*/  F2FP.F16.F32.PACK_AB R5, RZ, R24 ;  /* 0x00000018ff05723e */ /* 0x000fc800000000ff */
[----:B------:R-:W-:-:S05]  /*7660*/  PRMT R5, R5, 0x5410, RZ ;  /* 0x0000541005057816 */ /* 0x000fca00000000ff */
[----:B------:R-:W-:Y:S01]  /*7670*/  STG.E desc[UR36][R2.64], R5 ;  /* 0x0000000502007986 */ /* 0x000fe2000c101924 */
[----:B------:R-:W-:Y:S05]  /*7680*/  EXIT ;  /* 0x000000000000794d */ /* 0x000fea0003800000 */
.L_x_5977:
[----:B------:R-:W-:-:S06]  /*7690*/  FMUL.FTZ R4, R24, 1 ;  /* 0x3f80000018047820 */ /* 0x000fcc0000410000 */
[----:B------:R-:W0:Y:S02]  /*76a0*/  F2F.F64.F32 R4, R4 ;  /* 0x0000000400047310 */ /* 0x000e240000201800 */
[----:B0-----:R-:W-:Y:S01]  /*76b0*/  STG.E.64 desc[UR36][R2.64], R4 ;  /* 0x0000000402007986 */ /* 0x001fe2000c101b24 */
[----:B------:R-:W-:Y:S05]  /*76c0*/  EXIT ;  /* 0x000000000000794d */ /* 0x000fea0003800000 */
.L_x_5968:
        /* <DEDUP_REMOVED lines=12> */
.L_x_5981:
[----:B------:R-:W-:Y:S01]  /*7790*/  FMUL.FTZ R4, R24, 1 ;  /* 0x3f80000018047820 */ /* 0x000fe20000410000 */
[----:B------:R-:W-:-:S05]  /*77a0*/  CS2R R6, SRZ ;  /* 0x0000000000067805 */ /* 0x000fca000001ff00 */
[----:B------:R-:W0:Y:S02]  /*77b0*/  F2F.F64.F32 R4, R4 ;  /* 0x0000000400047310 */ /* 0x000e240000201800 */
[----:B0-----:R-:W-:Y:S01]  /*77c0*/  STG.E.128 desc[UR36][R2.64], R4 ;  /* 0x0000000402007986 */ /* 0x001fe2000c101d24 */
[----:B------:R-:W-:Y:S05]  /*77d0*/  EXIT ;  /* 0x000000000000794d */ /* 0x000fea0003800000 */
.L_x_5980:
        /* <DEDUP_REMOVED lines=20> */
.L_x_5985:
[----:B------:R-:W-:Y:S05]  /*7920*/  BSYNC B0 ;  /* 0x0000000000007941 */ /* 0x000fea0003800000 */
.L_x_5984:
[----:B------:R-:W-:-:S05]  /*7930*/  LOP3.LUT R7, R0, R7, RZ, 0xfc, !PT ;  /* 0x0000000700077212 */ /* 0x000fca00078efcff */
[----:B------:R-:W-:Y:S01]  /*7940*/  STG.E.U8 desc[UR36][R2.64], R7 ;  /* 0x0000000702007986 */ /* 0x000fe2000c101124 */
[----:B------:R-:W-:Y:S05]  /*7950*/  EXIT ;  /* 0x000000000000794d */ /* 0x000fea0003800000 */
.L_x_5983:
[----:B------:R-:W-:Y:S01]  /*7960*/  LOP3.LUT R4, R24, 0x7fffffff, RZ, 0xc0, !PT ;  /* 0x7fffffff18047812 */ /* 0x000fe200078ec0ff */
        /* <DEDUP_REMOVED lines=11> */
.L_x_5987:
[----:B------:R-:W-:Y:S01]  /*7a20*/  IMAD.MOV.U32 R0, RZ, RZ, 0x7f ;  /* 0x0000007fff007424 */ /* 0x000fe200078e00ff */
[----:B------:R-:W-:-:S04]  /*7a30*/  ISETP.GT.U32.AND P0, PT, R4, 0x7f800000, PT ;  /* 0x7f8000000400780c */ /* 0x000fc80003f04070 */
[----:B------:R-:W-:-:S09]  /*7a40*/  SEL R0, R0, 0x7c, P0 ;  /* 0x0000007c00007807 */ /* 0x000fd20000000000 */
.L_x_5988:
[----:B------:R-:W-:Y:S05]  /*7a50*/  BSYNC B0 ;  /* 0x0000000000007941 */ /* 0x000fea0003800000 */
.L_x_5986:
[----:B------:R-:W-:-:S04]  /*7a60*/  LOP3.LUT R24, R24, 0x80000000, RZ, 0xc0, !PT ;  /* 0x8000000018187812 */ /* 0x000fc800078ec0ff */
[----:B------:R-:W-:-:S04]  /*7a70*/  SHF.R.U32.HI R5, RZ, 0x18, R24 ;  /* 0x00000018ff057819 */ /* 0x000fc80000011618 */
[----:B------:R-:W-:-:S05]  /*7a80*/  LOP3.LUT R5, R0, R5, RZ, 0xfc, !PT ;  /* 0x0000000500057212 */ /* 0x000fca00078efcff */
[----:B------:R-:W-:Y:S01]  /*7a90*/  STG.E.U8 desc[UR36][R2.64], R5 ;  /* 0x0000000502007986 */ /* 0x000fe2000c101124 */
[----:B------:R-:W-:Y:S05]  /*7aa0*/  EXIT ;  /* 0x000000000000794d */ /* 0x000fea0003800000 */
.L_x_5982:
[----:B------:R-:W-:-:S05]  /*7ab0*/  F2FP.BF16.F32.PACK_AB R24, RZ, R24 ;  /* 0x00000018ff18723e */ /* 0x000fca00000010ff */
[----:B------:R-:W-:Y:S01]  /*7ac0*/  STG.E.U16 desc[UR36][R2.64], R24 ;  /* 0x0000001802007986 */ /* 0x000fe2000c101524 */
[----:B------:R-:W-:Y:S05]  /*7ad0*/  EXIT ;  /* 0x000000000000794d */ /* 0x000fea0003800000 */
.L_x_5979:
        /* <DEDUP_REMOVED lines=11> */
.L_x_5991:
        /* <DEDUP_REMOVED lines=16> */
.L_x_5994:
[----:B------:R-:W-:-:S04]  /*7c90*/  LOP3.LUT R24, R24, 0x80000000, RZ, 0xc0, !PT ;  /* 0x8000000018187812 */ /* 0x000fc800078ec0ff */
[----:B------:R-:W-:-:S04]  /*7ca0*/  SHF.R.U32.HI R5, RZ, 0x18, R24 ;  /* 0x00000018ff057819 */ /* 0x000fc80000011618 */
[----:B------:R-:W-:-:S04]  /*7cb0*/  LOP3.LUT R4, R4, R5, RZ, 0xfc, !PT ;  /* 0x0000000504047212 */ /* 0x000fc800078efcff */
[----:B------:R-:W-:-:S07]  /*7cc0*/  PRMT R0, R4, 0x7610, R0 ;  /* 0x0000761004007816 */ /* 0x000fce0000000000 */
.L_x_5993:
[----:B------:R-:W-:Y:S05]  /*7cd0*/  BSYNC B0 ;  /* 0x0000000000007941 */ /* 0x000fea0003800000 */
.L_x_5992:
[----:B------:R-:W-:Y:S01]  /*7ce0*/  STG.E.U8 desc[UR36][R2.64], R0 ;  /* 0x0000000002007986 */ /* 0x000fe2000c101124 */
[----:B------:R-:W-:Y:S05]  /*7cf0*/  EXIT ;  /* 0x000000000000794d */ /* 0x000fea0003800000 */
.L_x_5990:
        /* <DEDUP_REMOVED lines=16> */
.L_x_5997:
[----:B------:R-:W-:-:S04]  /*7e00*/  LOP3.LUT R24, R24, 0x80000000, RZ, 0xc0, !PT ;  /* 0x8000000018187812 */ /* 0x000fc800078ec0ff */
[----:B------:R-:W-:-:S04]  /*7e10*/  SHF.R.U32.HI R5, RZ, 0x18, R24 ;  /* 0x00000018ff057819 */ /* 0x000fc80000011618 */
[----:B------:R-:W-:-:S04]  /*7e20*/  LOP3.LUT R4, R4, R5, RZ, 0xfc, !PT ;  /* 0x0000000504047212 */ /* 0x000fc800078efcff */
[----:B------:R-:W-:-:S07]  /*7e30*/  PRMT R0, R4, 0x7610, R0 ;  /* 0x0000761004007816 */ /* 0x000fce0000000000 */
.L_x_5996:
[----:B------:R-:W-:Y:S05]  /*7e40*/  BSYNC B0 ;  /* 0x0000000000007941 */ /* 0x000fea0003800000 */
.L_x_5995:
[----:B------:R-:W-:Y:S01]  /*7e50*/  STG.E.U8 desc[UR36][R2.64], R0 ;  /* 0x0000000002007986 */ /* 0x000fe2000c101124 */
[----:B------:R-:W-:Y:S05]  /*7e60*/  EXIT ;  /* 0x000000000000794d */ /* 0x000fea0003800000 */
.L_x_5989:
        /* <DEDUP_REMOVED lines=21> */
.L_x_5972:
[----:B------:R-:W-:Y:S01]  /*7fc0*/  MOV R0, 0x0 ;  /* 0x0000000000007802 */ /* 0x000fe20000000f00 */
[----:B------:R-:W-:Y:S01]  /*7fd0*/  ULDC.64 UR4, c[0x4][0x128] ;  /* 0x01004a0000047ab9 */ /* 0x000fe20000000a00 */
[----:B------:R-:W-:Y:S01]  /*7fe0*/  ULDC.64 UR6, c[0x4][0x20] ;  /* 0x0100080000067ab9 */ /* 0x000fe20000000a00 */
[----:B------:R-:W-:Y:S01]  /*7ff0*/  IMAD.U32 R4, RZ, RZ, UR4 ;  /* 0x00000004ff047e24 */ /* 0x000fe2000f8e00ff */
[----:B------:R0:W2:Y:S01]  /*8000*/  LDC.64 R2, c[0x4][R0] ;  /* 0x0100000000027b82 */ /* 0x0000a20000000a00 */
        /* <DEDUP_REMOVED lines=10> */
[----:B-123--:R-:W-:Y:S05]  /*80b0*/  CALL.ABS.NOINC R2 ;  /* 0x0000000002007343 */ /* 0x00efea0003c00000 */
.L_x_6000:
[----:B------:R-:W-:Y:S05]  /*80c0*/  EXIT ;  /* 0x000000000000794d */ /* 0x000fea0003800000 */
.L_x_5999:
[----:B------:R-:W0:Y:S02]  /*80d0*/  F2I.U64.TRUNC R24, R24 ;  /* 0x0000001800187311 */ /* 0x000e24000020d800 */
[----:B0-----:R-:W-:Y:S01]  /*80e0*/  STG.E.64 desc[UR36][R2.64], R24 ;  /* 0x0000001802007986 */ /* 0x001fe2000c101b24 */
[----:B------:R-:W-:Y:S05]  /*80f0*/  EXIT ;  /* 0x000000000000794d */ /* 0x000fea0003800000 */
.L_x_5998:
[----:B------:R-:W0:Y:S02]  /*8100*/  F2I.FTZ.U32.TRUNC.NTZ R5, R24 ;  /* 0x0000001800057305 */ /* 0x000e24000021f000 */
[----:B0-----:R-:W-:Y:S01]  /*8110*/  STG.E desc[UR36][R2.64], R5 ;  /* 0x0000000502007986 */ /* 0x001fe2000c101924 */
[----:B------:R-:W-:Y:S05]  /*8120*/  EXIT ;  /* 0x000000000000794d */ /* 0x000fea0003800000 */
.L_x_6001:
        /* <DEDUP_REMOVED lines=13> */
.L_x_7384:


//--------------------- .text._ZN2at6native18elementwise_kernelILi128ELi2EZNS0_22gpu_kernel_impl_nocastIZZZNS0_33launch_log_sigmoid_forward_kernelERNS_18TensorIteratorBaseEENKUlvE_clEvENKUlvE0_clEvEUlfE_EEvS4_RKT_EUliE_EEviT1_ --------------------------
	.section	.text._ZN2at6native18elementwise_kernelILi128ELi2EZNS0_22gpu_kernel_impl_nocastIZZZNS0_33launch_log_sigmoid_forward_kernelERNS_18TensorIteratorBaseEENKUlvE_clEvENKUlvE0_clEvEUlfE_EEvS4_RKT_EUliE_EEviT1_,"ax",@progbits
	.align	128
        .global         _ZN2at6native18elementwise_kernelILi128ELi2EZNS0_22gpu_kernel_impl_nocastIZZZNS0_33launch_log_sigmoid_forward_kernelERNS_18TensorIteratorBaseEENKUlvE_clEvENKUlvE0_clEvEUlfE_EEvS4_RKT_EUliE_EEviT1_
        .type           _ZN2at6native18elementwise_kernelILi128ELi2EZNS0_22gpu_kernel_impl_nocastIZZZNS0_33launch_log_sigmoid_forward_kernelERNS_18TensorIteratorBaseEENKUlvE_clEvENKUlvE0_clEvEUlfE_EEvS4_RKT_EUliE_EEviT1_,@function
        .size           _ZN2at6native18elementwise_kernelILi128ELi2EZNS0_22gpu_kernel_impl_nocastIZZZNS0_33launch_log_sigmoid_forward_kernelERNS_18TensorIteratorBaseEENKUlvE_clEvENKUlvE0_clEvEUlfE_EEvS4_RKT_EUliE_EEviT1_,(.L_x_7385 - _ZN2at6native18elementwise_kernelILi128ELi2EZNS0_22gpu_kernel_impl_nocastIZZZNS0_33launch_log_sigmoid_forward_kernelERNS_18TensorIteratorBaseEENKUlvE_clEvENKUlvE0_clEvEUlfE_EEvS4_RKT_EUliE_EEviT1_)
        .other          _ZN2at6native18elementwise_kernelILi128ELi2EZNS0_22gpu_kernel_impl_nocastIZZZNS0_33launch_log_sigmoid_forward_kernelERNS_18TensorIteratorBaseEENKUlvE_clEvENKUlvE0_clEvEUlfE_EEvS4_RKT_EUliE_EEviT1_,@"STO_CUDA_ENTRY STV_DEFAULT"
_ZN2at6native18elementwise_kernelILi128ELi2EZNS0_22gpu_kernel_impl_nocastIZZZNS0_33launch_log_sigmoid_forward_kernelERNS_18TensorIteratorBaseEENKUlvE_clEvENKUlvE0_clEvEUlfE_EEvS4_RKT_EUliE_EEviT1_:
.text._ZN2at6native18elementwise_kernelILi128ELi2EZNS0_22gpu_kernel_impl_nocastIZZZNS0_33launch_log_sigmoid_forward_kernelERNS_18TensorIteratorBaseEENKUlvE_clEvENKUlvE0_clEvEUlfE_EEvS4_RKT_EUliE_EEviT1_:
        /* <DEDUP_REMOVED lines=11> */
[----:B------:R-:W-:Y:S02]  /*00b0*/  CS2R R2, SRZ ;  /* 0x0000000000027805 */ /* 0x000fe4000001ff00 */
[----:B0-----:R-:W-:-:S13]  /*00c0*/  ISETP.NE.AND P0, PT, R8, RZ, PT ;  /* 0x000000ff0800720c */ /* 0x001fda0003f05270 */
[----:B------:R-:W-:Y:S05]  /*00d0*/  @!P0 BRA `(.L_x_6004) ;  /* 0x0000001000b08947 */ /* 0x000fea0003800000 */
[----:B------:R-:W-:Y:S01]  /*00e0*/  HFMA2.MMA R2, -RZ, RZ, 0, 0 ;  /* 0x00000000ff027435 */ /* 0x000fe200000001ff */
[----:B------:R-:W-:Y:S01]  /*00f0*/  MOV R3, R7 ;  /* 0x0000000700037202 */ /* 0x000fe20000000f00 */
[----:B------:R-:W-:Y:S01]  /*0100*/  ULDC.64 UR8, c[0x0][0x220] ;  /* 0x0000880000087ab9 */ /* 0x000fe20000000a00 */
[----:B------:R-:W-:Y:S01]  /*0110*/  ISETP.NE.AND P0, PT, R8, 0x1, PT ;  /* 0x000000010800780c */ /* 0x000fe20003f05270 */
[----:B------:R-:W-:-:S06]  /*0120*/  ULDC UR7, c[0x0][0x21c] ;  /* 0x0000870000077ab9 */ /* 0x000fcc0000000800 */
        /* <DEDUP_REMOVED lines=17> */
[C---:B------:R-:W-:Y:S02]  /*0240*/  IMAD R3, R4.reuse, UR10, RZ ;  /* 0x0000000a04037c24 */ /* 0x040fe4000f8e02ff */
[----:B------:R-:W-:Y:S02]  /*0250*/  IMAD R2, R4, UR11, RZ ;  /* 0x0000000b04027c24 */ /* 0x000fe4000f8e02ff */
        /* <DEDUP_REMOVED lines=263> */
[C---:B------:R-:W-:Y:S01]  /*12d0*/  IADD3 R11, -R9.reuse, RZ, RZ ;  /* 0x000000ff090b7210 */ /* 0x040fe20007ffe1ff */
[----:B------:R-:W1:Y:S08]  /*12e0*/  @P0 LDC R15, c[0x0][0x33c] ;  /* 0x0000cf00ff0f0b82 */ /* 0x000e700000000800 */
[----:B------:R-:W2:Y:S01]  /*12f0*/  @P0 LDC.64 R6, c[0x0][0x408] ;  /* 0x00010200ff060b82 */ /* 0x000ea20000000a00 */
[----:B0-----:R-:W-:-:S05]  /*1300*/  @P0 IMAD.HI.U32 R4, R9, R12, R8 ;  /* 0x0000000c09040227 */ /* 0x001fca00078e0008 */
[----:B------:R-:W-:Y:S01]  /*1310*/  @P0 SHF.R.U32.HI R8, RZ, R13, R4 ;  /* 0x0000000dff080219 */ /* 0x000fe20000011604 */
[----:B------:R-:W-:Y:S01]  /*1320*/  IMAD R4, R11, UR8, R5 ;  /* 0x000000080b047c24 */ /* 0x000fe2000f8e0205 */
[----:B------:R-:W-:Y:S02]  /*1330*/  ULDC.64 UR8, c[0x0][0x400] ;  /* 0x0001000000087ab9 */ /* 0x000fe40000000a00 */
[----:B------:R-:W-:Y:S01]  /*1340*/  @P0 IADD3 R8, -R8, RZ, RZ ;  /* 0x000000ff08080210 */ /* 0x000fe20007ffe1ff */
[C---:B------:R-:W-:Y:S02]  /*1350*/  IMAD R3, R4.reuse, UR8, R3 ;  /* 0x0000000804037c24 */ /* 0x040fe4000f8e0203 */
[----:B------:R-:W-:Y:S02]  /*1360*/  IMAD R2, R4, UR9, R2 ;  /* 0x0000000904027c24 */ /* 0x000fe4000f8e0202 */
[----:B-1----:R-:W-:-:S04]  /*1370*/  @P0 IMAD R8, R8, R15, R9 ;  /* 0x0000000f08080224 */ /* 0x002fc800078e0209 */
[C---:B--2---:R-:W-:Y:S02]  /*1380*/  @P0 IMAD R3, R8.reuse, R6, R3 ;  /* 0x0000000608030224 */ /* 0x044fe400078e0203 */
[----:B------:R-:W-:-:S07]  /*1390*/  @P0 IMAD R2, R8, R7, R2 ;  /* 0x0000000708020224 */ /* 0x000fce00078e0202 */
.L_x_6004:
[----:B------:R-:W-:Y:S02]  /*13a0*/  ULDC.64 UR8, c[0x0][0x418] ;  /* 0x0001060000087ab9 */ /* 0x000fe40000000a00 */
[----:B------:R-:W-:-:S04]  /*13b0*/  IADD3 R4, P0, R2, UR8, RZ ;  /* 0x0000000802047c10 */ /* 0x000fc8000ff1e0ff */
[----:B------:R-:W-:Y:S01]  /*13c0*/  IADD3.X R5, RZ, UR9, RZ, P0, !PT ;  /* 0x00000009ff057c10 */ /* 0x000fe200087fe4ff */
[----:B------:R-:W-:-:S04]  /*13d0*/  ULDC.64 UR8, c[0x0][0x410] ;  /* 0x0001040000087ab9 */ /* 0x000fc80000000a00 */
[----:B------:R0:W2:Y:S01]  /*13e0*/  LDG.E R10, desc[UR4][R4.64] ;  /* 0x00000004040a7981 */ /* 0x0000a2000c1e1900 */
[----:B------:R-:W-:Y:S01]  /*13f0*/  MOV R9, 0x3e800000 ;  /* 0x3e80000000097802 */ /* 0x000fe20000000f00 */
[----:B------:R-:W-:Y:S01]  /*1400*/  BSSY B1, `(.L_x_6005) ;  /* 0x0000022000017945 */ /* 0x000fe20003800000 */
[----:B------:R-:W-:Y:S02]  /*1410*/  MOV R11, 0x3d39bf78 ;  /* 0x3d39bf78000b7802 */ /* 0x000fe40000000f00 */
[----:B0-----:R-:W-:Y:S01]  /*1420*/  IADD3 R4, P1, R3, UR8, RZ ;  /* 0x0000000803047c10 */ /* 0x001fe2000ff3e0ff */
[----:B--2---:R-:W-:Y:S01]  /*1430*/  FMUL.FTZ R2, |R10|, -1.4426950216293334961 ;  /* 0xbfb8aa3b0a027820 */ /* 0x004fe20000410200 */
        /* <DEDUP_REMOVED lines=22> */
[----:B------:R-:W-:-:S03]  /*15a0*/  IADD3.X R5, RZ, UR9, RZ, P1, !PT ;  /* 0x00000009ff057c10 */ /* 0x000fc60008ffe4ff */
[----:B------:R-:W-:Y:S01]  /*15b0*/  FFMA.FTZ R6, R7, 0.69314718246459960938, R6 ;  /* 0x3f31721807067823 */ /* 0x000fe20000010006 */
[----:B------:R-:W-:Y:S06]  /*15c0*/  @!P0 BRA `(.L_x_6006) ;  /* 0x0000000000148947 */ /* 0x000fec0003800000 */
[C---:B------:R-:W-:Y:S02]  /*15d0*/  ISETP.GE.AND P0, PT, R2.reuse, -0x407fffff, PT ;  /* 0xbf8000010200780c */ /* 0x040fe40003f06270 */
[----:B------:R-:W-:-:S11]  /*15e0*/  FSETP.NEU.FTZ.AND P1, PT, R2, RZ, PT ;  /* 0x000000ff0200720b */ /* 0x000fd60003f3d000 */
[----:B------:R-:W-:-:S05]  /*15f0*/  @P0 MOV R7, 0x7f800000 ;  /* 0x7f80000000070802 */ /* 0x000fca0000000f00 */
[----:B------:R-:W-:-:S05]  /*1600*/  @P0 FFMA.FTZ R6, R2, R7, +INF ;  /* 0x7f80000002060423 */ /* 0x000fca0000010007 */
[----:B------:R-:W-:-:S07]  /*1610*/  FSEL R6, R6, -RZ, P1 ;  /* 0x800000ff06067208 */ /* 0x000fce0000800000 */
.L_x_6006:
[----:B------:R-:W-:Y:S05]  /*1620*/  BSYNC B1 ;  /* 0x0000000000017941 */ /* 0x000fea0003800000 */
.L_x_6005:
[----:B------:R-:W-:Y:S01]  /*1630*/  FADD.FTZ R3, R3, -R6 ;  /* 0x8000000603037221 */ /* 0x000fe20000010000 */
[----:B------:R-:W-:-:S04]  /*1640*/  IADD3 R7, R0, 0x80, RZ ;  /* 0x0000008000077810 */ /* 0x000fc80007ffe0ff */
[----:B------:R0:W-:Y:S03]  /*1650*/  STG.E desc[UR4][R4.64], R3 ;  /* 0x0000000304007986 */ /* 0x0001e6000c101904 */
.L_x_6003:
[----:B------:R-:W-:Y:S05]  /*1660*/  BSYNC B0 ;  /* 0x0000000000007941 */ /* 0x000fea0003800000 */
.L_x_6002:
[----:B------:R-:W-:-:S13]  /*1670*/  ISETP.GE.AND P0, PT, R7, UR6, PT ;  /* 0x0000000607007c0c */ /* 0x000fda000bf06270 */
[----:B------:R-:W-:Y:S05]  /*1680*/  @P0 EXIT ;  /* 0x000000000000094d */ /* 0x000fea0003800000 */
[----:B------:R-:W1:Y:S01]  /*1690*/  LDC R8, c[0x0][0x218] ;  /* 0x00008600ff087b82 */ /* 0x000e620000000800 */
[----:B------:R-:W-:Y:S01]  /*16a0*/  HFMA2.MMA R0, -RZ, RZ, 0, 0 ;  /* 0x00000000ff007435 */ /* 0x000fe200000001ff */
[----:B0-----:R-:W-:Y:S02]  /*16b0*/  MOV R3, RZ ;  /* 0x000000ff00037202 */ /* 0x001fe40000000f00 */
[----:B-1----:R-:W-:-:S13]  /*16c0*/  ISETP.NE.AND P0, PT, R8, RZ, PT ;  /* 0x000000ff0800720c */ /* 0x002fda0003f05270 */
[----:B------:R-:W-:Y:S05]  /*16d0*/  @!P0 BRA `(.L_x_6007) ;  /* 0x0000001000a88947 */ /* 0x000fea0003800000 */
[----:B------:R-:W-:Y:S01]  /*16e0*/  MOV R2, RZ ;  /* 0x000000ff00027202 */ /* 0x000fe20000000f00 */
[----:B------:R-:W-:Y:S01]  /*16f0*/  ULDC.64 UR6, c[0x0][0x220] ;  /* 0x0000880000067ab9 */ /* 0x000fe20000000a00 */
[----:B------:R-:W-:Y:S02]  /*1700*/  MOV R3, R7 ;  /* 0x0000000700037202 */ /* 0x000fe40000000f00 */
        /* <DEDUP_REMOVED lines=283> */
[----:B------:R-:W-:Y:S01]  /*28c0*/  IADD3 R4, -R7, RZ, RZ ;  /* 0x000000ff07047210 */ /* 0x000fe20007ffe1ff */
[----:B------:R-:W1:Y:S04]  /*28d0*/  @P0 LDC R11, c[0x0][0x33c] ;  /* 0x0000cf00ff0b0b82 */ /* 0x000e680000000800 */
[----:B------:R-:W-:-:S04]  /*28e0*/  IMAD R4, R4, UR8, R5 ;  /* 0x0000000804047c24 */ /* 0x000fc8000f8e0205 */
        /* <DEDUP_REMOVED lines=9> */
.L_x_6007:
[----:B------:R-:W-:Y:S02]  /*2980*/  ULDC.64 UR6, c[0x0][0x418] ;  /* 0x0001060000067ab9 */ /* 0x000fe40000000a00 */
[----:B------:R-:W-:-:S04]  /*2990*/  IADD3 R4, P0, R0, UR6, RZ ;  /* 0x0000000600047c10 */ /* 0x000fc8000ff1e0ff */
[----:B------:R-:W-:Y:S01]  /*29a0*/  IADD3.X R5, RZ, UR7, RZ, P0, !PT ;  /* 0x00000007ff057c10 */ /* 0x000fe200087fe4ff */
[----:B------:R-:W-:-:S04]  /*29b0*/  ULDC.64 UR6, c[0x0][0x410] ;  /* 0x0001040000067ab9 */ /* 0x000fc80000000a00 */
[----:B------:R-:W2:Y:S01]  /*29c0*/  LDG.E R4, desc[UR4][R4.64] ;  /* 0x0000000404047981 */ /* 0x000ea2000c1e1900 */
[----:B------:R-:W-:Y:S01]  /*29d0*/  MOV R8, 0x3e800000 ;  /* 0x3e80000000087802 */ /* 0x000fe20000000f00 */
[----:B------:R-:W-:Y:S01]  /*29e0*/  BSSY B0, `(.L_x_6008) ;  /* 0x0000022000007945 */ /* 0x000fe20003800000 */
[----:B------:R-:W-:Y:S01]  /*29f0*/  MOV R11, 0x3d39bf78 ;  /* 0x3d39bf78000b7802 */ /* 0x000fe20000000f00 */
[----:B--2---:R-:W-:-:S04]  /*2a00*/  FMUL.FTZ R0, |R4|, -1.4426950216293334961 ;  /* 0xbfb8aa3b04007820 */ /* 0x004fc80000410200 */
        /* <DEDUP_REMOVED lines=10> */
[----:B------:R-:W-:Y:S01]  /*2ab0*/  FMUL.FTZ R0, R2, 1.1920928955078125e-07 ;  /* 0x3400000002007820 */ /* 0x000fe20000410000 */
[----:B------:R-:W-:Y:S02]  /*2ac0*/  IADD3 R2, P1, R3, UR6, RZ ;  /* 0x0000000603027c10 */ /* 0x000fe4000ff3e0ff */
[C---:B------:R-:W-:Y:S02]  /*2ad0*/  FFMA.FTZ R5, R6.reuse, -R11, 0.10546888411045074463 ;  /* 0x3dd8001206057423 */ /* 0x040fe4000001080b */
[----:B------:R-:W-:Y:S02]  /*2ae0*/  IADD3.X R3, RZ, UR7, RZ, P1, !PT ;  /* 0x00000007ff037c10 */ /* 0x000fe40008ffe4ff */
        /* <DEDUP_REMOVED lines=10> */
[----:B------:R-:W-:Y:S01]  /*2b90*/  FMNMX.FTZ R5, RZ, R4, PT ;  /* 0x00000004ff057209 */ /* 0x000fe20003810000 */
[----:B------:R-:W-:Y:S06]  /*2ba0*/  @!P0 BRA `(.L_x_6009) ;  /* 0x0000000000148947 */ /* 0x000fec0003800000 */
[C---:B------:R-:W-:Y:S02]  /*2bb0*/  ISETP.GE.AND P0, PT, R9.reuse, -0x407fffff, PT ;  /* 0xbf8000010900780c */ /* 0x040fe40003f06270 */
[----:B------:R-:W-:-:S11]  /*2bc0*/  FSETP.NEU.FTZ.AND P1, PT, R9, RZ, PT ;  /* 0x000000ff0900720b */ /* 0x000fd60003f3d000 */
[----:B------:R-:W-:-:S05]  /*2bd0*/  @P0 MOV R4, 0x7f800000 ;  /* 0x7f80000000040802 */ /* 0x000fca0000000f00 */
[----:B------:R-:W-:-:S05]  /*2be0*/  @P0 FFMA.FTZ R0, R9, R4, +INF ;  /* 0x7f80000009000423 */ /* 0x000fca0000010004 */
[----:B------:R-:W-:-:S07]  /*2bf0*/  FSEL R0, R0, -RZ, P1 ;  /* 0x800000ff00007208 */ /* 0x000fce0000800000 */
.L_x_6009:
[----:B------:R-:W-:Y:S05]  /*2c00*/  BSYNC B0 ;  /* 0x0000000000007941 */ /* 0x000fea0003800000 */
.L_x_6008:
[----:B------:R-:W-:-:S05]  /*2c10*/  FADD.FTZ R5, R5, -R0 ;  /* 0x8000000005057221 */ /* 0x000fca0000010000 */
[----:B------:R-:W-:Y:S01]  /*2c20*/  STG.E desc[UR4][R2.64], R5 ;  /* 0x0000000502007986 */ /* 0x000fe2000c101904 */
[----:B------:R-:W-:Y:S05]  /*2c30*/  EXIT ;  /* 0x000000000000794d */ /* 0x000fea0003800000 */
.L_x_6010:
        /* <DEDUP_REMOVED lines=12> */
.L_x_7385:


//--------------------- .text._ZN2at6native27unrolled_elementwise_kernelIZZZNS0_33launch_log_sigmoid_forward_kernelERNS_18TensorIteratorBaseEENKUlvE_clEvENKUlvE0_clEvEUlfE_St5arrayIPcLm2EELi4E23TrivialOffsetCalculatorILi1EjESB_NS0_6memory15LoadWithoutCastENSC_16StoreWithoutCastEEEviT_T0_T2_T3_T4_T5_ --------------------------
	.section	.text._ZN2at6native27unrolled_elementwise_kernelIZZZNS0_33launch_log_sigmoid_forward_kernelERNS_18TensorIteratorBaseEENKUlvE_clEvENKUlvE0_clEvEUlfE_St5arrayIPcLm2EELi4E23TrivialOffsetCalculatorILi1EjESB_NS0_6memory15LoadWithoutCastENSC_16StoreWithoutCastEEEviT_T0_T2_T3_T4_T5_,"ax",@progbits
	.align	128
        .global         _ZN2at6native27unrolled_elementwise_kernelIZZZNS0_33launch_log_sigmoid_forward_kernelERNS_18TensorIteratorBaseEENKUlvE_clEvENKUlvE0_clEvEUlfE_St5arrayIPcLm2EELi4E23TrivialOffsetCalculatorILi1EjESB_NS0_6memory15LoadWithoutCastENSC_16StoreWithoutCastEEEviT_T0_T2_T3_T4_T5_
        .type           _ZN2at6native27unrolled_elementwise_kernelIZZZNS0_33launch_log_sigmoid_forward_kernelERNS_18TensorIteratorBaseEENKUlvE_clEvENKUlvE0_clEvEUlfE_St5arrayIPcLm2EELi4E23TrivialOffsetCalculatorILi1EjESB_NS0_6memory15LoadWithoutCastENSC_16StoreWithoutCastEEEviT_T0_T2_T3_T4_T5_,@function
        .size           _ZN2at6native27unrolled_elementwise_kernelIZZZNS0_33launch_log_sigmoid_forward_kernelERNS_18TensorIteratorBaseEENKUlvE_clEvENKUlvE0_clEvEUlfE_St5arrayIPcLm2EELi4E23TrivialOffsetCalculatorILi1EjESB_NS0_6memory15LoadWithoutCastENSC_16StoreWithoutCastEEEviT_T0_T2_T3_T4_T5_,(.L_x_7386 - _ZN2at6native27unrolled_elementwise_kernelIZZZNS0_33launch_log_sigmoid_forward_kernelERNS_18TensorIteratorBaseEENKUlvE_clEvENKUlvE0_clEvEUlfE_St5arrayIPcLm2EELi4E23TrivialOffsetCalculatorILi1EjESB_NS0_6memory15LoadWithoutCastENSC_16StoreWithoutCastEEEviT_T0_T2_T3_T4_T5_)
        .other          _ZN2at6native27unrolled_elementwise_kernelIZZZNS0_33launch_log_sigmoid_forward_kernelERNS_18TensorIteratorBaseEENKUlvE_clEvENKUlvE0_clEvEUlfE_St5arrayIPcLm2EELi4E23TrivialOffsetCalculatorILi1EjESB_NS0_6memory15LoadWithoutCastENSC_16StoreWithoutCastEEEviT_T0_T2_T3_T4_T5_,@"STO_CUDA_ENTRY STV_DEFAULT"
_ZN2at6native27unrolled_elementwise_kernelIZZZNS0_33launch_log_sigmoid_forward_kernelERNS_18TensorIteratorBaseEENKUlvE_clEvENKUlvE0_clEvEUlfE_St5arrayIPcLm2EELi4E23TrivialOffsetCalculatorILi1EjESB_NS0_6memory15LoadWithoutCastENSC_16StoreWithoutCastEEEviT_T0_T2_T3_T4_T5_:
.text._ZN2at6native27unrolled_elementwise_kernelIZZZNS0_33launch_log_sigmoid_forward_kernelERNS_18TensorIteratorBaseEENKUlvE_clEvENKUlvE0_clEvEUlfE_St5arrayIPcLm2EELi4E23TrivialOffsetCalculatorILi1EjESB_NS0_6memory15LoadWithoutCastENSC_16StoreWithoutCastEEEviT_T0_T2_T3_T4_T5_:
[----:B------:R-:W-:Y:S01]  /*0000*/  LDC R1, c[0x0][0x28] ;  /* 0x00000a00ff017b82 */ /* 0x000fe20000000800 */
[----:B------:R-:W0:Y:S07]  /*0010*/  S2R R0, SR_CTAID.X ;  /* 0x0000000000007919 */ /* 0x000e2e0000002500 */
[----:B------:R-:W0:Y:S01]  /*0020*/  LDC R5, c[0x0][0x210] ;  /* 0x00008400ff057b82 */ /* 0x000e220000000800 */
[----:B------:R-:W-:Y:S01]  /*0030*/  HFMA2.MMA R10, -RZ, RZ, 0, 0 ;  /* 0x00000000ff0a7435 */ /* 0x000fe200000001ff */
        /* <DEDUP_REMOVED lines=14> */
[----:B------:R0:W5:Y:S07]  /*0120*/  @!P0 LDG.E R10, desc[UR4][R4.64] ;  /* 0x00000004040a8981 */ /* 0x00016e000c1e1900 */
[----:B------:R-:W-:Y:S01]  /*0130*/  @!P3 LEA R19, R0, R11, 0x9 ;  /* 0x0000000b0013b211 */ /* 0x000fe200078e48ff */
[----:B------:R-:W2:Y:S01]  /*0140*/  @!P3 LDC.64 R8, c[0x0][0x220] ;  /* 0x00008800ff08bb82 */ /* 0x000ea20000000a00 */
[----:B------:R-:W-:-:S04]  /*0150*/  @!P3 IADD3 R11, R11, 0x80, RZ ;  /* 0x000000800b0bb810 */ /* 0x000fc80007ffe0ff */
[----:B------:R-:W-:Y:S01]  /*0160*/  ISETP.GE.AND P2, PT, R11, R2, PT ;  /* 0x000000020b00720c */ /* 0x000fe20003f46270 */
[----:B-1----:R-:W-:-:S12]  /*0170*/  @!P1 IMAD.WIDE.U32 R12, R17, 0x4, R12 ;  /* 0x00000004110c9825 */ /* 0x002fd800078e000c */
[----:B------:R-:W1:Y:S01]  /*0180*/  @!P2 LDC.64 R6, c[0x0][0x220] ;  /* 0x00008800ff06ab82 */ /* 0x000e620000000a00 */
[----:B------:R-:W-:Y:S01]  /*0190*/  @!P2 LEA R11, R0, R11, 0x9 ;  /* 0x0000000b000ba211 */ /* 0x000fe200078e48ff */
[----:B--2---:R-:W-:Y:S01]  /*01a0*/  @!P3 IMAD.WIDE.U32 R16, R19, 0x4, R8 ;  /* 0x000000041310b825 */ /* 0x004fe200078e0008 */
[----:B------:R-:W-:-:S06]  /*01b0*/  CS2R R8, SRZ ;  /* 0x0000000000087805 */ /* 0x000fcc000001ff00 */
[----:B------:R0:W5:Y:S04]  /*01c0*/  @!P1 LDG.E R9, desc[UR4][R12.64] ;  /* 0x000000040c099981 */ /* 0x000168000c1e1900 */
[----:B------:R0:W5:Y:S01]  /*01d0*/  @!P3 LDG.E R8, desc[UR4][R16.64] ;  /* 0x000000041008b981 */ /* 0x000162000c1e1900 */
[----:B-1----:R-:W-:Y:S01]  /*01e0*/  @!P2 IMAD.WIDE.U32 R14, R11, 0x4, R6 ;  /* 0x000000040b0ea825 */ /* 0x002fe200078e0006 */
[----:B------:R-:W-:-:S06]  /*01f0*/  MOV R6, RZ ;  /* 0x000000ff00067202 */ /* 0x000fcc0000000f00 */
[----:B------:R0:W5:Y:S01]  /*0200*/  @!P2 LDG.E R6, desc[UR4][R14.64] ;  /* 0x000000040e06a981 */ /* 0x000162000c1e1900 */
[----:B------:R-:W-:Y:S01]  /*0210*/  BSSY B0, `(.L_x_6011) ;  /* 0x0000026000007945 */ /* 0x000fe20003800000 */
[----:B------:R-:W-:-:S03]  /*0220*/  MOV R7, R3 ;  /* 0x0000000300077202 */ /* 0x000fc60000000f00 */
[----:B------:R-:W-:Y:S05]  /*0230*/  @P0 BRA `(.L_x_6012) ;  /* 0x00000000008c0947 */ /* 0x000fea0003800000 */
[----:B0----5:R-:W-:Y:S01]  /*0240*/  FMUL.FTZ R4, |R10|, -1.4426950216293334961 ;  /* 0xbfb8aa3b0a047820 */ /* 0x021fe20000410200 */
[----:B------:R-:W-:Y:S01]  /*0250*/  MOV R13, 0x3e800000 ;  /* 0x3e800000000d7802 */ /* 0x000fe20000000f00 */
[----:B------:R-:W-:Y:S01]  /*0260*/  BSSY B1, `(.L_x_6013) ;  /* 0x000001f000017945 */ /* 0x000fe20003800000 */
[----:B------:R-:W-:Y:S02]  /*0270*/  MOV R14, 0x3d39bf78 ;  /* 0x3d39bf78000e7802 */ /* 0x000fe40000000f00 */
[----:B------:R-:W-:Y:S01]  /*0280*/  FMNMX.FTZ R10, RZ, R10, PT ;  /* 0x0000000aff0a7209 */ /* 0x000fe20003810000 */
        /* <DEDUP_REMOVED lines=28> */
.L_x_6014:
[----:B------:R-:W-:Y:S05]  /*0450*/  BSYNC B1 ;  /* 0x0000000000017941 */ /* 0x000fea0003800000 */
.L_x_6013:
[----:B------:R-:W-:-:S07]  /*0460*/  FADD.FTZ R4, R10, -R5 ;  /* 0x800000050a047221 */ /* 0x000fce0000010000 */
.L_x_6012:
[----:B------:R-:W-:Y:S05]  /*0470*/  BSYNC B0 ;  /* 0x0000000000007941 */ /* 0x000fea0003800000 */
.L_x_6011:
[----:B0-----:R-:W-:Y:S01]  /*0480*/  IADD3 R5, R7, 0x80, RZ ;  /* 0x0000008007057810 */ /* 0x001fe20007ffe0ff */
[----:B------:R-:W-:Y:S03]  /*0490*/  BSSY B0, `(.L_x_6015) ;  /* 0x0000026000007945 */ /* 0x000fe60003800000 */
[----:B------:R-:W-:-:S13]  /*04a0*/  ISETP.GE.AND P1, PT, R5, R2, PT ;  /* 0x000000020500720c */ /* 0x000fda0003f26270 */
[----:B------:R-:W-:Y:S05]  /*04b0*/  @P1 BRA `(.L_x_6016) ;  /* 0x00000000008c1947 */ /* 0x000fea0003800000 */
[----:B-----5:R-:W-:Y:S01]  /*04c0*/  FMUL.FTZ R5, |R9|, -1.4426950216293334961 ;  /* 0xbfb8aa3b09057820 */ /* 0x020fe20000410200 */
[----:B------:R-:W-:Y:S01]  /*04d0*/  HFMA2.MMA R13, -RZ, RZ, 1.625, 0 ;  /* 0x3e800000ff0d7435 */ /* 0x000fe200000001ff */
[----:B------:R-:W-:Y:S01]  /*04e0*/  MOV R14, 0x3d39bf78 ;  /* 0x3d39bf78000e7802 */ /* 0x000fe20000000f00 */
[----:B------:R-:W-:Y:S01]  /*04f0*/  BSSY B1, `(.L_x_6017) ;  /* 0x000001e000017945 */ /* 0x000fe20003800000 */
[----:B------:R-:W-:Y:S02]  /*0500*/  FMNMX.FTZ R9, RZ, R9, PT ;  /* 0x00000009ff097209 */ /* 0x000fe40003810000 */
        /* <DEDUP_REMOVED lines=28> */
.L_x_6018:
[----:B------:R-:W-:Y:S05]  /*06d0*/  BSYNC B1 ;  /* 0x0000000000017941 */ /* 0x000fea0003800000 */
.L_x_6017:
[----:B------:R-:W-:-:S07]  /*06e0*/  FADD.FTZ R5, R9, -R10 ;  /* 0x8000000a09057221 */ /* 0x000fce0000010000 */
.L_x_6016:
[----:B------:R-:W-:Y:S05]  /*06f0*/  BSYNC B0 ;  /* 0x0000000000007941 */ /* 0x000fea0003800000 */
.L_x_6015:
[----:B-----5:R-:W-:Y:S01]  /*0700*/  IADD3 R9, R7, 0x100, RZ ;  /* 0x0000010007097810 */ /* 0x020fe20007ffe0ff */
[----:B------:R-:W-:Y:S03]  /*0710*/  BSSY B0, `(.L_x_6019) ;  /* 0x0000026000007945 */ /* 0x000fe60003800000 */
[----:B------:R-:W-:-:S13]  /*0720*/  ISETP.GE.AND P1, PT, R9, R2, PT ;  /* 0x000000020900720c */ /* 0x000fda0003f26270 */
[----:B------:R-:W-:Y:S05]  /*0730*/  @P1 BRA `(.L_x_6020) ;  /* 0x00000000008c1947 */ /* 0x000fea0003800000 */
[----:B------:R-:W-:Y:S01]  /*0740*/  FMUL.FTZ R9, |R8|, -1.4426950216293334961 ;  /* 0xbfb8aa3b08097820 */ /* 0x000fe20000410200 */
[----:B------:R-:W-:Y:S01]  /*0750*/  HFMA2.MMA R13, -RZ, RZ, 1.625, 0 ;  /* 0x3e800000ff0d7435 */ /* 0x000fe200000001ff */
[----:B------:R-:W-:Y:S01]  /*0760*/  MOV R14, 0x3d39bf78 ;  /* 0x3d39bf78000e7802 */ /* 0x000fe20000000f00 */
[----:B------:R-:W-:Y:S03]  /*0770*/  BSSY B1, `(.L_x_6021) ;  /* 0x000001e000017945 */ /* 0x000fe60003800000 */
        /* <DEDUP_REMOVED lines=29> */
.L_x_6022:
[----:B------:R-:W-:Y:S05]  /*0950*/  BSYNC B1 ;  /* 0x0000000000017941 */ /* 0x000fea0003800000 */
.L_x_6021:
[----:B------:R-:W-:-:S07]  /*0960*/  FADD.FTZ R8, R13, -R8 ;  /* 0x800000080d087221 */ /* 0x000fce0000010000 */
.L_x_6020:
[----:B------:R-:W-:Y:S05]  /*0970*/  BSYNC B0 ;  /* 0x0000000000007941 */ /* 0x000fea0003800000 */
.L_x_6019:
[----:B------:R-:W-:Y:S01]  /*0980*/  IADD3 R9, R7, 0x180, RZ ;  /* 0x0000018007097810 */ /* 0x000fe20007ffe0ff */
        /* <DEDUP_REMOVED lines=36> */
.L_x_6026:
[----:B------:R-:W-:Y:S05]  /*0bd0*/  BSYNC B1 ;  /* 0x0000000000017941 */ /* 0x000fea0003800000 */
.L_x_6025:
[----:B------:R-:W-:-:S07]  /*0be0*/  FADD.FTZ R9, R13, -R10 ;  /* 0x8000000a0d097221 */ /* 0x000fce0000010000 */
.L_x_6024:
[----:B------:R-:W-:Y:S05]  /*0bf0*/  BSYNC B0 ;  /* 0x0000000000007941 */ /* 0x000fea0003800000 */
.L_x_6023:
[----:B------:R-:W0:Y:S01]  /*0c00*/  @!P0 LDC.64 R10, c[0x0][0x218] ;  /* 0x00008600ff0a8b82 */ /* 0x000e220000000a00 */
[----:B------:R-:W-:Y:S01]  /*0c10*/  @!P0 IADD3 R7, R3, 0x80, RZ ;  /* 0x0000008003078810 */ /* 0x000fe20007ffe0ff */
[----:B------:R-:W-:Y:S01]  /*0c20*/  BSSY B0, `(.L_x_6027) ;  /* 0x0000010000007945 */ /* 0x000fe20003800000 */
[----:B------:R-:W-:Y:S02]  /*0c30*/  @!P0 LEA R3, R0, R3, 0x9 ;  /* 0x0000000300038211 */ /* 0x000fe400078e48ff */
[----:B------:R-:W-:-:S03]  /*0c40*/  ISETP.GE.AND P1, PT, R7, R2, PT ;  /* 0x000000020700720c */ /* 0x000fc60003f26270 */
[----:B0-----:R-:W-:-:S05]  /*0c50*/  @!P0 IMAD.WIDE.U32 R10, R3, 0x4, R10 ;  /* 0x00000004030a8825 */ /* 0x001fca00078e000a */
[----:B------:R0:W-:Y:S05]  /*0c60*/  @!P0 STG.E desc[UR4][R10.64], R4 ;  /* 0x000000040a008986 */ /* 0x0001ea000c101904 */
[----:B------:R-:W-:Y:S05]  /*0c70*/  @P1 BRA `(.L_x_6028) ;  /* 0x0000000000281947 */ /* 0x000fea0003800000 */
[----:B------:R-:W1:Y:S01]  /*0c80*/  LDC.64 R12, c[0x0][0x218] ;  /* 0x00008600ff0c7b82 */ /* 0x000e620000000a00 */
[----:B0-----:R-:W-:Y:S02]  /*0c90*/  LEA R11, R0, R7, 0x9 ;  /* 0x00000007000b7211 */ /* 0x001fe400078e48ff */
[----:B------:R-:W-:-:S04]  /*0ca0*/  IADD3 R7, R7, 0x80, RZ ;  /* 0x0000008007077810 */ /* 0x000fc80007ffe0ff */
[----:B------:R-:W-:-:S13]  /*0cb0*/  ISETP.GE.AND P0, PT, R7, R2, PT ;  /* 0x000000020700720c */ /* 0x000fda0003f06270 */
[----:B------:R-:W-:Y:S02]  /*0cc0*/  @!P0 LEA R3, R0, R7, 0x9 ;  /* 0x0000000700038211 */ /* 0x000fe400078e48ff */
[----:B------:R-:W-:Y:S01]  /*0cd0*/  @!P0 IADD3 R7, R7, 0x80, RZ ;  /* 0x0000008007078810 */ /* 0x000fe20007ffe0ff */
[----:B-1----:R-:W-:-:S04]  /*0ce0*/  IMAD.WIDE.U32 R10, R11, 0x4, R12 ;  /* 0x000000040b0a7825 */ /* 0x002fc800078e000c */
[----:B------:R-:W-:Y:S01]  /*0cf0*/  @!P0 IMAD.WIDE.U32 R12, R3, 0x4, R12 ;  /* 0x00000004030c8825 */ /* 0x000fe200078e000c */
[----:B------:R1:W-:Y:S04]  /*0d00*/  STG.E desc[UR4][R10.64], R5 ;  /* 0x000000050a007986 */ /* 0x0003e8000c101904 */
[----:B------:R1:W-:Y:S02]  /*0d10*/  @!P0 STG.E desc[UR4][R12.64], R8 ;  /* 0x000000080c008986 */ /* 0x0003e4000c101904 */
.L_x_6028:
[----:B------:R-:W-:Y:S05]  /*0d20*/  BSYNC B0 ;  /* 0x0000000000007941 */ /* 0x000fea0003800000 */
.L_x_6027:
[----:B------:R-:W-:-:S13]  /*0d30*/  ISETP.GE.AND P0, PT, R7, R2, PT ;  /* 0x000000020700720c */ /* 0x000fda0003f06270 */
[----:B------:R-:W-:Y:S05]  /*0d40*/  @P0 EXIT ;  /* 0x000000000000094d */ /* 0x000fea0003800000 */
[----:B------:R-:W2:Y:S01]  /*0d50*/  LDC.64 R2, c[0x0][0x218] ;  /* 0x00008600ff027b82 */ /* 0x000ea20000000a00 */
[----:B------:R-:W-:-:S05]  /*0d60*/  LEA R7, R0, R7, 0x9 ;  /* 0x0000000700077211 */ /* 0x000fca00078e48ff */
[----:B--2---:R-:W-:-:S05]  /*0d70*/  IMAD.WIDE.U32 R2, R7, 0x4, R2 ;  /* 0x0000000407027825 */ /* 0x004fca00078e0002 */
[----:B------:R-:W-:Y:S01]  /*0d80*/  STG.E desc[UR4][R2.64], R9 ;  /* 0x0000000902007986 */ /* 0x000fe2000c101904 */
[----:B------:R-:W-:Y:S05]  /*0d90*/  EXIT ;  /* 0x000000000000794d */ /* 0x000fea0003800000 */
.L_x_6029:
        /* <DEDUP_REMOVED lines=14> */
.L_x_7386:


//--------------------- .text._ZN2at6native29vectorized_elementwise_kernelILi2EZZZNS0_33launch_log_sigmoid_forward_kernelERNS_18TensorIteratorBaseEENKUlvE_clEvENKUlvE0_clEvEUlfE_St5arrayIPcLm2EEEEviT0_T1_ --------------------------
	.section	.text._ZN2at6native29vectorized_elementwise_kernelILi2EZZZNS0_33launch_log_sigmoid_forward_kernelERNS_18TensorIteratorBaseEENKUlvE_clEvENKUlvE0_clEvEUlfE_St5arrayIPcLm2EEEEviT0_T1_,"ax",@progbits
	.align	128
        .global         _ZN2at6native29vectorized_elementwise_kernelILi2EZZZNS0_33launch_log_sigmoid_forward_kernelERNS_18TensorIteratorBaseEENKUlvE_clEvENKUlvE0_clEvEUlfE_St5arrayIPcLm2EEEEviT0_T1_
        .type           _ZN2at6native29vectorized_elementwise_kernelILi2EZZZNS0_33launch_log_sigmoid_forward_kernelERNS_18TensorIteratorBaseEENKUlvE_clEvENKUlvE0_clEvEUlfE_St5arrayIPcLm2EEEEviT0_T1_,@function
        .size           _ZN2at6native29vectorized_elementwise_kernelILi2EZZZNS0_33launch_log_sigmoid_forward_kernelERNS_18TensorIteratorBaseEENKUlvE_clEvENKUlvE0_clEvEUlfE_St5arrayIPcLm2EEEEviT0_T1_,(.L_x_7387 - _ZN2at6native29vectorized_elementwise_kernelILi2EZZZNS0_33launch_log_sigmoid_forward_kernelERNS_18TensorIteratorBaseEENKUlvE_clEvENKUlvE0_clEvEUlfE_St5arrayIPcLm2EEEEviT0_T1_)
        .other          _ZN2at6native29vectorized_elementwise_kernelILi2EZZZNS0_33launch_log_sigmoid_forward_kernelERNS_18TensorIteratorBaseEENKUlvE_clEvENKUlvE0_clEvEUlfE_St5arrayIPcLm2EEEEviT0_T1_,@"STO_CUDA_ENTRY STV_DEFAULT"
_ZN2at6native29vectorized_elementwise_kernelILi2EZZZNS0_33launch_log_sigmoid_forward_kernelERNS_18TensorIteratorBaseEENKUlvE_clEvENKUlvE0_clEvEUlfE_St5arrayIPcLm2EEEEviT0_T1_:
.text._ZN2at6native29vectorized_elementwise_kernelILi2EZZZNS0_33launch_log_sigmoid_forward_kernelERNS_18TensorIteratorBaseEENKUlvE_clEvENKUlvE0_clEvEUlfE_St5arrayIPcLm2EEEEviT0_T1_:
        /* <DEDUP_REMOVED lines=14> */
[----:B------:R-:W-:-:S03]  /*00e0*/  HFMA2.MMA R19, -RZ, RZ, 1.625, 0 ;  /* 0x3e800000ff137435 */ /* 0x000fc600000001ff */
[----:B------:R-:W5:Y:S04]  /*00f0*/  LDG.E.64 R4, desc[UR4][R16.64+0x800] ;  /* 0x0008000410047981 */ /* 0x000f68000c1e1b00 */
[----:B------:R0:W5:Y:S01]  /*0100*/  LDG.E.64 R2, desc[UR4][R16.64+0xc00] ;  /* 0x000c000410027981 */ /* 0x000162000c1e1b00 */
[----:B------:R-:W-:Y:S01]  /*0110*/  BSSY B0, `(.L_x_6031) ;  /* 0x000004a000007945 */ /* 0x000fe20003800000 */
[----:B--2---:R-:W-:Y:S01]  /*0120*/  FMUL.FTZ R14, |R8|, -1.4426950216293334961 ;  /* 0xbfb8aa3b080e7820 */ /* 0x004fe20000410200 */
[----:B------:R-:W-:Y:S01]  /*0130*/  FMUL.FTZ R13, |R9|, -1.4426950216293334961 ;  /* 0xbfb8aa3b090d7820 */ /* 0x000fe20000410200 */
[----:B---3--:R-:W-:-:S04]  /*0140*/  FMUL.FTZ R24, |R7|, -1.4426950216293334961 ;  /* 0xbfb8aa3b07187820 */ /* 0x008fc80000410200 */
[----:B------:R-:W1:Y:S08]  /*0150*/  MUFU.EX2 R14, R14 ;  /* 0x0000000e000e7308 */ /* 0x000e700000000800 */
[----:B------:R-:W2:Y:S01]  /*0160*/  MUFU.EX2 R13, R13 ;  /* 0x0000000d000d7308 */ /* 0x000ea20000000800 */
[C---:B-1----:R-:W-:Y:S01]  /*0170*/  FADD.FTZ.RZ R10, R14.reuse, 1 ;  /* 0x3f8000000e0a7421 */ /* 0x042fe2000001c000 */
[----:B------:R-:W-:-:S04]  /*0180*/  ISETP.GE.U32.AND P0, PT, R14, 0x7f800000, PT ;  /* 0x7f8000000e00780c */ /* 0x000fc80003f06070 */
[----:B------:R-:W-:Y:S01]  /*0190*/  IADD3 R10, R10, -0x3f400000, RZ ;  /* 0xc0c000000a0a7810 */ /* 0x000fe20007ffe0ff */
[----:B--2---:R-:W-:-:S03]  /*01a0*/  FADD.FTZ.RZ R15, R13, 1 ;  /* 0x3f8000000d0f7421 */ /* 0x004fc6000001c000 */
[----:B------:R-:W-:Y:S02]  /*01b0*/  LOP3.LUT R11, R10, 0xff800000, RZ, 0xc0, !PT ;  /* 0xff8000000a0b7812 */ /* 0x000fe400078ec0ff */
[----:B------:R-:W-:Y:S02]  /*01c0*/  IADD3 R10, R15, -0x3f400000, RZ ;  /* 0xc0c000000f0a7810 */ /* 0x000fe40007ffe0ff */
[----:B------:R-:W-:Y:S02]  /*01d0*/  IADD3 R18, -R11, 0x40800000, RZ ;  /* 0x408000000b127810 */ /* 0x000fe40007ffe1ff */
[----:B------:R-:W-:Y:S02]  /*01e0*/  LOP3.LUT R10, R10, 0xff800000, RZ, 0xc0, !PT ;  /* 0xff8000000a0a7812 */ /* 0x000fe400078ec0ff */
[----:B0-----:R-:W-:Y:S01]  /*01f0*/  IADD3 R16, R14, -R11, RZ ;  /* 0x8000000b0e107210 */ /* 0x001fe20007ffe0ff */
[----:B------:R-:W-:Y:S01]  /*0200*/  FFMA.FTZ R17, R18, R19, -1 ;  /* 0xbf80000012117423 */ /* 0x000fe20000010013 */
[----:B------:R-:W-:-:S02]  /*0210*/  IADD3 R18, -R10, 0x40800000, RZ ;  /* 0x408000000a127810 */ /* 0x000fc40007ffe1ff */
[----:B------:R-:W-:Y:S01]  /*0220*/  MOV R15, 0x3d39bf78 ;  /* 0x3d39bf78000f7802 */ /* 0x000fe20000000f00 */
[----:B------:R-:W-:Y:S01]  /*0230*/  FADD.FTZ R16, R16, R17 ;  /* 0x0000001110107221 */ /* 0x000fe20000010000 */
[-C--:B------:R-:W-:Y:S01]  /*0240*/  IADD3 R20, R13, -R10.reuse, RZ ;  /* 0x8000000a0d147210 */ /* 0x080fe20007ffe0ff */
[----:B------:R-:W-:Y:S01]  /*0250*/  FFMA.FTZ R21, R18, R19, -1 ;  /* 0xbf80000012157423 */ /* 0x000fe20000010013 */
[----:B------:R-:W-:Y:S01]  /*0260*/  FMUL.FTZ R18, |R6|, -1.4426950216293334961 ;  /* 0xbfb8aa3b06127820 */ /* 0x000fe20000410200 */
[----:B------:R-:W-:Y:S01]  /*0270*/  FFMA.FTZ R17, R16, -R15, 0.10546888411045074463 ;  /* 0x3dd8001210117423 */ /* 0x000fe2000001080f */
[----:B------:R-:W-:Y:S01]  /*0280*/  I2FP.F32.S32 R10, R10 ;  /* 0x0000000a000a7245 */ /* 0x000fe20000201400 */
[----:B------:R-:W-:Y:S02]  /*0290*/  FADD.FTZ R20, R20, R21 ;  /* 0x0000001514147221 */ /* 0x000fe40000010000 */
[----:B------:R-:W-:Y:S01]  /*02a0*/  FFMA.FTZ R17, R16, R17, -0.13229703903198242188 ;  /* 0xbe0778e010117423 */ /* 0x000fe20000010011 */
[----:B------:R-:W0:Y:S01]  /*02b0*/  MUFU.EX2 R18, R18 ;  /* 0x0000001200127308 */ /* 0x000e220000000800 */
[----:B------:R-:W-:-:S02]  /*02c0*/  FFMA.FTZ R21, R20, -R15, 0.10546888411045074463 ;  /* 0x3dd8001214157423 */ /* 0x000fc4000001080f */
[----:B------:R-:W-:Y:S02]  /*02d0*/  FFMA.FTZ R17, R16, R17, 0.14491446316242218018 ;  /* 0x3e14647510117423 */ /* 0x000fe40000010011 */
[----:B------:R-:W-:Y:S02]  /*02e0*/  FFMA.FTZ R23, R20, R21, -0.13229703903198242188 ;  /* 0xbe0778e014177423 */ /* 0x000fe40000010015 */
[----:B------:R-:W-:Y:S02]  /*02f0*/  FFMA.FTZ R21, R16, R17, -0.16641564667224884033 ;  /* 0xbe2a68dd10157423 */ /* 0x000fe40000010011 */
[----:B------:R1:W2:Y:S01]  /*0300*/  MUFU.EX2 R17, R24 ;  /* 0x0000001800117308 */ /* 0x0002a20000000800 */
[----:B------:R-:W-:Y:S01]  /*0310*/  FFMA.FTZ R23, R20, R23, 0.14491446316242218018 ;  /* 0x3e14647514177423 */ /* 0x000fe20000010017 */
[----:B------:R-:W-:-:S03]  /*0320*/  FFMA.FTZ R21, R16, R21, 0.19988867640495300293 ;  /* 0x3e4caf9e10157423 */ /* 0x000fc60000010015 */
[----:B------:R-:W-:Y:S01]  /*0330*/  FFMA.FTZ R23, R20, R23, -0.16641564667224884033 ;  /* 0xbe2a68dd14177423 */ /* 0x000fe20000010017 */
[----:B------:R-:W-:Y:S01]  /*0340*/  FFMA.FTZ R21, R16, R21, -0.25000196695327758789 ;  /* 0xbe80004210157423 */ /* 0x000fe20000010015 */
[----:B0-----:R-:W-:Y:S02]  /*0350*/  FADD.FTZ.RZ R22, R18, 1 ;  /* 0x3f80000012167421 */ /* 0x001fe4000001c000 */
[----:B------:R-:W-:Y:S01]  /*0360*/  FFMA.FTZ R23, R20, R23, 0.19988867640495300293 ;  /* 0x3e4caf9e14177423 */ /* 0x000fe20000010017 */
[----:B------:R-:W-:-:S03]  /*0370*/  FFMA.FTZ R21, R16, R21, 0.33333510160446166992 ;  /* 0x3eaaaae610157423 */ /* 0x000fc60000010015 */
[----:B------:R-:W-:Y:S01]  /*0380*/  FFMA.FTZ R25, R20, R23, -0.25000196695327758789 ;  /* 0xbe80004214197423 */ /* 0x000fe20000010017 */
[----:B------:R-:W-:Y:S01]  /*0390*/  FFMA.FTZ R23, R16, R21, -0.5 ;  /* 0xbf00000010177423 */ /* 0x000fe20000010015 */
[----:B-1----:R-:W-:Y:S01]  /*03a0*/  IADD3 R24, R22, -0x3f400000, RZ ;  /* 0xc0c0000016187810 */ /* 0x002fe20007ffe0ff */
[----:B--2---:R-:W-:Y:S02]  /*03b0*/  FADD.FTZ.RZ R21, R17, 1 ;  /* 0x3f80000011157421 */ /* 0x004fe4000001c000 */
[----:B------:R-:W-:Y:S01]  /*03c0*/  FMUL.FTZ R23, R16, R23 ;  /* 0x0000001710177220 */ /* 0x000fe20000410000 */
[----:B------:R-:W-:Y:S01]  /*03d0*/  I2FP.F32.S32 R22, R11 ;  /* 0x0000000b00167245 */ /* 0x000fe20000201400 */
[----:B------:R-:W-:Y:S02]  /*03e0*/  FFMA.FTZ R25, R20, R25, 0.33333510160446166992 ;  /* 0x3eaaaae614197423 */ /* 0x000fe40000010019 */
[----:B------:R-:W-:Y:S01]  /*03f0*/  FFMA.FTZ R11, R16, R23, R16 ;  /* 0x00000017100b7223 */ /* 0x000fe20000010010 */
[----:B------:R-:W-:Y:S01]  /*0400*/  IADD3 R16, R21, -0x3f400000, RZ ;  /* 0xc0c0000015107810 */ /* 0x000fe20007ffe0ff */
[----:B------:R-:W-:Y:S01]  /*0410*/  FFMA.FTZ R25, R20, R25, -0.5 ;  /* 0xbf00000014197423 */ /* 0x000fe20000010019 */
[----:B------:R-:W-:Y:S01]  /*0420*/  LOP3.LUT R23, R24, 0xff800000, RZ, 0xc0, !PT ;  /* 0xff80000018177812 */ /* 0x000fe200078ec0ff */
[----:B------:R-:W-:Y:S01]  /*0430*/  FMUL.FTZ R22, R22, 1.1920928955078125e-07 ;  /* 0x3400000016167820 */ /* 0x000fe20000410000 */
[----:B------:R-:W-:Y:S01]  /*0440*/  LOP3.LUT R16, R16, 0xff800000, RZ, 0xc0, !PT ;  /* 0xff80000010107812 */ /* 0x000fe200078ec0ff */
[----:B------:R-:W-:Y:S01]  /*0450*/  FMUL.FTZ R25, R20, R25 ;  /* 0x0000001914197220 */ /* 0x000fe20000410000 */
[----:B------:R-:W-:Y:S01]  /*0460*/  IADD3 R26, -R23, 0x40800000, RZ ;  /* 0x40800000171a7810 */ /* 0x000fe20007ffe1ff */
[----:B------:R-:W-:Y:S01]  /*0470*/  FFMA.FTZ R11, R22, 0.69314718246459960938, R11 ;  /* 0x3f317218160b7823 */ /* 0x000fe2000001000b */
[----:B------:R-:W-:Y:S01]  /*0480*/  IADD3 R28, -R16, 0x40800000, RZ ;  /* 0x40800000101c7810 */ /* 0x000fe20007ffe1ff */
[----:B------:R-:W-:Y:S01]  /*0490*/  FFMA.FTZ R20, R20, R25, R20 ;  /* 0x0000001914147223 */ /* 0x000fe20000010014 */
[----:B------:R-:W-:Y:S01]  /*04a0*/  IADD3 R24, R18, -R23, RZ ;  /* 0x8000001712187210 */ /* 0x000fe20007ffe0ff */
[-C--:B------:R-:W-:Y:S01]  /*04b0*/  FFMA.FTZ R21, R26, R19.reuse, -1 ;  /* 0xbf8000001a157423 */ /* 0x080fe20000010013 */
[----:B------:R-:W-:Y:S01]  /*04c0*/  IADD3 R22, R17, -R16, RZ ;  /* 0x8000001011167210 */ /* 0x000fe20007ffe0ff */
[----:B------:R-:W-:-:S02]  /*04d0*/  FFMA.FTZ R25, R28, R19, -1 ;  /* 0xbf8000001c197423 */ /* 0x000fc40000010013 */
[----:B------:R-:W-:Y:S01]  /*04e0*/  FADD.FTZ R24, R24, R21 ;  /* 0x0000001518187221 */ /* 0x000fe20000010000 */
[----:B------:R-:W-:Y:S01]  /*04f0*/  FMUL.FTZ R21, R10, 1.1920928955078125e-07 ;  /* 0x340000000a157820 */ /* 0x000fe20000410000 */
[----:B------:R-:W-:Y:S02]  /*0500*/  FADD.FTZ R22, R22, R25 ;  /* 0x0000001916167221 */ /* 0x000fe40000010000 */
[-C--:B------:R-:W-:Y:S01]  /*0510*/  FFMA.FTZ R25, R24, -R15.reuse, 0.10546888411045074463 ;  /* 0x3dd8001218197423 */ /* 0x080fe2000001080f */
[----:B------:R-:W-:Y:S01]  /*0520*/  FFMA.FTZ R10, R21, 0.69314718246459960938, R20 ;  /* 0x3f317218150a7823 */ /* 0x000fe20000010014 */
[----:B------:R-:W-:Y:S02]  /*0530*/  FFMA.FTZ R21, R22, -R15, 0.10546888411045074463 ;  /* 0x3dd8001216157423 */ /* 0x000fe4000001080f */
[----:B------:R-:W-:Y:S01]  /*0540*/  FFMA.FTZ R25, R24, R25, -0.13229703903198242188 ;  /* 0xbe0778e018197423 */ /* 0x000fe20000010019 */
[----:B------:R-:W-:Y:S06]  /*0550*/  @!P0 BRA `(.L_x_6032) ;  /* 0x0000000000148947 */ /* 0x000fec0003800000 */
[----:B------:R-:W-:-:S13]  /*0560*/  ISETP.GE.AND P0, PT, R14, -0x407fffff, PT ;  /* 0xbf8000010e00780c */ /* 0x000fda0003f06270 */
[----:B------:R-:W-:-:S05]  /*0570*/  @P0 MOV R27, 0x7f800000 ;  /* 0x7f800000001b0802 */ /* 0x000fca0000000f00 */
[C---:B------:R-:W-:Y:S01]  /*0580*/  @P0 FFMA.FTZ R11, R14.reuse, R27, +INF ;  /* 0x7f8000000e0b0423 */ /* 0x040fe2000001001b */
[----:B------:R-:W-:-:S04]  /*0590*/  FSETP.NEU.FTZ.AND P0, PT, R14, RZ, PT ;  /* 0x000000ff0e00720b */ /* 0x000fc80003f1d000 */
[----:B------:R-:W-:-:S09]  /*05a0*/  FSEL R11, R11, -RZ, P0 ;  /* 0x800000ff0b0b7208 */ /* 0x000fd20000000000 */
.L_x_6032:
[----:B------:R-:W-:Y:S05]  /*05b0*/  BSYNC B0 ;  /* 0x0000000000007941 */ /* 0x000fea0003800000 */
.L_x_6031:
[----:B------:R-:W-:Y:S01]  /*05c0*/  FFMA.FTZ R27, R22, R21, -0.13229703903198242188 ;  /* 0xbe0778e0161b7423 */ /* 0x000fe20000010015 */
[----:B------:R-:W-:Y:S01]  /*05d0*/  FFMA.FTZ R25, R24, R25, 0.14491446316242218018 ;  /* 0x3e14647518197423 */ /* 0x000fe20000010019 */
[----:B-----5:R-:W-:Y:S01]  /*05e0*/  FMUL.FTZ R14, |R5|, -1.4426950216293334961 ;  /* 0xbfb8aa3b050e7820 */ /* 0x020fe20000410200 */
[----:B------:R-:W-:Y:S01]  /*05f0*/  FMUL.FTZ R20, |R4|, -1.4426950216293334961 ;  /* 0xbfb8aa3b04147820 */ /* 0x000fe20000410200 */
[----:B------:R-:W-:Y:S01]  /*0600*/  FFMA.FTZ R27, R22, R27, 0.14491446316242218018 ;  /* 0x3e146475161b7423 */ /* 0x000fe2000001001b */
[----:B------:R-:W-:Y:S01]  /*0610*/  FFMA.FTZ R25, R24, R25, -0.16641564667224884033 ;  /* 0xbe2a68dd18197423 */ /* 0x000fe20000010019 */
[----:B------:R-:W-:Y:S01]  /*0620*/  ISETP.GE.U32.AND P0, PT, R13, 0x7f800000, PT ;  /* 0x7f8000000d00780c */ /* 0x000fe20003f06070 */
[----:B------:R0:W1:Y:S01]  /*0630*/  MUFU.EX2 R21, R20 ;  /* 0x0000001400157308 */ /* 0x0000620000000800 */
[----:B------:R-:W-:Y:S01]  /*0640*/  FFMA.FTZ R27, R22, R27, -0.16641564667224884033 ;  /* 0xbe2a68dd161b7423 */ /* 0x000fe2000001001b */
[----:B------:R-:W-:Y:S01]  /*0650*/  FFMA.FTZ R25, R24, R25, 0.19988867640495300293 ;  /* 0x3e4caf9e18197423 */ /* 0x000fe20000010019 */
[----:B------:R-:W-:Y:S02]  /*0660*/  BSSY B0, `(.L_x_6033) ;  /* 0x000000e000007945 */ /* 0x000fe40003800000 */
[----:B------:R-:W-:Y:S01]  /*0670*/  FFMA.FTZ R27, R22, R27, 0.19988867640495300293 ;  /* 0x3e4caf9e161b7423 */ /* 0x000fe2000001001b */
[----:B------:R-:W-:-:S02]  /*0680*/  FFMA.FTZ R25, R24, R25, -0.25000196695327758789 ;  /* 0xbe80004218197423 */ /* 0x000fc40000010019 */
[----:B------:R-:W2:Y:S01]  /*0690*/  MUFU.EX2 R14, R14 ;  /* 0x0000000e000e7308 */ /* 0x000ea20000000800 */
[----:B------:R-:W-:Y:S01]  /*06a0*/  FFMA.FTZ R27, R22, R27, -0.25000196695327758789 ;  /* 0xbe800042161b7423 */ /* 0x000fe2000001001b */
[----:B------:R-:W-:-:S03]  /*06b0*/  FFMA.FTZ R25, R24, R25, 0.33333510160446166992 ;  /* 0x3eaaaae618197423 */ /* 0x000fc60000010019 */
[----:B------:R-:W-:Y:S01]  /*06c0*/  FFMA.FTZ R27, R22, R27, 0.33333510160446166992 ;  /* 0x3eaaaae6161b7423 */ /* 0x000fe2000001001b */
[----:B------:R-:W-:Y:S01]  /*06d0*/  FFMA.FTZ R25, R24, R25, -0.5 ;  /* 0xbf00000018197423 */ /* 0x000fe20000010019 */
[----:B0-----:R-:W-:Y:S06]  /*06e0*/  @!P0 BRA `(.L_x_6034) ;  /* 0x0000000000148947 */ /* 0x001fec0003800000 */
[----:B------:R-:W-:-:S13]  /*06f0*/  ISETP.GE.AND P0, PT, R13, -0x407fffff, PT ;  /* 0xbf8000010d00780c */ /* 0x000fda0003f06270 */
[----:B------:R-:W-:-:S05]  /*0700*/  @P0 MOV R20, 0x7f800000 ;  /* 0x7f80000000140802 */ /* 0x000fca0000000f00 */
[C---:B------:R-:W-:Y:S01]  /*0710*/  @P0 FFMA.FTZ R10, R13.reuse, R20, +INF ;  /* 0x7f8000000d0a0423 */ /* 0x040fe20000010014 */
[----:B------:R-:W-:-:S04]  /*0720*/  FSETP.NEU.FTZ.AND P0, PT, R13, RZ, PT ;  /* 0x000000ff0d00720b */ /* 0x000fc80003f1d000 */
[----:B------:R-:W-:-:S09]  /*0730*/  FSEL R10, R10, -RZ, P0 ;  /* 0x800000ff0a0a7208 */ /* 0x000fd20000000000 */
.L_x_6034:
[----:B------:R-:W-:Y:S05]  /*0740*/  BSYNC B0 ;  /* 0x0000000000007941 */ /* 0x000fea0003800000 */
.L_x_6033:
[----:B-1----:R-:W-:Y:S01]  /*0750*/  FADD.FTZ.RZ R20, R21, 1 ;  /* 0x3f80000015147421 */ /* 0x002fe2000001c000 */
[----:B------:R-:W-:Y:S01]  /*0760*/  FMUL.FTZ R13, R24, R25 ;  /* 0x00000019180d7220 */ /* 0x000fe20000410000 */
[----:B--2---:R-:W-:Y:S01]  /*0770*/  FADD.FTZ.RZ R25, R14, 1 ;  /* 0x3f8000000e197421 */ /* 0x004fe2000001c000 */
[----:B------:R-:W-:Y:S01]  /*0780*/  I2FP.F32.S32 R23, R23 ;  /* 0x0000001700177245 */ /* 0x000fe20000201400 */
[----:B------:R-:W-:Y:S01]  /*0790*/  FFMA.FTZ R27, R22, R27, -0.5 ;  /* 0xbf000000161b7423 */ /* 0x000fe2000001001b */
[----:B------:R-:W-:Y:S01]  /*07a0*/  IADD3 R20, R20, -0x3f400000, RZ ;  /* 0xc0c0000014147810 */ /* 0x000fe20007ffe0ff */
[----:B------:R-:W-:Y:S01]  /*07b0*/  FFMA.FTZ R13, R24, R13, R24 ;  /* 0x0000000d180d7223 */ /* 0x000fe20000010018 */
[----:B------:R-:W-:Y:S01]  /*07c0*/  IADD3 R25, R25, -0x3f400000, RZ ;  /* 0xc0c0000019197810 */ /* 0x000fe20007ffe0ff */
[----:B------:R-:W-:Y:S01]  /*07d0*/  FMUL.FTZ R24, R23, 1.1920928955078125e-07 ;  /* 0x3400000017187820 */ /* 0x000fe20000410000 */
[----:B------:R-:W-:Y:S01]  /*07e0*/  LOP3.LUT R20, R20, 0xff800000, RZ, 0xc0, !PT ;  /* 0xff80000014147812 */ /* 0x000fe200078ec0ff */
[----:B------:R-:W-:Y:S01]  /*07f0*/  FMUL.FTZ R27, R22, R27 ;  /* 0x0000001b161b7220 */ /* 0x000fe20000410000 */
[----:B------:R-:W-:Y:S01]  /*0800*/  LOP3.LUT R25, R25, 0xff800000, RZ, 0xc0, !PT ;  /* 0xff80000019197812 */ /* 0x000fe200078ec0ff */
[----:B------:R-:W-:Y:S01]  /*0810*/  FFMA.FTZ R13, R24, 0.69314718246459960938, R13 ;  /* 0x3f317218180d7823 */ /* 0x000fe2000001000d */
[----:B------:R-:W-:Y:S01]  /*0820*/  IADD3 R26, -R20, 0x40800000, RZ ;  /* 0x40800000141a7810 */ /* 0x000fe20007ffe1ff */
[----:B------:R-:W-:Y:S01]  /*0830*/  FFMA.FTZ R22, R22, R27, R22 ;  /* 0x0000001b16167223 */ /* 0x000fe20000010016 */
[----:B------:R-:W-:Y:S01]  /*0840*/  ISETP.GE.U32.AND P0, PT, R18, 0x7f800000, PT ;  /* 0x7f8000001200780c */ /* 0x000fe20003f06070 */
[----:B------:R-:W-:Y:S01]  /*0850*/  BSSY B0, `(.L_x_6035) ;  /* 0x0000012000007945 */ /* 0x000fe20003800000 */
[----:B------:R-:W-:Y:S01]  /*0860*/  IADD3 R24, R21, -R20, RZ ;  /* 0x8000001415187210 */ /* 0x000fe20007ffe0ff */
[----:B------:R-:W-:Y:S01]  /*0870*/  FFMA.FTZ R23, R26, R19, -1 ;  /* 0xbf8000001a177423 */ /* 0x000fe20000010013 */
[----:B------:R-:W-:-:S02]  /*0880*/  IADD3 R26, -R25, 0x40800000, RZ ;  /* 0x40800000191a7810 */ /* 0x000fc40007ffe1ff */
[----:B------:R-:W-:Y:S01]  /*0890*/  I2FP.F32.S32 R16, R16 ;  /* 0x0000001000107245 */ /* 0x000fe20000201400 */
[----:B------:R-:W-:Y:S02]  /*08a0*/  FADD.FTZ R24, R24, R23 ;  /* 0x0000001718187221 */ /* 0x000fe40000010000 */
[----:B------:R-:W-:Y:S01]  /*08b0*/  FFMA.FTZ R27, R26, R19, -1 ;  /* 0xbf8000001a1b7423 */ /* 0x000fe20000010013 */
[----:B------:R-:W-:Y:S01]  /*08c0*/  IADD3 R26, R14, -R25, RZ ;  /* 0x800000190e1a7210 */ /* 0x000fe20007ffe0ff */
[----:B------:R-:W-:-:S04]  /*08d0*/  FMUL.FTZ R23, R16, 1.1920928955078125e-07 ;  /* 0x3400000010177820 */ /* 0x000fc80000410000 */
[----:B------:R-:W-:Y:S01]  /*08e0*/  FFMA.FTZ R16, R23, 0.69314718246459960938, R22 ;  /* 0x3f31721817107823 */ /* 0x000fe20000010016 */
[----:B------:R-:W-:Y:S01]  /*08f0*/  FADD.FTZ R22, R26, R27 ;  /* 0x0000001b1a167221 */ /* 0x000fe20000010000 */
[----:B------:R-:W-:Y:S01]  /*0900*/  FFMA.FTZ R23, R24, -R15, 0.10546888411045074463 ;  /* 0x3dd8001218177423 */ /* 0x000fe2000001080f */
[----:B------:R-:W-:Y:S06]  /*0910*/  @!P0 BRA `(.L_x_6036) ;  /* 0x0000000000148947 */ /* 0x000fec0003800000 */
[----:B------:R-:W-:-:S13]  /*0920*/  ISETP.GE.AND P0, PT, R18, -0x407fffff, PT ;  /* 0xbf8000011200780c */ /* 0x000fda0003f06270 */
[----:B------:R-:W-:-:S05]  /*0930*/  @P0 MOV R27, 0x7f800000 ;  /* 0x7f800000001b0802 */ /* 0x000fca0000000f00 */
[C---:B------:R-:W-:Y:S01]  /*0940*/  @P0 FFMA.FTZ R13, R18.reuse, R27, +INF ;  /* 0x7f800000120d0423 */ /* 0x040fe2000001001b */
[----:B------:R-:W-:-:S04]  /*0950*/  FSETP.NEU.FTZ.AND P0, PT, R18, RZ, PT ;  /* 0x000000ff1200720b */ /* 0x000fc80003f1d000 */
[----:B------:R-:W-:-:S09]  /*0960*/  FSEL R13, R13, -RZ, P0 ;  /* 0x800000ff0d0d7208 */ /* 0x000fd20000000000 */
.L_x_6036:
[----:B------:R-:W-:Y:S05]  /*0970*/  BSYNC B0 ;  /* 0x0000000000007941 */ /* 0x000fea0003800000 */
.L_x_6035:
[----:B------:R-:W-:Y:S01]  /*0980*/  ISETP.GE.U32.AND P0, PT, R17, 0x7f800000, PT ;  /* 0x7f8000001100780c */ /* 0x000fe20003f06070 */
[----:B------:R-:W-:Y:S01]  /*0990*/  FFMA.FTZ R27, R22, -R15, 0.10546888411045074463 ;  /* 0x3dd80012161b7423 */ /* 0x000fe2000001080f */
[----:B------:R-:W-:Y:S01]  /*09a0*/  FFMA.FTZ R23, R24, R23, -0.13229703903198242188 ;  /* 0xbe0778e018177423 */ /* 0x000fe20000010017 */
[----:B------:R-:W-:Y:S02]  /*09b0*/  BSSY B0, `(.L_x_6037) ;  /* 0x000000d000007945 */ /* 0x000fe40003800000 */
[----:B------:R-:W-:Y:S01]  /*09c0*/  FFMA.FTZ R27, R22, R27, -0.13229703903198242188 ;  /* 0xbe0778e0161b7423 */ /* 0x000fe2000001001b */
[----:B------:R-:W-:-:S03]  /*09d0*/  FFMA.FTZ R23, R24, R23, 0.14491446316242218018 ;  /* 0x3e14647518177423 */ /* 0x000fc60000010017 */
[----:B------:R-:W-:Y:S01]  /*09e0*/  FFMA.FTZ R27, R22, R27, 0.14491446316242218018 ;  /* 0x3e146475161b7423 */ /* 0x000fe2000001001b */
[----:B------:R-:W-:-:S03]  /*09f0*/  FFMA.FTZ R23, R24, R23, -0.16641564667224884033 ;  /* 0xbe2a68dd18177423 */ /* 0x000fc60000010017 */
[----:B------:R-:W-:Y:S01]  /*0a00*/  FFMA.FTZ R27, R22, R27, -0.16641564667224884033 ;  /* 0xbe2a68dd161b7423 */ /* 0x000fe2000001001b */
[----:B------:R-:W-:Y:S01]  /*0a10*/  FFMA.FTZ R23, R24, R23, 0.19988867640495300293 ;  /* 0x3e4caf9e18177423 */ /* 0x000fe20000010017 */
[----:B------:R-:W-:Y:S06]  /*0a20*/  @!P0 BRA `(.L_x_6038) ;  /* 0x0000000000148947 */ /* 0x000fec0003800000 */
[----:B------:R-:W-:-:S13]  /*0a30*/  ISETP.GE.AND P0, PT, R17, -0x407fffff, PT ;  /* 0xbf8000011100780c */ /* 0x000fda0003f06270 */
[----:B------:R-:W-:-:S05]  /*0a40*/  @P0 MOV R18, 0x7f800000 ;  /* 0x7f80000000120802 */ /* 0x000fca0000000f00 */
[C---:B------:R-:W-:Y:S01]  /*0a50*/  @P0 FFMA.FTZ R16, R17.reuse, R18, +INF ;  /* 0x7f80000011100423 */ /* 0x040fe20000010012 */
[----:B------:R-:W-:-:S04]  /*0a60*/  FSETP.NEU.FTZ.AND P0, PT, R17, RZ, PT ;  /* 0x000000ff1100720b */ /* 0x000fc80003f1d000 */
[----:B------:R-:W-:-:S09]  /*0a70*/  FSEL R16, R16, -RZ, P0 ;  /* 0x800000ff10107208 */ /* 0x000fd20000000000 */
.L_x_6038:
[----:B------:R-:W-:Y:S05]  /*0a80*/  BSYNC B0 ;  /* 0x0000000000007941 */ /* 0x000fea0003800000 */
.L_x_6037:
[----:B------:R-:W-:Y:S01]  /*0a90*/  FMUL.FTZ R18, |R3|, -1.4426950216293334961 ;  /* 0xbfb8aa3b03127820 */ /* 0x000fe20000410200 */
[----:B------:R-:W-:Y:S01]  /*0aa0*/  FFMA.FTZ R27, R22, R27, 0.19988867640495300293 ;  /* 0x3e4caf9e161b7423 */ /* 0x000fe2000001001b */
[----:B------:R-:W-:Y:S01]  /*0ab0*/  FFMA.FTZ R23, R24, R23, -0.25000196695327758789 ;  /* 0xbe80004218177423 */ /* 0x000fe20000010017 */
[----:B------:R-:W-:Y:S01]  /*0ac0*/  FMUL.FTZ R17, |R2|, -1.4426950216293334961 ;  /* 0xbfb8aa3b02117820 */ /* 0x000fe20000410200 */
[----:B------:R-:W-:Y:S01]  /*0ad0*/  ISETP.GE.U32.AND P0, PT, R21, 0x7f800000, PT ;  /* 0x7f8000001500780c */ /* 0x000fe20003f06070 */
[----:B------:R-:W-:Y:S01]  /*0ae0*/  FFMA.FTZ R27, R22, R27, -0.25000196695327758789 ;  /* 0xbe800042161b7423 */ /* 0x000fe2000001001b */
[----:B------:R-:W0:Y:S01]  /*0af0*/  MUFU.EX2 R18, R18 ;  /* 0x0000001200127308 */ /* 0x000e220000000800 */
[----:B------:R-:W-:Y:S01]  /*0b00*/  FFMA.FTZ R23, R24, R23, 0.33333510160446166992 ;  /* 0x3eaaaae618177423 */ /* 0x000fe20000010017 */
[----:B------:R-:W-:Y:S01]  /*0b10*/  I2FP.F32.S32 R20, R20 ;  /* 0x0000001400147245 */ /* 0x000fe20000201400 */
[----:B------:R-:W-:Y:S01]  /*0b20*/  FFMA.FTZ R27, R22, R27, 0.33333510160446166992 ;  /* 0x3eaaaae6161b7423 */ /* 0x000fe2000001001b */
[----:B------:R-:W-:Y:S01]  /*0b30*/  BSSY B0, `(.L_x_6039) ;  /* 0x0000013000007945 */ /* 0x000fe20003800000 */
[----:B------:R-:W-:-:S02]  /*0b40*/  FFMA.FTZ R23, R24, R23, -0.5 ;  /* 0xbf00000018177423 */ /* 0x000fc40000010017 */
[----:B------:R-:W-:Y:S01]  /*0b50*/  FFMA.FTZ R27, R22, R27, -0.5 ;  /* 0xbf000000161b7423 */ /* 0x000fe2000001001b */
[----:B------:R-:W1:Y:S01]  /*0b60*/  MUFU.EX2 R17, R17 ;  /* 0x0000001100117308 */ /* 0x000e620000000800 */
[----:B------:R-:W-:Y:S01]  /*0b70*/  FMUL.FTZ R23, R24, R23 ;  /* 0x0000001718177220 */ /* 0x000fe20000410000 */
[----:B------:R-:W-:Y:S01]  /*0b80*/  FMUL.FTZ R20, R20, 1.1920928955078125e-07 ;  /* 0x3400000014147820 */ /* 0x000fe20000410000 */
[----:B------:R-:W-:Y:S02]  /*0b90*/  FMUL.FTZ R27, R22, R27 ;  /* 0x0000001b161b7220 */ /* 0x000fe40000410000 */
[----:B------:R-:W-:Y:S02]  /*0ba0*/  FFMA.FTZ R23, R24, R23, R24 ;  /* 0x0000001718177223 */ /* 0x000fe40000010018 */
[----:B------:R-:W-:Y:S01]  /*0bb0*/  FFMA.FTZ R24, R22, R27, R22 ;  /* 0x0000001b16187223 */ /* 0x000fe20000010016 */
[----:B0-----:R-:W-:Y:S01]  /*0bc0*/  FADD.FTZ.RZ R22, R18, 1 ;  /* 0x3f80000012167421 */ /* 0x001fe2000001c000 */
[----:B------:R-:W-:-:S04]  /*0bd0*/  FFMA.FTZ R20, R20, 0.69314718246459960938, R23 ;  /* 0x3f31721814147823 */ /* 0x000fc80000010017 */
[----:B------:R-:W-:-:S04]  /*0be0*/  IADD3 R22, R22, -0x3f400000, RZ ;  /* 0xc0c0000016167810 */ /* 0x000fc80007ffe0ff */
[----:B------:R-:W-:Y:S01]  /*0bf0*/  LOP3.LUT R23, R22, 0xff800000, RZ, 0xc0, !PT ;  /* 0xff80000016177812 */ /* 0x000fe200078ec0ff */
[----:B-1----:R-:W-:Y:S06]  /*0c00*/  @!P0 BRA `(.L_x_6040) ;  /* 0x0000000000148947 */ /* 0x002fec0003800000 */
[----:B------:R-:W-:-:S13]  /*0c10*/  ISETP.GE.AND P0, PT, R21, -0x407fffff, PT ;  /* 0xbf8000011500780c */ /* 0x000fda0003f06270 */
[----:B------:R-:W-:-:S05]  /*0c20*/  @P0 MOV R22, 0x7f800000 ;  /* 0x7f80000000160802 */ /* 0x000fca0000000f00 */
[C---:B------:R-:W-:Y:S01]  /*0c30*/  @P0 FFMA.FTZ R20, R21.reuse, R22, +INF ;  /* 0x7f80000015140423 */ /* 0x040fe20000010016 */
[----:B------:R-:W-:-:S04]  /*0c40*/  FSETP.NEU.FTZ.AND P0, PT, R21, RZ, PT ;  /* 0x000000ff1500720b */ /* 0x000fc80003f1d000 */
[----:B------:R-:W-:-:S09]  /*0c50*/  FSEL R20, R20, -RZ, P0 ;  /* 0x800000ff14147208 */ /* 0x000fd20000000000 */
.L_x_6040:
[----:B------:R-:W-:Y:S05]  /*0c60*/  BSYNC B0 ;  /* 0x0000000000007941 */ /* 0x000fea0003800000 */
.L_x_6039:
[----:B------:R-:W-:Y:S01]  /*0c70*/  FADD.FTZ.RZ R21, R17, 1 ;  /* 0x3f80000011157421 */ /* 0x000fe2000001c000 */
[----:B------:R-:W-:Y:S01]  /*0c80*/  IADD3 R22, -R23, 0x40800000, RZ ;  /* 0x4080000017167810 */ /* 0x000fe20007ffe1ff */
[----:B------:R-:W-:Y:S01]  /*0c90*/  BSSY B0, `(.L_x_6041) ;  /* 0x0000019000007945 */ /* 0x000fe20003800000 */
[----:B------:R-:W-:Y:S02]  /*0ca0*/  I2FP.F32.S32 R25, R25 ;  /* 0x0000001900197245 */ /* 0x000fe40000201400 */
[----:B------:R-:W-:Y:S01]  /*0cb0*/  IADD3 R21, R21, -0x3f400000, RZ ;  /* 0xc0c0000015157810 */ /* 0x000fe20007ffe0ff */
[----:B------:R-:W-:Y:S01]  /*0cc0*/  FFMA.FTZ R27, R22, R19, -1 ;  /* 0xbf800000161b7423 */ /* 0x000fe20000010013 */
[----:B------:R-:W-:Y:S01]  /*0cd0*/  IADD3 R26, R18, -R23, RZ ;  /* 0x80000017121a7210 */ /* 0x000fe20007ffe0ff */
[----:B------:R-:W-:Y:S01]  /*0ce0*/  FMUL.FTZ R25, R25, 1.1920928955078125e-07 ;  /* 0x3400000019197820 */ /* 0x000fe20000410000 */
[----:B------:R-:W-:Y:S02]  /*0cf0*/  LOP3.LUT R22, R21, 0xff800000, RZ, 0xc0, !PT ;  /* 0xff80000015167812 */ /* 0x000fe400078ec0ff */
[----:B------:R-:W-:Y:S01]  /*0d00*/  ISETP.GE.U32.AND P0, PT, R14, 0x7f800000, PT ;  /* 0x7f8000000e00780c */ /* 0x000fe20003f06070 */
[----:B------:R-:W-:Y:S01]  /*0d10*/  FADD.FTZ R26, R26, R27 ;  /* 0x0000001b1a1a7221 */ /* 0x000fe20000010000 */
[----:B------:R-:W-:Y:S01]  /*0d20*/  IADD3 R28, -R22, 0x40800000, RZ ;  /* 0x40800000161c7810 */ /* 0x000fe20007ffe1ff */
[----:B------:R-:W-:Y:S01]  /*0d30*/  FFMA.FTZ R21, R25, 0.69314718246459960938, R24 ;  /* 0x3f31721819157823 */ /* 0x000fe20000010018 */
[----:B------:R-:W-:Y:S01]  /*0d40*/  IADD3 R24, R17, -R22, RZ ;  /* 0x8000001611187210 */ /* 0x000fe20007ffe0ff */
[----:B------:R-:W-:-:S02]  /*0d50*/  FFMA.FTZ R25, R26, -R15, 0.10546888411045074463 ;  /* 0x3dd800121a197423 */ /* 0x000fc4000001080f */
[----:B------:R-:W-:Y:S02]  /*0d60*/  FFMA.FTZ R19, R28, R19, -1 ;  /* 0xbf8000001c137423 */ /* 0x000fe40000010013 */
[----:B------:R-:W-:Y:S02]  /*0d70*/  FFMA.FTZ R25, R26, R25, -0.13229703903198242188 ;  /* 0xbe0778e01a197423 */ /* 0x000fe40000010019 */
[----:B------:R-:W-:Y:S02]  /*0d80*/  FADD.FTZ R24, R24, R19 ;  /* 0x0000001318187221 */ /* 0x000fe40000010000 */
[----:B------:R-:W-:Y:S02]  /*0d90*/  FFMA.FTZ R25, R26, R25, 0.14491446316242218018 ;  /* 0x3e1464751a197423 */ /* 0x000fe40000010019 */
[----:B------:R-:W-:Y:S02]  /*0da0*/  FFMA.FTZ R15, R24, -R15, 0.10546888411045074463 ;  /* 0x3dd80012180f7423 */ /* 0x000fe4000001080f */
[----:B------:R-:W-:Y:S01]  /*0db0*/  FFMA.FTZ R25, R26, R25, -0.16641564667224884033 ;  /* 0xbe2a68dd1a197423 */ /* 0x000fe20000010019 */
[----:B------:R-:W-:Y:S06]  /*0dc0*/  @!P0 BRA `(.L_x_6042) ;  /* 0x0000000000148947 */ /* 0x000fec0003800000 */
[----:B------:R-:W-:-:S13]  /*0dd0*/  ISETP.GE.AND P0, PT, R14, -0x407fffff, PT ;  /* 0xbf8000010e00780c */ /* 0x000fda0003f06270 */
[----:B------:R-:W-:-:S05]  /*0de0*/  @P0 MOV R19, 0x7f800000 ;  /* 0x7f80000000130802 */ /* 0x000fca0000000f00 */
[C---:B------:R-:W-:Y:S01]  /*0df0*/  @P0 FFMA.FTZ R21, R14.reuse, R19, +INF ;  /* 0x7f8000000e150423 */ /* 0x040fe20000010013 */
[----:B------:R-:W-:-:S04]  /*0e00*/  FSETP.NEU.FTZ.AND P0, PT, R14, RZ, PT ;  /* 0x000000ff0e00720b */ /* 0x000fc80003f1d000 */
[----:B------:R-:W-:-:S09]  /*0e10*/  FSEL R21, R21, -RZ, P0 ;  /* 0x800000ff15157208 */ /* 0x000fd20000000000 */
.L_x_6042:
[----:B------:R-:W-:Y:S05]  /*0e20*/  BSYNC B0 ;  /* 0x0000000000007941 */ /* 0x000fea0003800000 */
.L_x_6041:
[----:B------:R-:W-:Y:S01]  /*0e30*/  FFMA.FTZ R19, R24, R15, -0.13229703903198242188 ;  /* 0xbe0778e018137423 */ /* 0x000fe2000001000f */
[----:B------:R-:W-:Y:S01]  /*0e40*/  FFMA.FTZ R25, R26, R25, 0.19988867640495300293 ;  /* 0x3e4caf9e1a197423 */ /* 0x000fe20000010019 */
[----:B------:R-:W0:Y:S01]  /*0e50*/  LDC.64 R14, c[0x0][0x218] ;  /* 0x00008600ff0e7b82 */ /* 0x000e220000000a00 */
[----:B------:R-:W-:Y:S01]  /*0e60*/  ISETP.GE.U32.AND P0, PT, R17, 0x7f800000, PT ;  /* 0x7f8000001100780c */ /* 0x000fe20003f06070 */
[----:B------:R-:W-:Y:S01]  /*0e70*/  FFMA.FTZ R19, R24, R19, 0.14491446316242218018 ;  /* 0x3e14647518137423 */ /* 0x000fe20000010013 */
[----:B------:R-:W-:Y:S01]  /*0e80*/  FFMA.FTZ R25, R26, R25, -0.25000196695327758789 ;  /* 0xbe8000421a197423 */ /* 0x000fe20000010019 */
[----:B------:R-:W-:Y:S01]  /*0e90*/  I2FP.F32.S32 R23, R23 ;  /* 0x0000001700177245 */ /* 0x000fe20000201400 */
[----:B------:R-:W-:Y:S01]  /*0ea0*/  BSSY B0, `(.L_x_6043) ;  /* 0x000001b000007945 */ /* 0x000fe20003800000 */
[----:B------:R-:W-:Y:S01]  /*0eb0*/  FFMA.FTZ R19, R24, R19, -0.16641564667224884033 ;  /* 0xbe2a68dd18137423 */ /* 0x000fe20000010013 */
[----:B------:R-:W-:Y:S01]  /*0ec0*/  FFMA.FTZ R25, R26, R25, 0.33333510160446166992 ;  /* 0x3eaaaae61a197423 */ /* 0x000fe20000010019 */
[----:B------:R-:W-:Y:S01]  /*0ed0*/  I2FP.F32.S32 R22, R22 ;  /* 0x0000001600167245 */ /* 0x000fe20000201400 */
[----:B------:R-:W-:Y:S01]  /*0ee0*/  FMUL.FTZ R23, R23, 1.1920928955078125e-07 ;  /* 0x3400000017177820 */ /* 0x000fe20000410000 */
[----:B------:R-:W-:Y:S01]  /*0ef0*/  FFMA.FTZ R19, R24, R19, 0.19988867640495300293 ;  /* 0x3e4caf9e18137423 */ /* 0x000fe20000010013 */
[----:B------:R-:W-:Y:S01]  /*0f00*/  FFMA.FTZ R25, R26, R25, -0.5 ;  /* 0xbf0000001a197423 */ /* 0x000fe20000010019 */
[----:B------:R-:W-:Y:S01]  /*0f10*/  ISETP.GE.U32.AND P2, PT, R18, 0x7f800000, PT ;  /* 0x7f8000001200780c */ /* 0x000fe20003f46070 */
[----:B------:R-:W-:Y:S01]  /*0f20*/  FMUL.FTZ R22, R22, 1.1920928955078125e-07 ;  /* 0x3400000016167820 */ /* 0x000fe20000410000 */
[----:B------:R-:W-:Y:S01]  /*0f30*/  FFMA.FTZ R19, R24, R19, -0.25000196695327758789 ;  /* 0xbe80004218137423 */ /* 0x000fe20000010013 */
[----:B------:R-:W-:-:S03]  /*0f40*/  FMUL.FTZ R25, R26, R25 ;  /* 0x000000191a197220 */ /* 0x000fc60000410000 */
[----:B------:R-:W-:Y:S01]  /*0f50*/  FFMA.FTZ R19, R24, R19, 0.33333510160446166992 ;  /* 0x3eaaaae618137423 */ /* 0x000fe20000010013 */
[----:B------:R-:W-:-:S03]  /*0f60*/  FFMA.FTZ R26, R26, R25, R26 ;  /* 0x000000191a1a7223 */ /* 0x000fc6000001001a */
[----:B------:R-:W-:Y:S01]  /*0f70*/  FFMA.FTZ R19, R24, R19, -0.5 ;  /* 0xbf00000018137423 */ /* 0x000fe20000010013 */
[----:B0-----:R-:W-:-:S04]  /*0f80*/  IMAD.WIDE.U32 R14, R0, 0x4, R14 ;  /* 0x00000004000e7825 */ /* 0x001fc800078e000e */
[----:B------:R-:W-:Y:S01]  /*0f90*/  FFMA.FTZ R0, R23, 0.69314718246459960938, R26 ;  /* 0x3f31721817007823 */ /* 0x000fe2000001001a */
[----:B------:R-:W-:-:S04]  /*0fa0*/  FMUL.FTZ R19, R24, R19 ;  /* 0x0000001318137220 */ /* 0x000fc80000410000 */
[----:B------:R-:W-:Y:S01]  /*0fb0*/  FFMA.FTZ R19, R24, R19, R24 ;  /* 0x0000001318137223 */ /* 0x000fe20000010018 */
[----:B------:R-:W-:Y:S01]  /*0fc0*/  IMAD.WIDE R14, R12, 0x8, R14 ;  /* 0x000000080c0e7825 */ /* 0x000fe200078e020e */
        /* <DEDUP_REMOVED lines=8> */
.L_x_6044:
[----:B------:R-:W-:Y:S05]  /*1050*/  BSYNC B0 ;  /* 0x0000000000007941 */ /* 0x000fea0003800000 */
.L_x_6043:
[----:B------:R-:W-:Y:S04]  /*1060*/  BSSY B0, `(.L_x_6045) ;  /* 0x0000007000007945 */ /* 0x000fe80003800000 */
[----:B------:R-:W-:Y:S05]  /*1070*/  @!P2 BRA `(.L_x_6046) ;  /* 0x000000000014a947 */ /* 0x000fea0003800000 */
[C---:B------:R-:W-:Y:S02]  /*1080*/  ISETP.GE.AND P0, PT, R18.reuse, -0x407fffff, PT ;  /* 0xbf8000011200780c */ /* 0x040fe40003f06270 */
[----:B------:R-:W-:-:S11]  /*1090*/  FSETP.NEU.FTZ.AND P1, PT, R18, RZ, PT ;  /* 0x000000ff1200720b */ /* 0x000fd60003f3d000 */
[----:B------:R-:W-:-:S05]  /*10a0*/  @P0 MOV R17, 0x7f800000 ;  /* 0x7f80000000110802 */ /* 0x000fca0000000f00 */
[----:B------:R-:W-:-:S05]  /*10b0*/  @P0 FFMA.FTZ R0, R18, R17, +INF ;  /* 0x7f80000012000423 */ /* 0x000fca0000010011 */
[----:B------:R-:W-:-:S07]  /*10c0*/  FSEL R0, R0, -RZ, P1 ;  /* 0x800000ff00007208 */ /* 0x000fce0000800000 */
.L_x_6046:
[----:B------:R-:W-:Y:S05]  /*10d0*/  BSYNC B0 ;  /* 0x0000000000007941 */ /* 0x000fea0003800000 */
.L_x_6045:
[----:B------:R-:W-:Y:S02]  /*10e0*/  FMNMX.FTZ R9, RZ, R9, PT ;  /* 0x00000009ff097209 */ /* 0x000fe40003810000 */
[----:B------:R-:W-:Y:S02]  /*10f0*/  FMNMX.FTZ R6, RZ, R6, PT ;  /* 0x00000006ff067209 */ /* 0x000fe40003810000 */
[----:B------:R-:W-:Y:S02]  /*1100*/  FMNMX.FTZ R7, RZ, R7, PT ;  /* 0x00000007ff077209 */ /* 0x000fe40003810000 */
[----:B------:R-:W-:Y:S02]  /*1110*/  FMNMX.FTZ R18, RZ, R5, PT ;  /* 0x00000005ff127209 */ /* 0x000fe40003810000 */
[----:B------:R-:W-:Y:S01]  /*1120*/  FMNMX.FTZ R17, RZ, R4, PT ;  /* 0x00000004ff117209 */ /* 0x000fe20003810000 */
[----:B------:R-:W-:Y:S01]  /*1130*/  FADD.FTZ R4, R6, -R13 ;  /* 0x8000000d06047221 */ /* 0x000fe20000010000 */
[----:B------:R-:W-:Y:S01]  /*1140*/  FMNMX.FTZ R19, RZ, R2, PT ;  /* 0x00000002ff137209 */ /* 0x000fe20003810000 */
[----:B------:R-:W-:Y:S01]  /*1150*/  FADD.FTZ R2, R12, -R11 ;  /* 0x8000000b0c027221 */ /* 0x000fe20000010000 */
[----:B------:R-:W-:Y:S01]  /*1160*/  FMNMX.FTZ R23, RZ, R3, PT ;  /* 0x00000003ff177209 */ /* 0x000fe20003810000 */
[----:B------:R-:W-:Y:S01]  /*1170*/  FADD.FTZ R3, R9, -R10 ;  /* 0x8000000a09037221 */ /* 0x000fe20000010000 */
[----:B------:R-:W-:Y:S01]  /*1180*/  FADD.FTZ R5, R7, -R16 ;  /* 0x8000001007057221 */ /* 0x000fe20000010000 */
[----:B------:R-:W-:Y:S01]  /*1190*/  FADD.FTZ R21, R18, -R21 ;  /* 0x8000001512157221 */ /* 0x000fe20000010000 */
[----:B------:R-:W-:Y:S01]  /*11a0*/  FADD.FTZ R20, R17, -R20 ;  /* 0x8000001411147221 */ /* 0x000fe20000010000 */
[----:B------:R-:W-:Y:S01]  /*11b0*/  FADD.FTZ R22, R19, -R8 ;  /* 0x8000000813167221 */ /* 0x000fe20000010000 */
[----:B------:R-:W-:Y:S01]  /*11c0*/  FADD.FTZ R23, R23, -R0 ;  /* 0x8000000017177221 */ /* 0x000fe20000010000 */
[----:B------:R-:W-:Y:S04]  /*11d0*/  STG.E.64 desc[UR4][R14.64], R2 ;  /* 0x000000020e007986 */ /* 0x000fe8000c101b04 */
[----:B------:R-:W-:Y:S04]  /*11e0*/  STG.E.64 desc[UR4][R14.64+0x400], R4 ;  /* 0x000400040e007986 */ /* 0x000fe8000c101b04 */
[----:B------:R-:W-:Y:S04]  /*11f0*/  STG.E.64 desc[UR4][R14.64+0x800], R20 ;  /* 0x000800140e007986 */ /* 0x000fe8000c101b04 */
[----:B------:R-:W-:Y:S01]  /*1200*/  STG.E.64 desc[UR4][R14.64+0xc00], R22 ;  /* 0x000c00160e007986 */ /* 0x000fe2000c101b04 */
[----:B------:R-:W-:Y:S05]  /*1210*/  EXIT ;  /* 0x000000000000794d */ /* 0x000fea0003800000 */
.L_x_6030:
[----:B------:R-:W0:Y:S01]  /*1220*/  S2R R18, SR_TID.X ;  /* 0x0000000000127919 */ /* 0x000e220000002100 */
[----:B------:R-:W-:Y:S01]  /*1230*/  HFMA2.MMA R16, -RZ, RZ, 0, 0 ;  /* 0x00000000ff107435 */ /* 0x000fe200000001ff */
        /* <DEDUP_REMOVED lines=15> */
[----:B------:R1:W5:Y:S07]  /*1330*/  @!P6 LDG.E R16, desc[UR4][R2.64] ;  /* 0x000000040210e981 */ /* 0x00036e000c1e1900 */
        /* <DEDUP_REMOVED lines=18> */
[----:B------:R-:W-:Y:S01]  /*1460*/  MOV R20, RZ ;  /* 0x000000ff00147202 */ /* 0x000fe20000000f00 */
[----:B------:R-:W-:Y:S01]  /*1470*/  HFMA2.MMA R22, -RZ, RZ, 0, 0 ;  /* 0x00000000ff167435 */ /* 0x000fe200000001ff */
[----:B------:R-:W-:Y:S01]  /*1480*/  @!P6 IADD3 R25, R0, R25, RZ ;  /* 0x000000190019e210 */ /* 0x000fe20007ffe0ff */
[----:B--2---:R-:W-:Y:S01]  /*1490*/  @!P1 IMAD.WIDE.U32 R6, R21, 0x4, R6 ;  /* 0x0000000415069825 */ /* 0x004fe200078e0006 */
[----:B------:R-:W-:Y:S02]  /*14a0*/  HFMA2.MMA R21, -RZ, RZ, 0, 0 ;  /* 0x00000000ff157435 */ /* 0x000fe400000001ff */
[----:B------:R0:W5:Y:S01]  /*14b0*/  @!P0 LDG.E R20, desc[UR4][R12.64] ;  /* 0x000000040c148981 */ /* 0x000162000c1e1900 */
[----:B-1----:R-:W-:Y:S01]  /*14c0*/  @!P3 IMAD.WIDE.U32 R2, R23, 0x4, R2 ;  /* 0x000000041702b825 */ /* 0x002fe200078e0002 */
[----:B------:R-:W-:-:S03]  /*14d0*/  MOV R23, RZ ;  /* 0x000000ff00177202 */ /* 0x000fc60000000f00 */
[----:B----4-:R-:W-:Y:S01]  /*14e0*/  @!P2 IMAD.WIDE.U32 R4, R19, 0x4, R4 ;  /* 0x000000041304a825 */ /* 0x010fe200078e0004 */
[----:B------:R-:W-:Y:S02]  /*14f0*/  MOV R19, RZ ;  /* 0x000000ff00137202 */ /* 0x000fe40000000f00 */
[----:B------:R1:W5:Y:S01]  /*1500*/  @!P3 LDG.E R21, desc[UR4][R2.64] ;  /* 0x000000040215b981 */ /* 0x000362000c1e1900 */
[----:B0-----:R-:W-:Y:S01]  /*1510*/  CS2R R12, SRZ ;  /* 0x00000000000c7805 */ /* 0x001fe2000001ff00 */
[----:B------:R-:W-:Y:S02]  /*1520*/  @!P5 IMAD.WIDE.U32 R14, R29, 0x4, R14 ;  /* 0x000000041d0ed825 */ /* 0x000fe400078e000e */
[----:B------:R1:W5:Y:S02]  /*1530*/  @!P2 LDG.E R19, desc[UR4][R4.64] ;  /* 0x000000040413a981 */ /* 0x000364000c1e1900 */
[----:B---3--:R-:W-:Y:S02]  /*1540*/  @!P4 IMAD.WIDE.U32 R10, R27, 0x4, R10 ;  /* 0x000000041b0ac825 */ /* 0x008fe400078e000a */
[----:B------:R1:W5:Y:S02]  /*1550*/  @!P5 LDG.E R22, desc[UR4][R14.64] ;  /* 0x000000040e16d981 */ /* 0x000364000c1e1900 */
[----:B------:R-:W-:-:S02]  /*1560*/  @!P6 IMAD.WIDE.U32 R8, R25, 0x4, R8 ;  /* 0x000000041908e825 */ /* 0x000fc400078e0008 */
[----:B------:R1:W5:Y:S04]  /*1570*/  @!P4 LDG.E R23, desc[UR4][R10.64] ;  /* 0x000000040a17c981 */ /* 0x000368000c1e1900 */
[----:B------:R1:W5:Y:S04]  /*1580*/  @!P1 LDG.E R13, desc[UR4][R6.64] ;  /* 0x00000004060d9981 */ /* 0x000368000c1e1900 */
[----:B------:R1:W5:Y:S01]  /*1590*/  @!P6 LDG.E R12, desc[UR4][R8.64] ;  /* 0x00000004080ce981 */ /* 0x000362000c1e1900 */
[----:B------:R-:W-:Y:S04]  /*15a0*/  BSSY B0, `(.L_x_6047) ;  /* 0x0000025000007945 */ /* 0x000fe80003800000 */
[----:B------:R-:W-:Y:S05]  /*15b0*/  @P0 BRA `(.L_x_6048) ;  /* 0x00000000008c0947 */ /* 0x000fea0003800000 */
[----:B-1---5:R-:W-:Y:S01]  /*15c0*/  FMUL.FTZ R2, |R20|, -1.4426950216293334961 ;  /* 0xbfb8aa3b14027820 */ /* 0x022fe20000410200 */
        /* <DEDUP_REMOVED lines=32> */
.L_x_6050:
[----:B------:R-:W-:Y:S05]  /*17d0*/  BSYNC B1 ;  /* 0x0000000000017941 */ /* 0x000fea0003800000 */
.L_x_6049:
[----:B------:R-:W-:-:S07]  /*17e0*/  FADD.FTZ R3, R20, -R3 ;  /* 0x8000000314037221 */ /* 0x000fce0000010000 */
.L_x_6048:
[----:B------:R-:W-:Y:S05]  /*17f0*/  BSYNC B0 ;  /* 0x0000000000007941 */ /* 0x000fea0003800000 */
.L_x_6047:
[----:B-1----:R-:W-:Y:S01]  /*1800*/  IADD3 R2, R18, 0x80, RZ ;  /* 0x0000008012027810 */ /* 0x002fe20007ffe0ff */
[----:B------:R-:W-:Y:S03]  /*1810*/  BSSY B0, `(.L_x_6051) ;  /* 0x0000026000007945 */ /* 0x000fe60003800000 */
[----:B------:R-:W-:-:S13]  /*1820*/  ISETP.GE.AND P1, PT, R2, R17, PT ;  /* 0x000000110200720c */ /* 0x000fda0003f26270 */
[----:B------:R-:W-:Y:S05]  /*1830*/  @P1 BRA `(.L_x_6052) ;  /* 0x00000000008c1947 */ /* 0x000fea0003800000 */
[----:B-----5:R-:W-:Y:S01]  /*1840*/  FMUL.FTZ R2, |R16|, -1.4426950216293334961 ;  /* 0xbfb8aa3b10027820 */ /* 0x020fe20000410200 */
        /* <DEDUP_REMOVED lines=32> */
.L_x_6054:
[----:B------:R-:W-:Y:S05]  /*1a50*/  BSYNC B1 ;  /* 0x0000000000017941 */ /* 0x000fea0003800000 */
.L_x_6053:
[----:B------:R-:W-:-:S07]  /*1a60*/  FADD.FTZ R2, R7, -R4 ;  /* 0x8000000407027221 */ /* 0x000fce0000010000 */
.L_x_6052:
[----:B------:R-:W-:Y:S05]  /*1a70*/  BSYNC B0 ;  /* 0x0000000000007941 */ /* 0x000fea0003800000 */
.L_x_6051:
[----:B------:R-:W-:Y:S01]  /*1a80*/  IADD3 R4, R18, 0x100, RZ ;  /* 0x0000010012047810 */ /* 0x000fe20007ffe0ff */
        /* <DEDUP_REMOVED lines=36> */
.L_x_6058:
[----:B------:R-:W-:Y:S05]  /*1cd0*/  BSYNC B1 ;  /* 0x0000000000017941 */ /* 0x000fea0003800000 */
.L_x_6057:
[----:B------:R-:W-:-:S07]  /*1ce0*/  FADD.FTZ R4, R22, -R5 ;  /* 0x8000000516047221 */ /* 0x000fce0000010000 */
.L_x_6056:
[----:B------:R-:W-:Y:S05]  /*1cf0*/  BSYNC B0 ;  /* 0x0000000000007941 */ /* 0x000fea0003800000 */
.L_x_6055:
        /* <DEDUP_REMOVED lines=37> */
.L_x_6062:
[----:B------:R-:W-:Y:S05]  /*1f50*/  BSYNC B1 ;  /* 0x0000000000017941 */ /* 0x000fea0003800000 */
.L_x_6061:
[----:B------:R-:W-:-:S07]  /*1f60*/  FADD.FTZ R5, R23, -R6 ;  /* 0x8000000617057221 */ /* 0x000fce0000010000 */
.L_x_6060:
[----:B------:R-:W-:Y:S05]  /*1f70*/  BSYNC B0 ;  /* 0x0000000000007941 */ /* 0x000fea0003800000 */
.L_x_6059:
[----:B------:R-:W-:Y:S01]  /*1f80*/  IADD3 R6, R18, 0x200, RZ ;  /* 0x0000020012067810 */ /* 0x000fe20007ffe0ff */
        /* <DEDUP_REMOVED lines=36> */
.L_x_6066:
[----:B------:R-:W-:Y:S05]  /*21d0*/  BSYNC B1 ;  /* 0x0000000000017941 */ /* 0x000fea0003800000 */
.L_x_6065:
[----:B------:R-:W-:-:S07]  /*21e0*/  FADD.FTZ R6, R10, -R7 ;  /* 0x800000070a067221 */ /* 0x000fce0000010000 */
.L_x_6064:
[----:B------:R-:W-:Y:S05]  /*21f0*/  BSYNC B0 ;  /* 0x0000000000007941 */ /* 0x000fea0003800000 */
.L_x_6063:
        /* <DEDUP_REMOVED lines=37> */
.L_x_6070:
[----:B------:R-:W-:Y:S05]  /*2450*/  BSYNC B1 ;  /* 0x0000000000017941 */ /* 0x000fea0003800000 */
.L_x_6069:
[----:B------:R-:W-:-:S07]  /*2460*/  FADD.FTZ R7, R19, -R8 ;  /* 0x8000000813077221 */ /* 0x000fce0000010000 */
.L_x_6068:
[----:B------:R-:W-:Y:S05]  /*2470*/  BSYNC B0 ;  /* 0x0000000000007941 */ /* 0x000fea0003800000 */
.L_x_6067:
        /* <DEDUP_REMOVED lines=37> */
.L_x_6074:
[----:B------:R-:W-:Y:S05]  /*26d0*/  BSYNC B1 ;  /* 0x0000000000017941 */ /* 0x000fea0003800000 */
.L_x_6073:
[----:B------:R-:W-:-:S07]  /*26e0*/  FADD.FTZ R9, R14, -R9 ;  /* 0x800000090e097221 */ /* 0x000fce0000010000 */
.L_x_6072:
[----:B------:R-:W-:Y:S05]  /*26f0*/  BSYNC B0 ;  /* 0x0000000000007941 */ /* 0x000fea0003800000 */
.L_x_6071:
        /* <DEDUP_REMOVED lines=37> */
.L_x_6078:
[----:B------:R-:W-:Y:S05]  /*2950*/  BSYNC B1 ;  /* 0x0000000000017941 */ /* 0x000fea0003800000 */
.L_x_6077:
[----:B------:R-:W-:-:S07]  /*2960*/  FADD.FTZ R8, R13, -R10 ;  /* 0x8000000a0d087221 */ /* 0x000fce0000010000 */
.L_x_6076:
[----:B------:R-:W-:Y:S05]  /*2970*/  BSYNC B0 ;  /* 0x0000000000007941 */ /* 0x000fea0003800000 */
.L_x_6075:
[----:B------:R-:W0:Y:S01]  /*2980*/  @!P0 LDC.64 R10, c[0x0][0x218] ;  /* 0x00008600ff0a8b82 */ /* 0x000e220000000a00 */
[----:B-----5:R-:W-:Y:S01]  /*2990*/  @!P0 IADD3 R13, R0, R18, RZ ;  /* 0x00000012000d8210 */ /* 0x020fe20007ffe0ff */
[----:B------:R-:W-:Y:S01]  /*29a0*/  BSSY B0, `(.L_x_6079) ;  /* 0x0000030000007945 */ /* 0x000fe20003800000 */
[----:B------:R-:W-:-:S03]  /*29b0*/  @!P0 IADD3 R18, R18, 0x80, RZ ;  /* 0x0000008012128810 */ /* 0x000fc60007ffe0ff */
[----:B------:R-:W-:Y:S01]  /*29c0*/  BSSY B1, `(.L_x_6080) ;  /* 0x0000027000017945 */ /* 0x000fe20003800000 */
[----:B0-----:R-:W-:-:S05]  /*29d0*/  @!P0 IMAD.WIDE.U32 R10, R13, 0x4, R10 ;  /* 0x000000040d0a8825 */ /* 0x001fca00078e000a */
[----:B------:R0:W-:Y:S01]  /*29e0*/  @!P0 STG.E desc[UR4][R10.64], R3 ;  /* 0x000000030a008986 */ /* 0x0001e2000c101904 */
        /* <DEDUP_REMOVED lines=10> */
[----:B------:R-:W-:Y:S02]  /*2a90*/  IADD3 R11, R0, R18, RZ ;  /* 0x00000012000b7210 */ /* 0x000fe40007ffe0ff */
[----:B------:R-:W-:-:S03]  /*2aa0*/  IADD3 R18, R18, 0x80, RZ ;  /* 0x0000008012127810 */ /* 0x000fc60007ffe0ff */
[----:B0-----:R-:W-:-:S05]  /*2ab0*/  IMAD.WIDE.U32 R2, R11, 0x4, R2 ;  /* 0x000000040b027825 */ /* 0x001fca00078e0002 */
[----:B------:R0:W-:Y:S02]  /*2ac0*/  STG.E desc[UR4][R2.64], R4 ;  /* 0x0000000402007986 */ /* 0x0001e4000c101904 */
.L_x_6081:
[----:B------:R-:W-:-:S13]  /*2ad0*/  ISETP.GE.AND P0, PT, R18, R17, PT ;  /* 0x000000111200720c */ /* 0x000fda0003f06270 */
[----:B------:R-:W-:Y:S05]  /*2ae0*/  @P0 BRA `(.L_x_6083) ;  /* 0x0000000000300947 */ /* 0x000fea0003800000 */
[----:B0-----:R-:W0:Y:S01]  /*2af0*/  LDC.64 R2, c[0x0][0x218] ;  /* 0x00008600ff027b82 */ /* 0x001e220000000a00 */
[----:B------:R-:W-:Y:S02]  /*2b00*/  IADD3 R11, R0, R18, RZ ;  /* 0x00000012000b7210 */ /* 0x000fe40007ffe0ff */
[----:B------:R-:W-:-:S03]  /*2b10*/  IADD3 R18, R18, 0x80, RZ ;  /* 0x0000008012127810 */ /* 0x000fc60007ffe0ff */
[----:B0-----:R-:W-:-:S05]  /*2b20*/  IMAD.WIDE.U32 R2, R11, 0x4, R2 ;  /* 0x000000040b027825 */ /* 0x001fca00078e0002 */
[----:B------:R1:W-:Y:S02]  /*2b30*/  STG.E desc[UR4][R2.64], R5 ;  /* 0x0000000502007986 */ /* 0x0003e4000c101904 */
.L_x_6082:
[----:B------:R-:W-:-:S13]  /*2b40*/  ISETP.GE.AND P0, PT, R18, R17, PT ;  /* 0x000000111200720c */ /* 0x000fda0003f06270 */
[----:B------:R-:W-:Y:S05]  /*2b50*/  @P0 BRA `(.L_x_6084) ;  /* 0x0000000000340947 */ /* 0x000fea0003800000 */
[----:B01----:R-:W0:Y:S01]  /*2b60*/  LDC.64 R2, c[0x0][0x218] ;  /* 0x00008600ff027b82 */ /* 0x003e220000000a00 */
[----:B------:R-:W-:Y:S02]  /*2b70*/  IADD3 R5, R0, R18, RZ ;  /* 0x0000001200057210 */ /* 0x000fe40007ffe0ff */
[----:B------:R-:W-:-:S03]  /*2b80*/  IADD3 R18, R18, 0x80, RZ ;  /* 0x0000008012127810 */ /* 0x000fc60007ffe0ff */
[----:B0-----:R-:W-:-:S05]  /*2b90*/  IMAD.WIDE.U32 R2, R5, 0x4, R2 ;  /* 0x0000000405027825 */ /* 0x001fca00078e0002 */
[----:B------:R1:W-:Y:S02]  /*2ba0*/  STG.E desc[UR4][R2.64], R6 ;  /* 0x0000000602007986 */ /* 0x0003e4000c101904 */
.L_x_6083:
[----:B------:R-:W-:-:S13]  /*2bb0*/  ISETP.GE.AND P0, PT, R18, R17, PT ;  /* 0x000000111200720c */ /* 0x000fda0003f06270 */
[----:B------:R-:W-:Y:S05]  /*2bc0*/  @P0 BREAK B1 ;  /* 0x0000000000010942 */ /* 0x000fea0003800000 */
[----:B------:R-:W-:Y:S05]  /*2bd0*/  @P0 BRA `(.L_x_6085) ;  /* 0x0000000000300947 */ /* 0x000fea0003800000 */
[----:B01----:R-:W0:Y:S01]  /*2be0*/  LDC.64 R2, c[0x0][0x218] ;  /* 0x00008600ff027b82 */ /* 0x003e220000000a00 */
[----:B------:R-:W-:Y:S02]  /*2bf0*/  IADD3 R5, R0, R18, RZ ;  /* 0x0000001200057210 */ /* 0x000fe40007ffe0ff */
[----:B------:R-:W-:-:S03]  /*2c00*/  IADD3 R18, R18, 0x80, RZ ;  /* 0x0000008012127810 */ /* 0x000fc60007ffe0ff */
[----:B0-----:R-:W-:-:S05]  /*2c10*/  IMAD.WIDE.U32 R2, R5, 0x4, R2 ;  /* 0x0000000405027825 */ /* 0x001fca00078e0002 */
[----:B------:R2:W-:Y:S02]  /*2c20*/  STG.E desc[UR4][R2.64], R7 ;  /* 0x0000000702007986 */ /* 0x0005e4000c101904 */
.L_x_6084:
[----:B------:R-:W-:Y:S05]  /*2c30*/  BSYNC B1 ;  /* 0x0000000000017941 */ /* 0x000fea0003800000 */
.L_x_6080:
[----:B------:R-:W-:-:S13]  /*2c40*/  ISETP.GE.AND P0, PT, R18, R17, PT ;  /* 0x000000111200720c */ /* 0x000fda0003f06270 */
[----:B012---:R-:W0:Y:S01]  /*2c50*/  @!P0 LDC.64 R2, c[0x0][0x218] ;  /* 0x00008600ff028b82 */ /* 0x007e220000000a00 */
[----:B------:R-:W-:Y:S02]  /*2c60*/  @!P0 IADD3 R5, R0, R18, RZ ;  /* 0x0000001200058210 */ /* 0x000fe40007ffe0ff */
[----:B------:R-:W-:-:S03]  /*2c70*/  @!P0 IADD3 R18, R18, 0x80, RZ ;  /* 0x0000008012128810 */ /* 0x000fc60007ffe0ff */
[----:B0-----:R-:W-:-:S05]  /*2c80*/  @!P0 IMAD.WIDE.U32 R2, R5, 0x4, R2 ;  /* 0x0000000405028825 */ /* 0x001fca00078e0002 */
[----:B------:R2:W-:Y:S02]  /*2c90*/  @!P0 STG.E desc[UR4][R2.64], R9 ;  /* 0x0000000902008986 */ /* 0x0005e4000c101904 */
.L_x_6085:
[----:B------:R-:W-:Y:S05]  /*2ca0*/  BSYNC B0 ;  /* 0x0000000000007941 */ /* 0x000fea0003800000 */
.L_x_6079:
        /* <DEDUP_REMOVED lines=8> */
.L_x_6086:
        /* <DEDUP_REMOVED lines=13> */
.L_x_7387:


//--------------------- .text._ZN2at6native29vectorized_elementwise_kernelILi4EZZZNS0_33launch_log_sigmoid_forward_kernelERNS_18TensorIteratorBaseEENKUlvE_clEvENKUlvE0_clEvEUlfE_St5arrayIPcLm2EEEEviT0_T1_ --------------------------
	.section	.text._ZN2at6native29vectorized_elementwise_kernelILi4EZZZNS0_33launch_log_sigmoid_forward_kernelERNS_18TensorIteratorBaseEENKUlvE_clEvENKUlvE0_clEvEUlfE_St5arrayIPcLm2EEEEviT0_T1_,"ax",@progbits
	.align	128
        .global         _ZN2at6native29vectorized_elementwise_kernelILi4EZZZNS0_33launch_log_sigmoid_forward_kernelERNS_18TensorIteratorBaseEENKUlvE_clEvENKUlvE0_clEvEUlfE_St5arrayIPcLm2EEEEviT0_T1_
        .type           _ZN2at6native29vectorized_elementwise_kernelILi4EZZZNS0_33launch_log_sigmoid_forward_kernelERNS_18TensorIteratorBaseEENKUlvE_clEvENKUlvE0_clEvEUlfE_St5arrayIPcLm2EEEEviT0_T1_,@function
        .size           _ZN2at6native29vectorized_elementwise_kernelILi4EZZZNS0_33launch_log_sigmoid_forward_kernelERNS_18TensorIteratorBaseEENKUlvE_clEvENKUlvE0_clEvEUlfE_St5arrayIPcLm2EEEEviT0_T1_,(.L_x_7388 - _ZN2at6native29vectorized_elementwise_kernelILi4EZZZNS0_33launch_log_sigmoid_forward_kernelERNS_18TensorIteratorBaseEENKUlvE_clEvENKUlvE0_clEvEUlfE_St5arrayIPcLm2EEEEviT0_T1_)
        .other          _ZN2at6native29vectorized_elementwise_kernelILi4EZZZNS0_33launch_log_sigmoid_forward_kernelERNS_18TensorIteratorBaseEENKUlvE_clEvENKUlvE0_clEvEUlfE_St5arrayIPcLm2EEEEviT0_T1_,@"STO_CUDA_ENTRY STV_DEFAULT"
_ZN2at6native29vectorized_elementwise_kernelILi4EZZZNS0_33launch_log_sigmoid_forward_kernelERNS_18TensorIteratorBaseEENKUlvE_clEvENKUlvE0_clEvEUlfE_St5arrayIPcLm2EEEEviT0_T1_:
.text._ZN2at6native29vectorized_elementwise_kernelILi4EZZZNS0_33launch_log_sigmoid_forward_kernelERNS_18TensorIteratorBaseEENKUlvE_clEvENKUlvE0_clEvEUlfE_St5arrayIPcLm2EEEEviT0_T1_:
        /* <DEDUP_REMOVED lines=12> */
[----:B------:R-:W2:Y:S04]  /*00c0*/  LDG.E.128 R12, desc[UR4][R2.64] ;  /* 0x00000004020c7981 */ /* 0x000ea8000c1e1d00 */
[----:B------:R0:W3:Y:S01]  /*00d0*/  LDG.E.128 R8, desc[UR4][R2.64+0x800] ;  /* 0x0008000402087981 */ /* 0x0000e2000c1e1d00 */
[----:B------:R-:W-:Y:S01]  /*00e0*/  BSSY B0, `(.L_x_6088) ;  /* 0x000006c000007945 */ /* 0x000fe20003800000 */
[----:B0-----:R-:W-:Y:S01]  /*00f0*/  MOV R2, 0x3d39bf78 ;  /* 0x3d39bf7800027802 */ /* 0x001fe20000000f00 */
[----:B--2---:R-:W-:Y:S01]  /*0100*/  FMUL.FTZ R16, |R12|, -1.4426950216293334961 ;  /* 0xbfb8aa3b0c107820 */ /* 0x004fe20000410200 */
[----:B------:R-:W-:-:S05]  /*0110*/  FMUL.FTZ R21, |R13|, -1.4426950216293334961 ;  /* 0xbfb8aa3b0d157820 */ /* 0x000fca0000410200 */
[----:B------:R-:W0:Y:S08]  /*0120*/  MUFU.EX2 R16, R16 ;  /* 0x0000001000107308 */ /* 0x000e300000000800 */
[----:B------:R-:W1:Y:S01]  /*0130*/  MUFU.EX2 R21, R21 ;  /* 0x0000001500157308 */ /* 0x000e620000000800 */
[C---:B0-----:R-:W-:Y:S01]  /*0140*/  FADD.FTZ.RZ R0, R16.reuse, 1 ;  /* 0x3f80000010007421 */ /* 0x041fe2000001c000 */
[----:B------:R-:W-:-:S04]  /*0150*/  ISETP.GE.U32.AND P0, PT, R16, 0x7f800000, PT ;  /* 0x7f8000001000780c */ /* 0x000fc80003f06070 */
[----:B------:R-:W-:Y:S01]  /*0160*/  IADD3 R0, R0, -0x3f400000, RZ ;  /* 0xc0c0000000007810 */ /* 0x000fe20007ffe0ff */
[----:B-1----:R-:W-:-:S03]  /*0170*/  FADD.FTZ.RZ R3, R21, 1 ;  /* 0x3f80000015037421 */ /* 0x002fc6000001c000 */
[----:B------:R-:W-:Y:S01]  /*0180*/  LOP3.LUT R5, R0, 0xff800000, RZ, 0xc0, !PT ;  /* 0xff80000000057812 */ /* 0x000fe200078ec0ff */
[----:B------:R-:W-:-:S03]  /*0190*/  HFMA2.MMA R0, -RZ, RZ, 1.625, 0 ;  /* 0x3e800000ff007435 */ /* 0x000fc600000001ff */
[----:B------:R-:W-:Y:S02]  /*01a0*/  IADD3 R7, -R5, 0x40800000, RZ ;  /* 0x4080000005077810 */ /* 0x000fe40007ffe1ff */
[-C--:B------:R-:W-:Y:S02]  /*01b0*/  IADD3 R17, R16, -R5.reuse, RZ ;  /* 0x8000000510117210 */ /* 0x080fe40007ffe0ff */
[----:B------:R-:W-:Y:S02]  /*01c0*/  IADD3 R3, R3, -0x3f400000, RZ ;  /* 0xc0c0000003037810 */ /* 0x000fe40007ffe0ff */
[----:B------:R-:W-:Y:S01]  /*01d0*/  I2FP.F32.S32 R5, R5 ;  /* 0x0000000500057245 */ /* 0x000fe20000201400 */
[----:B------:R-:W-:Y:S01]  /*01e0*/  FFMA.FTZ R4, R7, R0, -1 ;  /* 0xbf80000007047423 */ /* 0x000fe20000010000 */
[----:B------:R-:W-:Y:S01]  /*01f0*/  FMUL.FTZ R7, |R14|, -1.4426950216293334961 ;  /* 0xbfb8aa3b0e077820 */ /* 0x000fe20000410200 */
[----:B------:R-:W-:Y:S01]  /*0200*/  LOP3.LUT R6, R3, 0xff800000, RZ, 0xc0, !PT ;  /* 0xff80000003067812 */ /* 0x000fe200078ec0ff */
[----:B------:R-:W-:Y:S01]  /*0210*/  FMUL.FTZ R3, |R15|, -1.4426950216293334961 ;  /* 0xbfb8aa3b0f037820 */ /* 0x000fe20000410200 */
[----:B------:R-:W-:-:S02]  /*0220*/  FADD.FTZ R17, R17, R4 ;  /* 0x0000000411117221 */ /* 0x000fc40000010000 */
[----:B------:R-:W-:Y:S01]  /*0230*/  IADD3 R19, -R6, 0x40800000, RZ ;  /* 0x4080000006137810 */ /* 0x000fe20007ffe1ff */
[----:B------:R-:W0:Y:S01]  /*0240*/  MUFU.EX2 R7, R7 ;  /* 0x0000000700077308 */ /* 0x000e220000000800 */
[----:B------:R-:W-:Y:S01]  /*0250*/  FFMA.FTZ R4, R17, -R2, 0.10546888411045074463 ;  /* 0x3dd8001211047423 */ /* 0x000fe20000010802 */
[----:B------:R-:W-:Y:S02]  /*0260*/  IADD3 R25, R21, -R6, RZ ;  /* 0x8000000615197210 */ /* 0x000fe40007ffe0ff */
[----:B------:R-:W-:Y:S01]  /*0270*/  FFMA.FTZ R18, R19, R0, -1 ;  /* 0xbf80000013127423 */ /* 0x000fe20000010000 */
[----:B------:R-:W-:-:S03]  /*0280*/  FFMA.FTZ R4, R17, R4, -0.13229703903198242188 ;  /* 0xbe0778e011047423 */ /* 0x000fc60000010004 */
[----:B------:R-:W1:Y:S01]  /*0290*/  MUFU.EX2 R3, R3 ;  /* 0x0000000300037308 */ /* 0x000e620000000800 */
[----:B------:R-:W-:Y:S01]  /*02a0*/  FFMA.FTZ R4, R17, R4, 0.14491446316242218018 ;  /* 0x3e14647511047423 */ /* 0x000fe20000010004 */
[----:B------:R-:W-:-:S03]  /*02b0*/  FADD.FTZ R25, R25, R18 ;  /* 0x0000001219197221 */ /* 0x000fc60000010000 */
[----:B------:R-:W-:Y:S01]  /*02c0*/  FFMA.FTZ R4, R17, R4, -0.16641564667224884033 ;  /* 0xbe2a68dd11047423 */ /* 0x000fe20000010004 */
[----:B------:R-:W-:-:S03]  /*02d0*/  FFMA.FTZ R18, R25, -R2, 0.10546888411045074463 ;  /* 0x3dd8001219127423 */ /* 0x000fc60000010802 */
[----:B------:R-:W-:Y:S01]  /*02e0*/  FFMA.FTZ R4, R17, R4, 0.19988867640495300293 ;  /* 0x3e4caf9e11047423 */ /* 0x000fe20000010004 */
[----:B0-----:R-:W-:Y:S01]  /*02f0*/  FADD.FTZ.RZ R19, R7, 1 ;  /* 0x3f80000007137421 */ /* 0x001fe2000001c000 */
[----:B------:R-:W-:Y:S02]  /*0300*/  FFMA.FTZ R22, R25, R18, -0.13229703903198242188 ;  /* 0xbe0778e019167423 */ /* 0x000fe40000010012 */
[----:B------:R-:W-:Y:S02]  /*0310*/  FFMA.FTZ R4, R17, R4, -0.25000196695327758789 ;  /* 0xbe80004211047423 */ /* 0x000fe40000010004 */
[----:B------:R-:W-:Y:S01]  /*0320*/  IADD3 R19, R19, -0x3f400000, RZ ;  /* 0xc0c0000013137810 */ /* 0x000fe20007ffe0ff */
[----:B------:R-:W-:Y:S01]  /*0330*/  FFMA.FTZ R22, R25, R22, 0.14491446316242218018 ;  /* 0x3e14647519167423 */ /* 0x000fe20000010016 */
[----:B------:R-:W-:Y:S02]  /*0340*/  FFMA.FTZ R4, R17, R4, 0.33333510160446166992 ;  /* 0x3eaaaae611047423 */ /* 0x000fe40000010004 */
[----:B------:R-:W-:Y:S01]  /*0350*/  LOP3.LUT R18, R19, 0xff800000, RZ, 0xc0, !PT ;  /* 0xff80000013127812 */ /* 0x000fe200078ec0ff */
[----:B-1----:R-:W-:Y:S01]  /*0360*/  FADD.FTZ.RZ R19, R3, 1 ;  /* 0x3f80000003137421 */ /* 0x002fe2000001c000 */
[----:B------:R-:W-:Y:S01]  /*0370*/  FFMA.FTZ R4, R17, R4, -0.5 ;  /* 0xbf00000011047423 */ /* 0x000fe20000010004 */
[----:B------:R-:W-:Y:S01]  /*0380*/  FFMA.FTZ R22, R25, R22, -0.16641564667224884033 ;  /* 0xbe2a68dd19167423 */ /* 0x000fe20000010016 */
[----:B------:R-:W-:-:S02]  /*0390*/  IADD3 R27, -R18, 0x40800000, RZ ;  /* 0x40800000121b7810 */ /* 0x000fc40007ffe1ff */
[----:B------:R-:W-:Y:S01]  /*03a0*/  FMUL.FTZ R4, R17, R4 ;  /* 0x0000000411047220 */ /* 0x000fe20000410000 */
[----:B------:R-:W-:Y:S02]  /*03b0*/  FFMA.FTZ R22, R25, R22, 0.19988867640495300293 ;  /* 0x3e4caf9e19167423 */ /* 0x000fe40000010016 */
[----:B------:R-:W-:Y:S01]  /*03c0*/  FFMA.FTZ R24, R27, R0, -1 ;  /* 0xbf8000001b187423 */ /* 0x000fe20000010000 */
[----:B------:R-:W-:Y:S01]  /*03d0*/  FFMA.FTZ R17, R17, R4, R17 ;  /* 0x0000000411117223 */ /* 0x000fe20000010011 */
[----:B------:R-:W-:Y:S01]  /*03e0*/  IADD3 R4, R19, -0x3f400000, RZ ;  /* 0xc0c0000013047810 */ /* 0x000fe20007ffe0ff */
[----:B------:R-:W-:Y:S01]  /*03f0*/  FFMA.FTZ R22, R25, R22, -0.25000196695327758789 ;  /* 0xbe80004219167423 */ /* 0x000fe20000010016 */
[----:B------:R-:W-:Y:S02]  /*0400*/  IADD3 R19, R7, -R18, RZ ;  /* 0x8000001207137210 */ /* 0x000fe40007ffe0ff */
[----:B------:R-:W-:Y:S01]  /*0410*/  LOP3.LUT R4, R4, 0xff800000, RZ, 0xc0, !PT ;  /* 0xff80000004047812 */ /* 0x000fe200078ec0ff */
[----:B------:R-:W-:-:S02]  /*0420*/  FFMA.FTZ R22, R25, R22, 0.33333510160446166992 ;  /* 0x3eaaaae619167423 */ /* 0x000fc40000010016 */
[----:B------:R-:W-:Y:S01]  /*0430*/  FADD.FTZ R19, R19, R24 ;  /* 0x0000001813137221 */ /* 0x000fe20000010000 */
[----:B------:R-:W-:Y:S01]  /*0440*/  IADD3 R27, -R4, 0x40800000, RZ ;  /* 0x40800000041b7810 */ /* 0x000fe20007ffe1ff */
[----:B------:R-:W-:Y:S01]  /*0450*/  FFMA.FTZ R22, R25, R22, -0.5 ;  /* 0xbf00000019167423 */ /* 0x000fe20000010016 */
[----:B------:R-:W-:Y:S01]  /*0460*/  IADD3 R26, R3, -R4, RZ ;  /* 0x80000004031a7210 */ /* 0x000fe20007ffe0ff */
[----:B------:R-:W-:Y:S01]  /*0470*/  FFMA.FTZ R24, R19, -R2, 0.10546888411045074463 ;  /* 0x3dd8001213187423 */ /* 0x000fe20000010802 */
[----:B------:R-:W-:Y:S01]  /*0480*/  I2FP.F32.S32 R4, R4 ;  /* 0x0000000400047245 */ /* 0x000fe20000201400 */
[----:B------:R-:W-:Y:S01]  /*0490*/  FFMA.FTZ R27, R27, R0, -1 ;  /* 0xbf8000001b1b7423 */ /* 0x000fe20000010000 */
[----:B------:R-:W-:Y:S01]  /*04a0*/  FMUL.FTZ R22, R25, R22 ;  /* 0x0000001619167220 */ /* 0x000fe20000410000 */
[----:B------:R-:W-:Y:S02]  /*04b0*/  FFMA.FTZ R24, R19, R24, -0.13229703903198242188 ;  /* 0xbe0778e013187423 */ /* 0x000fe40000010018 */
[----:B------:R-:W-:Y:S01]  /*04c0*/  FADD.FTZ R27, R26, R27 ;  /* 0x0000001b1a1b7221 */ /* 0x000fe20000010000 */
[----:B------:R-:W-:Y:S01]  /*04d0*/  FFMA.FTZ R25, R25, R22, R25 ;  /* 0x0000001619197223 */ /* 0x000fe20000010019 */
[----:B------:R-:W-:-:S02]  /*04e0*/  FFMA.FTZ R24, R19, R24, 0.14491446316242218018 ;  /* 0x3e14647513187423 */ /* 0x000fc40000010018 */
[----:B------:R-:W-:Y:S02]  /*04f0*/  FFMA.FTZ R22, R27, -R2, 0.10546888411045074463 ;  /* 0x3dd800121b167423 */ /* 0x000fe40000010802 */
[----:B------:R-:W-:Y:S02]  /*0500*/  FFMA.FTZ R24, R19, R24, -0.16641564667224884033 ;  /* 0xbe2a68dd13187423 */ /* 0x000fe40000010018 */
[----:B------:R-:W-:Y:S02]  /*0510*/  FFMA.FTZ R22, R27, R22, -0.13229703903198242188 ;  /* 0xbe0778e01b167423 */ /* 0x000fe40000010016 */
[----:B------:R-:W-:Y:S02]  /*0520*/  FFMA.FTZ R24, R19, R24, 0.19988867640495300293 ;  /* 0x3e4caf9e13187423 */ /* 0x000fe40000010018 */
[----:B------:R-:W-:Y:S02]  /*0530*/  FFMA.FTZ R22, R27, R22, 0.14491446316242218018 ;  /* 0x3e1464751b167423 */ /* 0x000fe40000010016 */
[----:B------:R-:W-:-:S02]  /*0540*/  FFMA.FTZ R24, R19, R24, -0.25000196695327758789 ;  /* 0xbe80004213187423 */ /* 0x000fc40000010018 */
[----:B------:R-:W-:Y:S02]  /*0550*/  FFMA.FTZ R22, R27, R22, -0.16641564667224884033 ;  /* 0xbe2a68dd1b167423 */ /* 0x000fe40000010016 */
[----:B------:R-:W-:Y:S02]  /*0560*/  FFMA.FTZ R24, R19, R24, 0.33333510160446166992 ;  /* 0x3eaaaae613187423 */ /* 0x000fe40000010018 */
[----:B------:R-:W-:Y:S02]  /*0570*/  FFMA.FTZ R26, R27, R22, 0.19988867640495300293 ;  /* 0x3e4caf9e1b1a7423 */ /* 0x000fe40000010016 */
[----:B------:R-:W-:Y:S02]  /*0580*/  FFMA.FTZ R24, R19, R24, -0.5 ;  /* 0xbf00000013187423 */ /* 0x000fe40000010018 */
[----:B------:R-:W-:Y:S02]  /*0590*/  FFMA.FTZ R26, R27, R26, -0.25000196695327758789 ;  /* 0xbe8000421b1a7423 */ /* 0x000fe4000001001a */
[----:B------:R-:W-:-:S02]  /*05a0*/  FMUL.FTZ R22, R19, R24 ;  /* 0x0000001813167220 */ /* 0x000fc40000410000 */
[----:B------:R-:W-:Y:S02]  /*05b0*/  FFMA.FTZ R26, R27, R26, 0.33333510160446166992 ;  /* 0x3eaaaae61b1a7423 */ /* 0x000fe4000001001a */
[----:B------:R-:W-:Y:S01]  /*05c0*/  FFMA.FTZ R22, R19, R22, R19 ;  /* 0x0000001613167223 */ /* 0x000fe20000010013 */
[----:B---3--:R-:W-:Y:S01]  /*05d0*/  FMUL.FTZ R19, |R8|, -1.4426950216293334961 ;  /* 0xbfb8aa3b08137820 */ /* 0x008fe20000410200 */
[----:B------:R-:W-:-:S04]  /*05e0*/  FFMA.FTZ R26, R27, R26, -0.5 ;  /* 0xbf0000001b1a7423 */ /* 0x000fc8000001001a */
[----:B------:R-:W-:Y:S01]  /*05f0*/  FMUL.FTZ R24, R27, R26 ;  /* 0x0000001a1b187220 */ /* 0x000fe20000410000 */
[----:B------:R-:W0:Y:S01]  /*0600*/  MUFU.EX2 R19, R19 ;  /* 0x0000001300137308 */ /* 0x000e220000000800 */
[----:B------:R-:W-:Y:S01]  /*0610*/  I2FP.F32.S32 R26, R6 ;  /* 0x00000006001a7245 */ /* 0x000fe20000201400 */
[----:B------:R-:W-:Y:S01]  /*0620*/  FMUL.FTZ R6, R5, 1.1920928955078125e-07 ;  /* 0x3400000005067820 */ /* 0x000fe20000410000 */
[----:B------:R-:W-:Y:S01]  /*0630*/  I2FP.F32.S32 R5, R18 ;  /* 0x0000001200057245 */ /* 0x000fe20000201400 */
[----:B------:R-:W-:Y:S02]  /*0640*/  FFMA.FTZ R24, R27, R24, R27 ;  /* 0x000000181b187223 */ /* 0x000fe4000001001b */
[----:B------:R-:W-:Y:S01]  /*0650*/  FMUL.FTZ R26, R26, 1.1920928955078125e-07 ;  /* 0x340000001a1a7820 */ /* 0x000fe20000410000 */
[----:B------:R-:W-:Y:S01]  /*0660*/  FFMA.FTZ R18, R6, 0.69314718246459960938, R17 ;  /* 0x3f31721806127823 */ /* 0x000fe20000010011 */
[----:B------:R-:W-:Y:S02]  /*0670*/  FMUL.FTZ R5, R5, 1.1920928955078125e-07 ;  /* 0x3400000005057820 */ /* 0x000fe40000410000 */
[----:B------:R-:W-:Y:S01]  /*0680*/  FFMA.FTZ R6, R26, 0.69314718246459960938, R25 ;  /* 0x3f3172181a067823 */ /* 0x000fe20000010019 */
[----:B------:R-:W-:Y:S01]  /*0690*/  FMUL.FTZ R26, |R9|, -1.4426950216293334961 ;  /* 0xbfb8aa3b091a7820 */ /* 0x000fe20000410200 */
[----:B------:R-:W-:Y:S01]  /*06a0*/  FFMA.FTZ R5, R5, 0.69314718246459960938, R22 ;  /* 0x3f31721805057823 */ /* 0x000fe20000010016 */
[----:B------:R-:W-:Y:S01]  /*06b0*/  FMUL.FTZ R25, R4, 1.1920928955078125e-07 ;  /* 0x3400000004197820 */ /* 0x000fe20000410000 */
[----:B0-----:R-:W-:-:S03]  /*06c0*/  FADD.FTZ.RZ R17, R19, 1 ;  /* 0x3f80000013117421 */ /* 0x001fc6000001c000 */
[----:B------:R-:W-:Y:S02]  /*06d0*/  FFMA.FTZ R4, R25, 0.69314718246459960938, R24 ;  /* 0x3f31721819047823 */ /* 0x000fe40000010018 */
[----:B------:R-:W-:Y:S02]  /*06e0*/  IADD3 R22, R17, -0x3f400000, RZ ;  /* 0xc0c0000011167810 */ /* 0x000fe40007ffe0ff */
[----:B------:R0:W1:Y:S02]  /*06f0*/  MUFU.EX2 R17, R26 ;  /* 0x0000001a00117308 */ /* 0x0000640000000800 */
[----:B------:R-:W-:-:S04]  /*0700*/  LOP3.LUT R22, R22, 0xff800000, RZ, 0xc0, !PT ;  /* 0xff80000016167812 */ /* 0x000fc800078ec0ff */
[----:B------:R-:W-:Y:S02]  /*0710*/  IADD3 R27, -R22, 0x40800000, RZ ;  /* 0x40800000161b7810 */ /* 0x000fe40007ffe1ff */
[----:B------:R-:W-:-:S03]  /*0720*/  IADD3 R25, R19, -R22, RZ ;  /* 0x8000001613197210 */ /* 0x000fc60007ffe0ff */
[----:B------:R-:W-:Y:S01]  /*0730*/  FFMA.FTZ R24, R27, R0, -1 ;  /* 0xbf8000001b187423 */ /* 0x000fe20000010000 */
[----:B0-----:R-:W-:Y:S06]  /*0740*/  @!P0 BRA `(.L_x_6089) ;  /* 0x0000000000148947 */ /* 0x001fec0003800000 */
[----:B------:R-:W-:-:S13]  /*0750*/  ISETP.GE.AND P0, PT, R16, -0x407fffff, PT ;  /* 0xbf8000011000780c */ /* 0x000fda0003f06270 */
[----:B------:R-:W-:-:S05]  /*0760*/  @P0 MOV R27, 0x7f800000 ;  /* 0x7f800000001b0802 */ /* 0x000fca0000000f00 */
[C---:B------:R-:W-:Y:S01]  /*0770*/  @P0 FFMA.FTZ R18, R16.reuse, R27, +INF ;  /* 0x7f80000010120423 */ /* 0x040fe2000001001b */
[----:B------:R-:W-:-:S04]  /*0780*/  FSETP.NEU.FTZ.AND P0, PT, R16, RZ, PT ;  /* 0x000000ff1000720b */ /* 0x000fc80003f1d000 */
[----:B------:R-:W-:-:S09]  /*0790*/  FSEL R18, R18, -RZ, P0 ;  /* 0x800000ff12127208 */ /* 0x000fd20000000000 */
.L_x_6089:
[----:B------:R-:W-:Y:S05]  /*07a0*/  BSYNC B0 ;  /* 0x0000000000007941 */ /* 0x000fea0003800000 */
.L_x_6088:
[----:B------:R-:W-:Y:S01]  /*07b0*/  ISETP.GE.U32.AND P0, PT, R21, 0x7f800000, PT ;  /* 0x7f8000001500780c */ /* 0x000fe20003f06070 */
[----:B------:R-:W-:Y:S01]  /*07c0*/  FADD.FTZ R25, R25, R24 ;  /* 0x0000001819197221 */ /* 0x000fe20000010000 */
[----:B-1----:R-:W-:Y:S01]  /*07d0*/  FADD.FTZ.RZ R24, R17, 1 ;  /* 0x3f80000011187421 */ /* 0x002fe2000001c000 */
[----:B------:R-:W-:Y:S01]  /*07e0*/  BSSY B0, `(.L_x_6090) ;  /* 0x000000b000007945 */ /* 0x000fe20003800000 */
[----:B------:R-:W-:Y:S01]  /*07f0*/  ISETP.GE.U32.AND P1, PT, R7, 0x7f800000, PT ;  /* 0x7f8000000700780c */ /* 0x000fe20003f26070 */
[C---:B------:R-:W-:Y:S02]  /*0800*/  FFMA.FTZ R16, R25.reuse, -R2, 0.10546888411045074463 ;  /* 0x3dd8001219107423 */ /* 0x040fe40000010802 */
[----:B------:R-:W-:Y:S02]  /*0810*/  IADD3 R24, R24, -0x3f400000, RZ ;  /* 0xc0c0000018187810 */ /* 0x000fe40007ffe0ff */
[----:B------:R-:W-:-:S04]  /*0820*/  FFMA.FTZ R16, R25, R16, -0.13229703903198242188 ;  /* 0xbe0778e019107423 */ /* 0x000fc80000010010 */
[----:B------:R-:W-:Y:S05]  /*0830*/  @!P0 BRA `(.L_x_6091) ;  /* 0x0000000000148947 */ /* 0x000fea0003800000 */
[----:B------:R-:W-:-:S13]  /*0840*/  ISETP.GE.AND P0, PT, R21, -0x407fffff, PT ;  /* 0xbf8000011500780c */ /* 0x000fda0003f06270 */
[----:B------:R-:W-:-:S05]  /*0850*/  @P0 MOV R26, 0x7f800000 ;  /* 0x7f800000001a0802 */ /* 0x000fca0000000f00 */
[C---:B------:R-:W-:Y:S01]  /*0860*/  @P0 FFMA.FTZ R6, R21.reuse, R26, +INF ;  /* 0x7f80000015060423 */ /* 0x040fe2000001001a */
[----:B------:R-:W-:-:S04]  /*0870*/  FSETP.NEU.FTZ.AND P0, PT, R21, RZ, PT ;  /* 0x000000ff1500720b */ /* 0x000fc80003f1d000 */
[----:B------:R-:W-:-:S09]  /*0880*/  FSEL R6, R6, -RZ, P0 ;  /* 0x800000ff06067208 */ /* 0x000fd20000000000 */
.L_x_6091:
[----:B------:R-:W-:Y:S05]  /*0890*/  BSYNC B0 ;  /* 0x0000000000007941 */ /* 0x000fea0003800000 */
.L_x_6090:
[----:B------:R-:W-:Y:S01]  /*08a0*/  BSSY B0, `(.L_x_6092) ;  /* 0x0000009000007945 */ /* 0x000fe20003800000 */
        /* <DEDUP_REMOVED lines=8> */
.L_x_6093:
[----:B------:R-:W-:Y:S05]  /*0930*/  BSYNC B0 ;  /* 0x0000000000007941 */ /* 0x000fea0003800000 */
.L_x_6092:
[----:B------:R-:W-:Y:S01]  /*0940*/  FMUL.FTZ R21, |R10|, -1.4426950216293334961 ;  /* 0xbfb8aa3b0a157820 */ /* 0x000fe20000410200 */
[----:B------:R-:W-:Y:S01]  /*0950*/  ISETP.GE.U32.AND P0, PT, R3, 0x7f800000, PT ;  /* 0x7f8000000300780c */ /* 0x000fe20003f06070 */
[C---:B------:R-:W-:Y:S01]  /*0960*/  FFMA.FTZ R24, R25.reuse, R16, -0.16641564667224884033 ;  /* 0xbe2a68dd19187423 */ /* 0x040fe20000010010 */
[----:B------:R-:W-:Y:S01]  /*0970*/  IADD3 R7, -R26, 0x40800000, RZ ;  /* 0x408000001a077810 */ /* 0x000fe20007ffe1ff */
[----:B------:R0:W1:Y:S01]  /*0980*/  MUFU.EX2 R16, R21 ;  /* 0x0000001500107308 */ /* 0x0000620000000800 */
[----:B------:R-:W-:Y:S01]  /*0990*/  BSSY B0, `(.L_x_6094) ;  /* 0x000000d000007945 */ /* 0x000fe20003800000 */
[----:B------:R-:W-:Y:S02]  /*09a0*/  FFMA.FTZ R24, R25, R24, 0.19988867640495300293 ;  /* 0x3e4caf9e19187423 */ /* 0x000fe40000010018 */
[----:B------:R-:W-:Y:S01]  /*09b0*/  FFMA.FTZ R28, R7, R0, -1 ;  /* 0xbf800000071c7423 */ /* 0x000fe20000010000 */
[----:B------:R-:W-:Y:S01]  /*09c0*/  IADD3 R7, R17, -R26, RZ ;  /* 0x8000001a11077210 */ /* 0x000fe20007ffe0ff */
[----:B------:R-:W-:-:S04]  /*09d0*/  FFMA.FTZ R24, R25, R24, -0.25000196695327758789 ;  /* 0xbe80004219187423 */ /* 0x000fc80000010018 */
[----:B------:R-:W-:Y:S01]  /*09e0*/  FADD.FTZ R7, R7, R28 ;  /* 0x0000001c07077221 */ /* 0x000fe20000010000 */
[----:B------:R-:W-:Y:S01]  /*09f0*/  FFMA.FTZ R24, R25, R24, 0.33333510160446166992 ;  /* 0x3eaaaae619187423 */ /* 0x000fe20000010018 */
[----:B0-----:R-:W-:Y:S06]  /*0a00*/  @!P0 BRA `(.L_x_6095) ;  /* 0x0000000000148947 */ /* 0x001fec0003800000 */
[----:B------:R-:W-:-:S13]  /*0a10*/  ISETP.GE.AND P0, PT, R3, -0x407fffff, PT ;  /* 0xbf8000010300780c */ /* 0x000fda0003f06270 */
[----:B------:R-:W-:-:S05]  /*0a20*/  @P0 MOV R28, 0x7f800000 ;  /* 0x7f800000001c0802 */ /* 0x000fca0000000f00 */
[C---:B------:R-:W-:Y:S01]  /*0a30*/  @P0 FFMA.FTZ R4, R3.reuse, R28, +INF ;  /* 0x7f80000003040423 */ /* 0x040fe2000001001c */
[----:B------:R-:W-:-:S04]  /*0a40*/  FSETP.NEU.FTZ.AND P0, PT, R3, RZ, PT ;  /* 0x000000ff0300720b */ /* 0x000fc80003f1d000 */
[----:B------:R-:W-:-:S09]  /*0a50*/  FSEL R4, R4, -RZ, P0 ;  /* 0x800000ff04047208 */ /* 0x000fd20000000000 */
.L_x_6095:
[----:B------:R-:W-:Y:S05]  /*0a60*/  BSYNC B0 ;  /* 0x0000000000007941 */ /* 0x000fea0003800000 */
.L_x_6094:
[----:B-1----:R-:W-:Y:S01]  /*0a70*/  FADD.FTZ.RZ R3, R16, 1 ;  /* 0x3f80000010037421 */ /* 0x002fe2000001c000 */
[----:B------:R-:W-:Y:S01]  /*0a80*/  FFMA.FTZ R28, R7, -R2, 0.10546888411045074463 ;  /* 0x3dd80012071c7423 */ /* 0x000fe20000010802 */
[----:B------:R-:W-:Y:S01]  /*0a90*/  FFMA.FTZ R24, R25, R24, -0.5 ;  /* 0xbf00000019187423 */ /* 0x000fe20000010018 */
[----:B------:R-:W-:Y:S01]  /*0aa0*/  ISETP.GE.U32.AND P2, PT, R19, 0x7f800000, PT ;  /* 0x7f8000001300780c */ /* 0x000fe20003f46070 */
[----:B------:R-:W-:Y:S01]  /*0ab0*/  BSSY B0, `(.L_x_6096) ;  /* 0x000004e000007945 */ /* 0x000fe20003800000 */
[----:B------:R-:W-:Y:S01]  /*0ac0*/  IADD3 R3, R3, -0x3f400000, RZ ;  /* 0xc0c0000003037810 */ /* 0x000fe20007ffe0ff */
[----:B------:R-:W-:Y:S01]  /*0ad0*/  FFMA.FTZ R28, R7, R28, -0.13229703903198242188 ;  /* 0xbe0778e0071c7423 */ /* 0x000fe2000001001c */
[----:B------:R-:W-:Y:S01]  /*0ae0*/  FMUL.FTZ R24, R25, R24 ;  /* 0x0000001819187220 */ /* 0x000fe20000410000 */
[----:B------:R-:W-:Y:S02]  /*0af0*/  I2FP.F32.S32 R26, R26 ;  /* 0x0000001a001a7245 */ /* 0x000fe40000201400 */
[----:B------:R-:W-:Y:S01]  /*0b00*/  LOP3.LUT R27, R3, 0xff800000, RZ, 0xc0, !PT ;  /* 0xff800000031b7812 */ /* 0x000fe200078ec0ff */
[----:B------:R-:W-:Y:S01]  /*0b10*/  FFMA.FTZ R28, R7, R28, 0.14491446316242218018 ;  /* 0x3e146475071c7423 */ /* 0x000fe2000001001c */
[----:B------:R-:W-:Y:S01]  /*0b20*/  FFMA.FTZ R21, R25, R24, R25 ;  /* 0x0000001819157223 */ /* 0x000fe20000010019 */
[----:B------:R-:W-:Y:S01]  /*0b30*/  I2FP.F32.S32 R22, R22 ;  /* 0x0000001600167245 */ /* 0x000fe20000201400 */
[----:B------:R-:W-:Y:S01]  /*0b40*/  FMUL.FTZ R26, R26, 1.1920928955078125e-07 ;  /* 0x340000001a1a7820 */ /* 0x000fe20000410000 */
[----:B------:R-:W-:Y:S01]  /*0b50*/  IADD3 R3, -R27, 0x40800000, RZ ;  /* 0x408000001b037810 */ /* 0x000fe20007ffe1ff */
[----:B------:R-:W-:Y:S01]  /*0b60*/  FFMA.FTZ R28, R7, R28, -0.16641564667224884033 ;  /* 0xbe2a68dd071c7423 */ /* 0x000fe2000001001c */
[----:B------:R-:W-:-:S02]  /*0b70*/  IADD3 R25, R16, -R27, RZ ;  /* 0x8000001b10197210 */ /* 0x000fc40007ffe0ff */
[----:B------:R-:W-:Y:S01]  /*0b80*/  I2FP.F32.S32 R27, R27 ;  /* 0x0000001b001b7245 */ /* 0x000fe20000201400 */
[----:B------:R-:W-:Y:S01]  /*0b90*/  FFMA.FTZ R24, R3, R0, -1 ;  /* 0xbf80000003187423 */ /* 0x000fe20000010000 */
[----:B------:R-:W-:Y:S01]  /*0ba0*/  FFMA.FTZ R28, R7, R28, 0.19988867640495300293 ;  /* 0x3e4caf9e071c7423 */ /* 0x000fe2000001001c */
[----:B------:R-:W-:Y:S02]  /*0bb0*/  FMNMX.FTZ R13, RZ, R13, PT ;  /* 0x0000000dff0d7209 */ /* 0x000fe40003810000 */
[----:B------:R-:W-:Y:S01]  /*0bc0*/  FADD.FTZ R25, R25, R24 ;  /* 0x0000001819197221 */ /* 0x000fe20000010000 */
[----:B------:R-:W-:Y:S01]  /*0bd0*/  FFMA.FTZ R28, R7, R28, -0.25000196695327758789 ;  /* 0xbe800042071c7423 */ /* 0x000fe2000001001c */
[----:B------:R-:W-:Y:S02]  /*0be0*/  FMNMX.FTZ R14, RZ, R14, PT ;  /* 0x0000000eff0e7209 */ /* 0x000fe40003810000 */
[----:B------:R-:W-:Y:S01]  /*0bf0*/  FFMA.FTZ R24, R25, -R2, 0.10546888411045074463 ;  /* 0x3dd8001219187423 */ /* 0x000fe20000010802 */
[----:B------:R-:W-:Y:S01]  /*0c00*/  FFMA.FTZ R28, R7, R28, 0.33333510160446166992 ;  /* 0x3eaaaae6071c7423 */ /* 0x000fe2000001001c */
[----:B------:R-:W-:-:S02]  /*0c10*/  ISETP.GE.U32.AND P4, PT, R17, 0x7f800000, PT ;  /* 0x7f8000001100780c */ /* 0x000fc40003f86070 */
[----:B------:R-:W-:Y:S01]  /*0c20*/  FFMA.FTZ R24, R25, R24, -0.13229703903198242188 ;  /* 0xbe0778e019187423 */ /* 0x000fe20000010018 */
[----:B------:R-:W-:Y:S01]  /*0c30*/  FFMA.FTZ R28, R7, R28, -0.5 ;  /* 0xbf000000071c7423 */ /* 0x000fe2000001001c */
[----:B------:R-:W-:Y:S02]  /*0c40*/  ISETP.GE.U32.AND P0, PT, R16, 0x7f800000, PT ;  /* 0x7f8000001000780c */ /* 0x000fe40003f06070 */
[----:B------:R-:W-:Y:S01]  /*0c50*/  FFMA.FTZ R24, R25, R24, 0.14491446316242218018 ;  /* 0x3e14647519187423 */ /* 0x000fe20000010018 */
[----:B------:R-:W-:Y:S01]  /*0c60*/  FMUL.FTZ R28, R7, R28 ;  /* 0x0000001c071c7220 */ /* 0x000fe20000410000 */
[----:B------:R-:W-:Y:S02]  /*0c70*/  FMNMX.FTZ R15, RZ, R15, PT ;  /* 0x0000000fff0f7209 */ /* 0x000fe40003810000 */
[----:B------:R-:W-:Y:S01]  /*0c80*/  FFMA.FTZ R24, R25, R24, -0.16641564667224884033 ;  /* 0xbe2a68dd19187423 */ /* 0x000fe20000010018 */
[----:B------:R-:W-:Y:S01]  /*0c90*/  FFMA.FTZ R3, R7, R28, R7 ;  /* 0x0000001c07037223 */ /* 0x000fe20000010007 */
[----:B------:R-:W-:-:S02]  /*0ca0*/  FMUL.FTZ R7, |R11|, -1.4426950216293334961 ;  /* 0xbfb8aa3b0b077820 */ /* 0x000fc40000410200 */
[----:B------:R-:W-:Y:S01]  /*0cb0*/  FFMA.FTZ R24, R25, R24, 0.19988867640495300293 ;  /* 0x3e4caf9e19187423 */ /* 0x000fe20000010018 */
[----:B------:R-:W-:-:S03]  /*0cc0*/  FFMA.FTZ R3, R26, 0.69314718246459960938, R3 ;  /* 0x3f3172181a037823 */ /* 0x000fc60000010003 */
[C---:B------:R-:W-:Y:S01]  /*0cd0*/  FFMA.FTZ R24, R25.reuse, R24, -0.25000196695327758789 ;  /* 0xbe80004219187423 */ /* 0x040fe20000010018 */
[----:B------:R-:W0:Y:S03]  /*0ce0*/  MUFU.EX2 R7, R7 ;  /* 0x0000000700077308 */ /* 0x000e260000000800 */
[----:B------:R-:W-:-:S04]  /*0cf0*/  FFMA.FTZ R24, R25, R24, 0.33333510160446166992 ;  /* 0x3eaaaae619187423 */ /* 0x000fc80000010018 */
[----:B------:R-:W-:-:S04]  /*0d00*/  FFMA.FTZ R24, R25, R24, -0.5 ;  /* 0xbf00000019187423 */ /* 0x000fc80000010018 */
[----:B------:R-:W-:-:S04]  /*0d10*/  FMUL.FTZ R24, R25, R24 ;  /* 0x0000001819187220 */ /* 0x000fc80000410000 */
[----:B------:R-:W-:Y:S01]  /*0d20*/  FFMA.FTZ R25, R25, R24, R25 ;  /* 0x0000001819197223 */ /* 0x000fe20000010019 */
[C---:B0-----:R-:W-:Y:S01]  /*0d30*/  FADD.FTZ.RZ R24, R7.reuse, 1 ;  /* 0x3f80000007187421 */ /* 0x041fe2000001c000 */
[----:B------:R-:W-:-:S04]  /*0d40*/  ISETP.GE.U32.AND P1, PT, R7, 0x7f800000, PT ;  /* 0x7f8000000700780c */ /* 0x000fc80003f26070 */
[----:B------:R-:W-:-:S04]  /*0d50*/  IADD3 R24, R24, -0x3f400000, RZ ;  /* 0xc0c0000018187810 */ /* 0x000fc80007ffe0ff */
[----:B------:R-:W-:-:S04]  /*0d60*/  LOP3.LUT R24, R24, 0xff800000, RZ, 0xc0, !PT ;  /* 0xff80000018187812 */ /* 0x000fc800078ec0ff */
[----:B------:R-:W-:-:S05]  /*0d70*/  IADD3 R29, -R24, 0x40800000, RZ ;  /* 0x40800000181d7810 */ /* 0x000fca0007ffe1ff */
[----:B------:R-:W-:Y:S01]  /*0d80*/  FFMA.FTZ R0, R29, R0, -1 ;  /* 0xbf8000001d007423 */ /* 0x000fe20000010000 */
[-C--:B------:R-:W-:Y:S02]  /*0d90*/  IADD3 R29, R7, -R24.reuse, RZ ;  /* 0x80000018071d7210 */ /* 0x080fe40007ffe0ff */
[----:B------:R-:W-:-:S03]  /*0da0*/  I2FP.F32.S32 R24, R24 ;  /* 0x0000001800187245 */ /* 0x000fc60000201400 */
        /* <DEDUP_REMOVED lines=10> */
[----:B------:R-:W-:Y:S01]  /*0e50*/  FMUL.FTZ R2, R27, 1.1920928955078125e-07 ;  /* 0x340000001b027820 */ /* 0x000fe20000410000 */
[----:B------:R-:W-:Y:S02]  /*0e60*/  FMNMX.FTZ R27, RZ, R11, PT ;  /* 0x0000000bff1b7209 */ /* 0x000fe40003810000 */
[----:B------:R-:W-:Y:S01]  /*0e70*/  FFMA.FTZ R0, R29, R0, R29 ;  /* 0x000000001d007223 */ /* 0x000fe2000001001d */
[----:B------:R-:W-:Y:S01]  /*0e80*/  FFMA.FTZ R2, R2, 0.69314718246459960938, R25 ;  /* 0x3f31721802027823 */ /* 0x000fe20000010019 */
[----:B------:R-:W0:Y:S01]  /*0e90*/  LDC.64 R28, c[0x0][0x218] ;  /* 0x00008600ff1c7b82 */ /* 0x000e220000000a00 */
[----:B------:R-:W-:Y:S01]  /*0ea0*/  FMUL.FTZ R25, R24, 1.1920928955078125e-07 ;  /* 0x3400000018197820 */ /* 0x000fe20000410000 */
[----:B------:R-:W-:Y:S01]  /*0eb0*/  FMUL.FTZ R24, R22, 1.1920928955078125e-07 ;  /* 0x3400000016187820 */ /* 0x000fe20000410000 */
[----:B------:R-:W-:Y:S02]  /*0ec0*/  FMNMX.FTZ R22, RZ, R8, PT ;  /* 0x00000008ff167209 */ /* 0x000fe40003810000 */
[----:B------:R-:W-:Y:S01]  /*0ed0*/  FFMA.FTZ R0, R25, 0.69314718246459960938, R0 ;  /* 0x3f31721819007823 */ /* 0x000fe20000010000 */
[----:B------:R-:W-:Y:S01]  /*0ee0*/  FMNMX.FTZ R25, RZ, R10, PT ;  /* 0x0000000aff197209 */ /* 0x000fe20003810000 */
[----:B------:R-:W-:Y:S01]  /*0ef0*/  FFMA.FTZ R21, R24, 0.69314718246459960938, R21 ;  /* 0x3f31721818157823 */ /* 0x000fe20000010015 */
[----:B0-----:R-:W-:Y:S01]  /*0f00*/  IMAD.WIDE.U32 R28, R23, 0x4, R28 ;  /* 0x00000004171c7825 */ /* 0x001fe200078e001c */
[----:B------:R-:W-:-:S02]  /*0f10*/  FMNMX.FTZ R23, RZ, R12, PT ;  /* 0x0000000cff177209 */ /* 0x000fc40003810000 */
[----:B------:R-:W-:Y:S01]  /*0f20*/  FMNMX.FTZ R12, RZ, R9, PT ;  /* 0x00000009ff0c7209 */ /* 0x000fe20003810000 */
[----:B------:R-:W-:Y:S06]  /*0f30*/  @!P2 BRA `(.L_x_6097) ;  /* 0x000000000014a947 */ /* 0x000fec0003800000 */
[C---:B------:R-:W-:Y:S02]  /*0f40*/  ISETP.GE.AND P2, PT, R19.reuse, -0x407fffff, PT ;  /* 0xbf8000011300780c */ /* 0x040fe40003f46270 */
[----:B------:R-:W-:-:S11]  /*0f50*/  FSETP.NEU.FTZ.AND P3, PT, R19, RZ, PT ;  /* 0x000000ff1300720b */ /* 0x000fd60003f7d000 */
[----:B------:R-:W-:-:S05]  /*0f60*/  @P2 MOV R8, 0x7f800000 ;  /* 0x7f80000000082802 */ /* 0x000fca0000000f00 */
[----:B------:R-:W-:-:S05]  /*0f70*/  @P2 FFMA.FTZ R21, R19, R8, +INF ;  /* 0x7f80000013152423 */ /* 0x000fca0000010008 */
[----:B------:R-:W-:-:S07]  /*0f80*/  FSEL R21, R21, -RZ, P3 ;  /* 0x800000ff15157208 */ /* 0x000fce0001800000 */
.L_x_6097:
[----:B------:R-:W-:Y:S05]  /*0f90*/  BSYNC B0 ;  /* 0x0000000000007941 */ /* 0x000fea0003800000 */
.L_x_6096:
[----:B------:R-:W-:Y:S04]  /*0fa0*/  BSSY B0, `(.L_x_6098) ;  /* 0x0000007000007945 */ /* 0x000fe80003800000 */
[----:B------:R-:W-:Y:S05]  /*0fb0*/  @!P4 BRA `(.L_x_6099) ;  /* 0x000000000014c947 */ /* 0x000fea0003800000 */
[C---:B------:R-:W-:Y:S02]  /*0fc0*/  ISETP.GE.AND P2, PT, R17.reuse, -0x407fffff, PT ;  /* 0xbf8000011100780c */ /* 0x040fe40003f46270 */
[----:B------:R-:W-:-:S11]  /*0fd0*/  FSETP.NEU.FTZ.AND P3, PT, R17, RZ, PT ;  /* 0x000000ff1100720b */ /* 0x000fd60003f7d000 */
[----:B------:R-:W-:-:S05]  /*0fe0*/  @P2 MOV R8, 0x7f800000 ;  /* 0x7f80000000082802 */ /* 0x000fca0000000f00 */
[----:B------:R-:W-:-:S05]  /*0ff0*/  @P2 FFMA.FTZ R3, R17, R8, +INF ;  /* 0x7f80000011032423 */ /* 0x000fca0000010008 */
[----:B------:R-:W-:-:S07]  /*1000*/  FSEL R3, R3, -RZ, P3 ;  /* 0x800000ff03037208 */ /* 0x000fce0001800000 */
.L_x_6099:
[----:B------:R-:W-:Y:S05]  /*1010*/  BSYNC B0 ;  /* 0x0000000000007941 */ /* 0x000fea0003800000 */
.L_x_6098:
[----:B------:R-:W-:Y:S04]  /*1020*/  BSSY B0, `(.L_x_6100) ;  /* 0x0000007000007945 */ /* 0x000fe80003800000 */
[----:B------:R-:W-:Y:S05]  /*1030*/  @!P0 BRA `(.L_x_6101) ;  /* 0x0000000000148947 */ /* 0x000fea0003800000 */
[C---:B------:R-:W-:Y:S02]  /*1040*/  ISETP.GE.AND P0, PT, R16.reuse, -0x407fffff, PT ;  /* 0xbf8000011000780c */ /* 0x040fe40003f06270 */
[----:B------:R-:W-:-:S11]  /*1050*/  FSETP.NEU.FTZ.AND P2, PT, R16, RZ, PT ;  /* 0x000000ff1000720b */ /* 0x000fd60003f5d000 */
[----:B------:R-:W-:-:S05]  /*1060*/  @P0 MOV R9, 0x7f800000 ;  /* 0x7f80000000090802 */ /* 0x000fca0000000f00 */
[----:B------:R-:W-:-:S05]  /*1070*/  @P0 FFMA.FTZ R2, R16, R9, +INF ;  /* 0x7f80000010020423 */ /* 0x000fca0000010009 */
[----:B------:R-:W-:-:S07]  /*1080*/  FSEL R2, R2, -RZ, P2 ;  /* 0x800000ff02027208 */ /* 0x000fce0001000000 */
.L_x_6101:
[----:B------:R-:W-:Y:S05]  /*1090*/  BSYNC B0 ;  /* 0x0000000000007941 */ /* 0x000fea0003800000 */
.L_x_6100:
[----:B------:R-:W-:Y:S04]  /*10a0*/  BSSY B0, `(.L_x_6102) ;  /* 0x0000007000007945 */ /* 0x000fe80003800000 */
[----:B------:R-:W-:Y:S05]  /*10b0*/  @!P1 BRA `(.L_x_6103) ;  /* 0x0000000000149947 */ /* 0x000fea0003800000 */
[C---:B------:R-:W-:Y:S02]  /*10c0*/  ISETP.GE.AND P0, PT, R7.reuse, -0x407fffff, PT ;  /* 0xbf8000010700780c */ /* 0x040fe40003f06270 */
[----:B------:R-:W-:-:S11]  /*10d0*/  FSETP.NEU.FTZ.AND P1, PT, R7, RZ, PT ;  /* 0x000000ff0700720b */ /* 0x000fd60003f3d000 */
[----:B------:R-:W-:-:S05]  /*10e0*/  @P0 MOV R8, 0x7f800000 ;  /* 0x7f80000000080802 */ /* 0x000fca0000000f00 */
[----:B------:R-:W-:-:S05]  /*10f0*/  @P0 FFMA.FTZ R0, R7, R8, +INF ;  /* 0x7f80000007000423 */ /* 0x000fca0000010008 */
[----:B------:R-:W-:-:S07]  /*1100*/  FSEL R0, R0, -RZ, P1 ;  /* 0x800000ff00007208 */ /* 0x000fce0000800000 */
.L_x_6103:
[----:B------:R-:W-:Y:S05]  /*1110*/  BSYNC B0 ;  /* 0x0000000000007941 */ /* 0x000fea0003800000 */
.L_x_6102:
[----:B------:R-:W-:Y:S01]  /*1120*/  FADD.FTZ R9, R13, -R6 ;  /* 0x800000060d097221 */ /* 0x000fe20000010000 */
[----:B------:R-:W-:Y:S01]  /*1130*/  FADD.FTZ R10, R14, -R5 ;  /* 0x800000050e0a7221 */ /* 0x000fe20000010000 */
[----:B------:R-:W-:Y:S01]  /*1140*/  FADD.FTZ R11, R15, -R4 ;  /* 0x800000040f0b7221 */ /* 0x000fe20000010000 */
[----:B------:R-:W-:-:S04]  /*1150*/  IMAD.WIDE R28, R20, 0x10, R28 ;  /* 0x00000010141c7825 */ /* 0x000fc800078e021c */
[----:B------:R-:W-:Y:S01]  /*1160*/  FADD.FTZ R8, R23, -R18 ;  /* 0x8000001217087221 */ /* 0x000fe20000010000 */
[----:B------:R-:W-:Y:S01]  /*1170*/  FADD.FTZ R5, R12, -R3 ;  /* 0x800000030c057221 */ /* 0x000fe20000010000 */
[----:B------:R-:W-:Y:S01]  /*1180*/  FADD.FTZ R4, R22, -R21 ;  /* 0x8000001516047221 */ /* 0x000fe20000010000 */
[----:B------:R-:W-:Y:S01]  /*1190*/  FADD.FTZ R6, R25, -R2 ;  /* 0x8000000219067221 */ /* 0x000fe20000010000 */
[----:B------:R-:W-:Y:S01]  /*11a0*/  FADD.FTZ R7, R27, -R0 ;  /* 0x800000001b077221 */ /* 0x000fe20000010000 */
[----:B------:R-:W-:Y:S04]  /*11b0*/  STG.E.128 desc[UR4][R28.64], R8 ;  /* 0x000000081c007986 */ /* 0x000fe8000c101d04 */
[----:B------:R-:W-:Y:S01]  /*11c0*/  STG.E.128 desc[UR4][R28.64+0x800], R4 ;  /* 0x000800041c007986 */ /* 0x000fe2000c101d04 */
[----:B------:R-:W-:Y:S05]  /*11d0*/  EXIT ;  /* 0x000000000000794d */ /* 0x000fea0003800000 */
.L_x_6087:
        /* <DEDUP_REMOVED lines=31> */
[----:B------:R-:W3:Y:S01]  /*13d0*/  @!P1 LDC.64 R6, c[0x0][0x220] ;  /* 0x00008800ff069b82 */ /* 0x000ee20000000a00 */
[----:B------:R-:W-:-:S04]  /*13e0*/  @!P1 IADD3 R22, R22, 0x80, RZ ;  /* 0x0000008016169810 */ /* 0x000fc80007ffe0ff */
[----:B------:R-:W-:-:S13]  /*13f0*/  ISETP.GE.AND P6, PT, R22, R16, PT ;  /* 0x000000101600720c */ /* 0x000fda0003fc6270 */
[----:B------:R-:W1:Y:S01]  /*1400*/  @!P6 LDC.64 R8, c[0x0][0x220] ;  /* 0x00008800ff08eb82 */ /* 0x000e620000000a00 */
[----:B0-----:R-:W-:Y:S01]  /*1410*/  @!P0 IMAD.WIDE.U32 R12, R18, 0x4, R12 ;  /* 0x00000004120c8825 */ /* 0x001fe200078e000c */
[----:B------:R-:W-:Y:S01]  /*1420*/  MOV R18, RZ ;  /* 0x000000ff00127202 */ /* 0x000fe20000000f00 */
[----:B------:R-:W-:Y:S02]  /*1430*/  HFMA2.MMA R20, -RZ, RZ, 0, 0 ;  /* 0x00000000ff147435 */ /* 0x000fe400000001ff */
[----:B--2---:R-:W-:Y:S01]  /*1440*/  @!P5 IMAD.WIDE.U32 R14, R29, 0x4, R14 ;  /* 0x000000041d0ed825 */ /* 0x004fe200078e000e */
[----:B------:R-:W-:Y:S02]  /*1450*/  @!P6 IADD3 R29, R23, R22, RZ ;  /* 0x00000016171de210 */ /* 0x000fe40007ffe0ff */
[----:B------:R0:W5:Y:S01]  /*1460*/  @!P0 LDG.E R18, desc[UR4][R12.64] ;  /* 0x000000040c128981 */ /* 0x000162000c1e1900 */
[----:B---3--:R-:W-:Y:S01]  /*1470*/  @!P1 IMAD.WIDE.U32 R6, R21, 0x4, R6 ;  /* 0x0000000415069825 */ /* 0x008fe200078e0006 */
[----:B------:R-:W-:Y:S01]  /*1480*/  HFMA2.MMA R21, -RZ, RZ, 0, 0 ;  /* 0x00000000ff157435 */ /* 0x000fe200000001ff */
[----:B------:R-:W-:-:S02]  /*1490*/  MOV R22, RZ ;  /* 0x000000ff00167202 */ /* 0x000fc40000000f00 */
[----:B----4-:R-:W-:Y:S01]  /*14a0*/  @!P2 IMAD.WIDE.U32 R4, R19, 0x4, R4 ;  /* 0x000000041304a825 */ /* 0x010fe200078e0004 */
[----:B------:R-:W-:Y:S01]  /*14b0*/  MOV R19, RZ ;  /* 0x000000ff00137202 */ /* 0x000fe20000000f00 */
[----:B------:R2:W5:Y:S02]  /*14c0*/  @!P5 LDG.E R20, desc[UR4][R14.64] ;  /* 0x000000040e14d981 */ /* 0x000564000c1e1900 */
[----:B------:R-:W-:Y:S01]  /*14d0*/  @!P4 IMAD.WIDE.U32 R10, R27, 0x4, R10 ;  /* 0x000000041b0ac825 */ /* 0x000fe200078e000a */
[----:B0-----:R-:W-:Y:S02]  /*14e0*/  CS2R R12, SRZ ;  /* 0x00000000000c7805 */ /* 0x001fe4000001ff00 */
[----:B------:R2:W5:Y:S01]  /*14f0*/  @!P2 LDG.E R19, desc[UR4][R4.64] ;  /* 0x000000040413a981 */ /* 0x000562000c1e1900 */
[----:B-1----:R-:W-:-:S03]  /*1500*/  @!P3 IMAD.WIDE.U32 R2, R25, 0x4, R2 ;  /* 0x000000041902b825 */ /* 0x002fc600078e0002 */
[----:B------:R2:W5:Y:S01]  /*1510*/  @!P4 LDG.E R22, desc[UR4][R10.64] ;  /* 0x000000040a16c981 */ /* 0x000562000c1e1900 */
[----:B------:R-:W-:-:S03]  /*1520*/  @!P6 IMAD.WIDE.U32 R8, R29, 0x4, R8 ;  /* 0x000000041d08e825 */ /* 0x000fc600078e0008 */
[----:B------:R2:W5:Y:S04]  /*1530*/  @!P3 LDG.E R21, desc[UR4][R2.64] ;  /* 0x000000040215b981 */ /* 0x000568000c1e1900 */
[----:B------:R2:W5:Y:S04]  /*1540*/  @!P1 LDG.E R13, desc[UR4][R6.64] ;  /* 0x00000004060d9981 */ /* 0x000568000c1e1900 */
[----:B------:R2:W5:Y:S01]  /*1550*/  @!P6 LDG.E R12, desc[UR4][R8.64] ;  /* 0x00000004080ce981 */ /* 0x000562000c1e1900 */
[----:B------:R-:W-:Y:S04]  /*1560*/  BSSY B0, `(.L_x_6104) ;  /* 0x0000025000007945 */ /* 0x000fe80003800000 */
[----:B------:R-:W-:Y:S05]  /*1570*/  @P0 BRA `(.L_x_6105) ;  /* 0x00000000008c0947 */ /* 0x000fea0003800000 */
[----:B--2--5:R-:W-:Y:S01]  /*1580*/  FMUL.FTZ R2, |R18|, -1.4426950216293334961 ;  /* 0xbfb8aa3b12027820 */ /* 0x024fe20000410200 */
        /* <DEDUP_REMOVED lines=32> */
.L_x_6107:
[----:B------:R-:W-:Y:S05]  /*1790*/  BSYNC B1 ;  /* 0x0000000000017941 */ /* 0x000fea0003800000 */
.L_x_6106:
[----:B------:R-:W-:-:S07]  /*17a0*/  FADD.FTZ R2, R18, -R3 ;  /* 0x8000000312027221 */ /* 0x000fce0000010000 */
.L_x_6105:
[----:B------:R-:W-:Y:S05]  /*17b0*/  BSYNC B0 ;  /* 0x0000000000007941 */ /* 0x000fea0003800000 */
.L_x_6104:
[----:B--2---:R-:W-:Y:S01]  /*17c0*/  IADD3 R3, R17, 0x80, RZ ;  /* 0x0000008011037810 */ /* 0x004fe20007ffe0ff */
        /* <DEDUP_REMOVED lines=36> */
.L_x_6111:
[----:B------:R-:W-:Y:S05]  /*1a10*/  BSYNC B1 ;  /* 0x0000000000017941 */ /* 0x000fea0003800000 */
.L_x_6110:
[----:B------:R-:W-:-:S07]  /*1a20*/  FADD.FTZ R0, R7, -R0 ;  /* 0x8000000007007221 */ /* 0x000fce0000010000 */
.L_x_6109:
[----:B------:R-:W-:Y:S05]  /*1a30*/  BSYNC B0 ;  /* 0x0000000000007941 */ /* 0x000fea0003800000 */
.L_x_6108:
        /* <DEDUP_REMOVED lines=37> */
.L_x_6115:
[----:B------:R-:W-:Y:S05]  /*1c90*/  BSYNC B1 ;  /* 0x0000000000017941 */ /* 0x000fea0003800000 */
.L_x_6114:
[----:B------:R-:W-:-:S07]  /*1ca0*/  FADD.FTZ R3, R7, -R4 ;  /* 0x8000000407037221 */ /* 0x000fce0000010000 */
.L_x_6113:
[----:B------:R-:W-:Y:S05]  /*1cb0*/  BSYNC B0 ;  /* 0x0000000000007941 */ /* 0x000fea0003800000 */
.L_x_6112:
        /* <DEDUP_REMOVED lines=37> */
.L_x_6119:
[----:B------:R-:W-:Y:S05]  /*1f10*/  BSYNC B1 ;  /* 0x0000000000017941 */ /* 0x000fea0003800000 */
.L_x_6118:
[----:B------:R-:W-:-:S07]  /*1f20*/  FADD.FTZ R4, R22, -R5 ;  /* 0x8000000516047221 */ /* 0x000fce0000010000 */
.L_x_6117:
[----:B------:R-:W-:Y:S05]  /*1f30*/  BSYNC B0 ;  /* 0x0000000000007941 */ /* 0x000fea0003800000 */
.L_x_6116:
        /* <DEDUP_REMOVED lines=37> */
.L_x_6123:
[----:B------:R-:W-:Y:S05]  /*2190*/  BSYNC B1 ;  /* 0x0000000000017941 */ /* 0x000fea0003800000 */
.L_x_6122:
[----:B------:R-:W-:-:S07]  /*21a0*/  FADD.FTZ R5, R21, -R6 ;  /* 0x8000000615057221 */ /* 0x000fce0000010000 */
.L_x_6121:
[----:B------:R-:W-:Y:S05]  /*21b0*/  BSYNC B0 ;  /* 0x0000000000007941 */ /* 0x000fea0003800000 */
.L_x_6120:
        /* <DEDUP_REMOVED lines=37> */
.L_x_6127:
[----:B------:R-:W-:Y:S05]  /*2410*/  BSYNC B1 ;  /* 0x0000000000017941 */ /* 0x000fea0003800000 */
.L_x_6126:
[----:B------:R-:W-:-:S07]  /*2420*/  FADD.FTZ R6, R10, -R7 ;  /* 0x800000070a067221 */ /* 0x000fce0000010000 */
.L_x_6125:
[----:B------:R-:W-:Y:S05]  /*2430*/  BSYNC B0 ;  /* 0x0000000000007941 */ /* 0x000fea0003800000 */
.L_x_6124:
        /* <DEDUP_REMOVED lines=37> */
.L_x_6131:
[----:B------:R-:W-:Y:S05]  /*2690*/  BSYNC B1 ;  /* 0x0000000000017941 */ /* 0x000fea0003800000 */
.L_x_6130:
[----:B------:R-:W-:-:S07]  /*26a0*/  FADD.FTZ R8, R13, -R8 ;  /* 0x800000080d087221 */ /* 0x000fce0000010000 */
.L_x_6129:
[----:B------:R-:W-:Y:S05]  /*26b0*/  BSYNC B0 ;  /* 0x0000000000007941 */ /* 0x000fea0003800000 */
.L_x_6128:
        /* <DEDUP_REMOVED lines=37> */
.L_x_6135:
[----:B------:R-:W-:Y:S05]  /*2910*/  BSYNC B1 ;  /* 0x0000000000017941 */ /* 0x000fea0003800000 */
.L_x_6134:
[----:B------:R-:W-:-:S07]  /*2920*/  FADD.FTZ R7, R12, -R9 ;  /* 0x800000090c077221 */ /* 0x000fce0000010000 */
.L_x_6133:
[----:B------:R-:W-:Y:S05]  /*2930*/  BSYNC B0 ;  /* 0x0000000000007941 */ /* 0x000fea0003800000 */
.L_x_6132:
[----:B------:R-:W0:Y:S01]  /*2940*/  @!P0 LDC.64 R10, c[0x0][0x218] ;  /* 0x00008600ff0a8b82 */ /* 0x000e220000000a00 */
[----:B------:R-:W-:Y:S01]  /*2950*/  @!P0 IADD3 R9, R23, R17, RZ ;  /* 0x0000001117098210 */ /* 0x000fe20007ffe0ff */
        /* <DEDUP_REMOVED lines=12> */
[----:B-----5:R0:W-:Y:S07]  /*2a20*/  STG.E desc[UR4][R10.64], R0 ;  /* 0x000000000a007986 */ /* 0x0201ee000c101904 */
[----:B------:R-:W-:Y:S05]  /*2a30*/  @P0 BRA `(.L_x_6139) ;  /* 0x0000000000300947 */ /* 0x000fea0003800000 */
[----:B0-----:R-:W0:Y:S01]  /*2a40*/  LDC.64 R10, c[0x0][0x218] ;  /* 0x00008600ff0a7b82 */ /* 0x001e220000000a00 */
[----:B------:R-:W-:Y:S02]  /*2a50*/  IADD3 R9, R23, R17, RZ ;  /* 0x0000001117097210 */ /* 0x000fe40007ffe0ff */
[----:B------:R-:W-:-:S03]  /*2a60*/  IADD3 R17, R17, 0x80, RZ ;  /* 0x0000008011117810 */ /* 0x000fc60007ffe0ff */
[----:B0-----:R-:W-:-:S05]  /*2a70*/  IMAD.WIDE.U32 R10, R9, 0x4, R10 ;  /* 0x00000004090a7825 */ /* 0x001fca00078e000a */
[----:B------:R0:W-:Y:S02]  /*2a80*/  STG.E desc[UR4][R10.64], R3 ;  /* 0x000000030a007986 */ /* 0x0001e4000c101904 */
.L_x_6138:
[----:B------:R-:W-:-:S13]  /*2a90*/  ISETP.GE.AND P0, PT, R17, R16, PT ;  /* 0x000000101100720c */ /* 0x000fda0003f06270 */
[----:B------:R-:W-:Y:S05]  /*2aa0*/  @P0 BRA `(.L_x_6140) ;  /* 0x0000000000300947 */ /* 0x000fea0003800000 */
[----:B0-----:R-:W0:Y:S01]  /*2ab0*/  LDC.64 R2, c[0x0][0x218] ;  /* 0x00008600ff027b82 */ /* 0x001e220000000a00 */
[----:B------:R-:W-:Y:S02]  /*2ac0*/  IADD3 R9, R23, R17, RZ ;  /* 0x0000001117097210 */ /* 0x000fe40007ffe0ff */
[----:B------:R-:W-:-:S03]  /*2ad0*/  IADD3 R17, R17, 0x80, RZ ;  /* 0x0000008011117810 */ /* 0x000fc60007ffe0ff */
[----:B0-----:R-:W-:-:S05]  /*2ae0*/  IMAD.WIDE.U32 R2, R9, 0x4, R2 ;  /* 0x0000000409027825 */ /* 0x001fca00078e0002 */
[----:B------:R1:W-:Y:S02]  /*2af0*/  STG.E desc[UR4][R2.64], R4 ;  /* 0x0000000402007986 */ /* 0x0003e4000c101904 */
.L_x_6139:
[----:B------:R-:W-:-:S13]  /*2b00*/  ISETP.GE.AND P0, PT, R17, R16, PT ;  /* 0x000000101100720c */ /* 0x000fda0003f06270 */
[----:B------:R-:W-:Y:S05]  /*2b10*/  @P0 BRA `(.L_x_6141) ;  /* 0x0000000000340947 */ /* 0x000fea0003800000 */
[----:B-1----:R-:W1:Y:S01]  /*2b20*/  LDC.64 R2, c[0x0][0x218] ;  /* 0x00008600ff027b82 */ /* 0x002e620000000a00 */
[----:B------:R-:W-:Y:S02]  /*2b30*/  IADD3 R9, R23, R17, RZ ;  /* 0x0000001117097210 */ /* 0x000fe40007ffe0ff */
[----:B------:R-:W-:-:S03]  /*2b40*/  IADD3 R17, R17, 0x80, RZ ;  /* 0x0000008011117810 */ /* 0x000fc60007ffe0ff */
[----:B-1----:R-:W-:-:S05]  /*2b50*/  IMAD.WIDE.U32 R2, R9, 0x4, R2 ;  /* 0x0000000409027825 */ /* 0x002fca00078e0002 */
[----:B------:R1:W-:Y:S02]  /*2b60*/  STG.E desc[UR4][R2.64], R5 ;  /* 0x0000000502007986 */ /* 0x0003e4000c101904 */
.L_x_6140:
        /* <DEDUP_REMOVED lines=8> */
.L_x_6141:
[----:B------:R-:W-:Y:S05]  /*2bf0*/  BSYNC B1 ;  /* 0x0000000000017941 */ /* 0x000fea0003800000 */
.L_x_6137:
[----:B------:R-:W-:-:S13]  /*2c00*/  ISETP.GE.AND P0, PT, R17, R16, PT ;  /* 0x000000101100720c */ /* 0x000fda0003f06270 */
[----:B-12---:R-:W1:Y:S01]  /*2c10*/  @!P0 LDC.64 R2, c[0x0][0x218] ;  /* 0x00008600ff028b82 */ /* 0x006e620000000a00 */
[----:B------:R-:W-:Y:S02]  /*2c20*/  @!P0 IADD3 R5, R23, R17, RZ ;  /* 0x0000001117058210 */ /* 0x000fe40007ffe0ff */
[----:B------:R-:W-:-:S03]  /*2c30*/  @!P0 IADD3 R17, R17, 0x80, RZ ;  /* 0x0000008011118810 */ /* 0x000fc60007ffe0ff */
[----:B-1----:R-:W-:-:S05]  /*2c40*/  @!P0 IMAD.WIDE.U32 R2, R5, 0x4, R2 ;  /* 0x0000000405028825 */ /* 0x002fca00078e0002 */
[----:B------:R2:W-:Y:S02]  /*2c50*/  @!P0 STG.E desc[UR4][R2.64], R8 ;  /* 0x0000000802008986 */ /* 0x0005e4000c101904 */
.L_x_6142:
[----:B------:R-:W-:Y:S05]  /*2c60*/  BSYNC B0 ;  /* 0x0000000000007941 */ /* 0x000fea0003800000 */
.L_x_6136:
        /* <DEDUP_REMOVED lines=8> */
.L_x_6143:
        /* <DEDUP_REMOVED lines=9> */
.L_x_7388:


//--------------------- .text._ZN2at6native29vectorized_elementwise_kernelILi8EZZZNS0_33launch_log_sigmoid_forward_kernelERNS_18TensorIteratorBaseEENKUlvE_clEvENKUlvE0_clEvEUlfE_St5arrayIPcLm2EEEEviT0_T1_ --------------------------
	.section	.text._ZN2at6native29vectorized_elementwise_kernelILi8EZZZNS0_33launch_log_sigmoid_forward_kernelERNS_18TensorIteratorBaseEENKUlvE_clEvENKUlvE0_clEvEUlfE_St5arrayIPcLm2EEEEviT0_T1_,"ax",@progbits
	.align	128
        .global         _ZN2at6native29vectorized_elementwise_kernelILi8EZZZNS0_33launch_log_sigmoid_forward_kernelERNS_18TensorIteratorBaseEENKUlvE_clEvENKUlvE0_clEvEUlfE_St5arrayIPcLm2EEEEviT0_T1_
        .type           _ZN2at6native29vectorized_elementwise_kernelILi8EZZZNS0_33launch_log_sigmoid_forward_kernelERNS_18TensorIteratorBaseEENKUlvE_clEvENKUlvE0_clEvEUlfE_St5arrayIPcLm2EEEEviT0_T1_,@function
        .size           _ZN2at6native29vectorized_elementwise_kernelILi8EZZZNS0_33launch_log_sigmoid_forward_kernelERNS_18TensorIteratorBaseEENKUlvE_clEvENKUlvE0_clEvEUlfE_St5arrayIPcLm2EEEEviT0_T1_,(.L_x_7389 - _ZN2at6native29vectorized_elementwise_kernelILi8EZZZNS0_33launch_log_sigmoid_forward_kernelERNS_18TensorIteratorBaseEENKUlvE_clEvENKUlvE0_clEvEUlfE_St5arrayIPcLm2EEEEviT0_T1_)
        .other          _ZN2at6native29vectorized_elementwise_kernelILi8EZZZNS0_33launch_log_sigmoid_forward_kernelERNS_18TensorIteratorBaseEENKUlvE_clEvENKUlvE0_clEvEUlfE_St5arrayIPcLm2EEEEviT0_T1_,@"STO_CUDA_ENTRY STV_DEFAULT"
_ZN2at6native29vectorized_elementwise_kernelILi8EZZZNS0_33launch_log_sigmoid_forward_kernelERNS_18TensorIteratorBaseEENKUlvE_clEvENKUlvE0_clEvEUlfE_St5arrayIPcLm2EEEEviT0_T1_:
.text._ZN2at6native29vectorized_elementwise_kernelILi8EZZZNS0_33launch_log_sigmoid_forward_kernelERNS_18TensorIteratorBaseEENKUlvE_clEvENKUlvE0_clEvEUlfE_St5arrayIPcLm2EEEEviT0_T1_:
        /* <DEDUP_REMOVED lines=122> */
.L_x_6146:
[----:B------:R-:W-:Y:S05]  /*07a0*/  BSYNC B0 ;  /* 0x0000000000007941 */ /* 0x000fea0003800000 */
.L_x_6145:
        /* <DEDUP_REMOVED lines=14> */
.L_x_6148:
[----:B------:R-:W-:Y:S05]  /*0890*/  BSYNC B0 ;  /* 0x0000000000007941 */ /* 0x000fea0003800000 */
.L_x_6147:
        /* <DEDUP_REMOVED lines=9> */
.L_x_6150:
[----:B------:R-:W-:Y:S05]  /*0930*/  BSYNC B0 ;  /* 0x0000000000007941 */ /* 0x000fea0003800000 */
.L_x_6149:
        /* <DEDUP_REMOVED lines=18> */
.L_x_6152:
[----:B------:R-:W-:Y:S05]  /*0a60*/  BSYNC B0 ;  /* 0x0000000000007941 */ /* 0x000fea0003800000 */
.L_x_6151:
        /* <DEDUP_REMOVED lines=82> */
.L_x_6154:
[----:B------:R-:W-:Y:S05]  /*0f90*/  BSYNC B0 ;  /* 0x0000000000007941 */ /* 0x000fea0003800000 */
.L_x_6153:
[----:B------:R-:W-:Y:S04]  /*0fa0*/  BSSY B0, `(.L_x_6155) ;  /* 0x0000007000007945 */ /* 0x000fe80003800000 */
[----:B------:R-:W-:Y:S05]  /*0fb0*/  @!P4 BRA `(.L_x_6156) ;  /* 0x000000000014c947 */ /* 0x000fea0003800000 */
[C---:B------:R-:W-:Y:S02]  /*0fc0*/  ISETP.GE.AND P2, PT, R17.reuse, -0x407fffff, PT ;  /* 0xbf8000011100780c */ /* 0x040fe40003f46270 */
[----:B------:R-:W-:-:S11]  /*0fd0*/  FSETP.NEU.FTZ.AND P3, PT, R17, RZ, PT ;  /* 0x000000ff1100720b */ /* 0x000fd60003f7d000 */
[----:B------:R-:W-:-:S05]  /*0fe0*/  @P2 MOV R8, 0x7f800000 ;  /* 0x7f80000000082802 */ /* 0x000fca0000000f00 */
[----:B------:R-:W-:-:S05]  /*0ff0*/  @P2 FFMA.FTZ R3, R17, R8, +INF ;  /* 0x7f80000011032423 */ /* 0x000fca0000010008 */
[----:B------:R-:W-:-:S07]  /*1000*/  FSEL R3, R3, -RZ, P3 ;  /* 0x800000ff03037208 */ /* 0x000fce0001800000 */
.L_x_6156:
[----:B------:R-:W-:Y:S05]  /*1010*/  BSYNC B0 ;  /* 0x0000000000007941 */ /* 0x000fea0003800000 */
.L_x_6155:
[----:B------:R-:W-:Y:S04]  /*1020*/  BSSY B0, `(.L_x_6157) ;  /* 0x0000007000007945 */ /* 0x000fe80003800000 */
[----:B------:R-:W-:Y:S05]  /*1030*/  @!P0 BRA `(.L_x_6158) ;  /* 0x0000000000148947 */ /* 0x000fea0003800000 */
[C---:B------:R-:W-:Y:S02]  /*1040*/  ISETP.GE.AND P0, PT, R16.reuse, -0x407fffff, PT ;  /* 0xbf8000011000780c */ /* 0x040fe40003f06270 */
[----:B------:R-:W-:-:S11]  /*1050*/  FSETP.NEU.FTZ.AND P2, PT, R16, RZ, PT ;  /* 0x000000ff1000720b */ /* 0x000fd60003f5d000 */
[----:B------:R-:W-:-:S05]  /*1060*/  @P0 MOV R9, 0x7f800000 ;  /* 0x7f80000000090802 */ /* 0x000fca0000000f00 */
[----:B------:R-:W-:-:S05]  /*1070*/  @P0 FFMA.FTZ R2, R16, R9, +INF ;  /* 0x7f80000010020423 */ /* 0x000fca0000010009 */
[----:B------:R-:W-:-:S07]  /*1080*/  FSEL R2, R2, -RZ, P2 ;  /* 0x800000ff02027208 */ /* 0x000fce0001000000 */
.L_x_6158:
[----:B------:R-:W-:Y:S05]  /*1090*/  BSYNC B0 ;  /* 0x0000000000007941 */ /* 0x000fea0003800000 */
.L_x_6157:
[----:B------:R-:W-:Y:S04]  /*10a0*/  BSSY B0, `(.L_x_6159) ;  /* 0x0000007000007945 */ /* 0x000fe80003800000 */
[----:B------:R-:W-:Y:S05]  /*10b0*/  @!P1 BRA `(.L_x_6160) ;  /* 0x0000000000149947 */ /* 0x000fea0003800000 */
[C---:B------:R-:W-:Y:S02]  /*10c0*/  ISETP.GE.AND P0, PT, R7.reuse, -0x407fffff, PT ;  /* 0xbf8000010700780c */ /* 0x040fe40003f06270 */
[----:B------:R-:W-:-:S11]  /*10d0*/  FSETP.NEU.FTZ.AND P1, PT, R7, RZ, PT ;  /* 0x000000ff0700720b */ /* 0x000fd60003f3d000 */
[----:B------:R-:W-:-:S05]  /*10e0*/  @P0 MOV R8, 0x7f800000 ;  /* 0x7f80000000080802 */ /* 0x000fca0000000f00 */
[----:B------:R-:W-:-:S05]  /*10f0*/  @P0 FFMA.FTZ R0, R7, R8, +INF ;  /* 0x7f80000007000423 */ /* 0x000fca0000010008 */
[----:B------:R-:W-:-:S07]  /*1100*/  FSEL R0, R0, -RZ, P1 ;  /* 0x800000ff00007208 */ /* 0x000fce0000800000 */
.L_x_6160:
[----:B------:R-:W-:Y:S05]  /*1110*/  BSYNC B0 ;  /* 0x0000000000007941 */ /* 0x000fea0003800000 */
.L_x_6159:
        /* <DEDUP_REMOVED lines=12> */
.L_x_6144:
        /* <DEDUP_REMOVED lines=91> */
.L_x_6164:
[----:B------:R-:W-:Y:S05]  /*1790*/  BSYNC B1 ;  /* 0x0000000000017941 */ /* 0x000fea0003800000 */
.L_x_6163:
[----:B------:R-:W-:-:S07]  /*17a0*/  FADD.FTZ R2, R18, -R3 ;  /* 0x8000000312027221 */ /* 0x000fce0000010000 */
.L_x_6162:
[----:B------:R-:W-:Y:S05]  /*17b0*/  BSYNC B0 ;  /* 0x0000000000007941 */ /* 0x000fea0003800000 */
.L_x_6161:
        /* <DEDUP_REMOVED lines=37> */
.L_x_6168:
[----:B------:R-:W-:Y:S05]  /*1a10*/  BSYNC B1 ;  /* 0x0000000000017941 */ /* 0x000fea0003800000 */
.L_x_6167:
[----:B------:R-:W-:-:S07]  /*1a20*/  FADD.FTZ R0, R7, -R0 ;  /* 0x8000000007007221 */ /* 0x000fce0000010000 */
.L_x_6166:
[----:B------:R-:W-:Y:S05]  /*1a30*/  BSYNC B0 ;  /* 0x0000000000007941 */ /* 0x000fea0003800000 */
.L_x_6165:
        /* <DEDUP_REMOVED lines=37> */
.L_x_6172:
[----:B------:R-:W-:Y:S05]  /*1c90*/  BSYNC B1 ;  /* 0x0000000000017941 */ /* 0x000fea0003800000 */
.L_x_6171:
[----:B------:R-:W-:-:S07]  /*1ca0*/  FADD.FTZ R3, R7, -R4 ;  /* 0x8000000407037221 */ /* 0x000fce0000010000 */
.L_x_6170:
[----:B------:R-:W-:Y:S05]  /*1cb0*/  BSYNC B0 ;  /* 0x0000000000007941 */ /* 0x000fea0003800000 */
.L_x_6169:
        /* <DEDUP_REMOVED lines=37> */
.L_x_6176:
[----:B------:R-:W-:Y:S05]  /*1f10*/  BSYNC B1 ;  /* 0x0000000000017941 */ /* 0x000fea0003800000 */
.L_x_6175:
[----:B------:R-:W-:-:S07]  /*1f20*/  FADD.FTZ R4, R22, -R5 ;  /* 0x8000000516047221 */ /* 0x000fce0000010000 */
.L_x_6174:
[----:B------:R-:W-:Y:S05]  /*1f30*/  BSYNC B0 ;  /* 0x0000000000007941 */ /* 0x000fea0003800000 */
.L_x_6173:
        /* <DEDUP_REMOVED lines=37> */
.L_x_6180:
[----:B------:R-:W-:Y:S05]  /*2190*/  BSYNC B1 ;  /* 0x0000000000017941 */ /* 0x000fea0003800000 */
.L_x_6179:
[----:B------:R-:W-:-:S07]  /*21a0*/  FADD.FTZ R5, R21, -R6 ;  /* 0x8000000615057221 */ /* 0x000fce0000010000 */
.L_x_6178:
[----:B------:R-:W-:Y:S05]  /*21b0*/  BSYNC B0 ;  /* 0x0000000000007941 */ /* 0x000fea0003800000 */
.L_x_6177:
        /* <DEDUP_REMOVED lines=37> */
.L_x_6184:
[----:B------:R-:W-:Y:S05]  /*2410*/  BSYNC B1 ;  /* 0x0000000000017941 */ /* 0x000fea0003800000 */
.L_x_6183:
[----:B------:R-:W-:-:S07]  /*2420*/  FADD.FTZ R6, R10, -R7 ;  /* 0x800000070a067221 */ /* 0x000fce0000010000 */
.L_x_6182:
[----:B------:R-:W-:Y:S05]  /*2430*/  BSYNC B0 ;  /* 0x0000000000007941 */ /* 0x000fea0003800000 */
.L_x_6181:
        /* <DEDUP_REMOVED lines=37> */
.L_x_6188:
[----:B------:R-:W-:Y:S05]  /*2690*/  BSYNC B1 ;  /* 0x0000000000017941 */ /* 0x000fea0003800000 */
.L_x_6187:
[----:B------:R-:W-:-:S07]  /*26a0*/  FADD.FTZ R8, R13, -R8 ;  /* 0x800000080d087221 */ /* 0x000fce0000010000 */
.L_x_6186:
[----:B------:R-:W-:Y:S05]  /*26b0*/  BSYNC B0 ;  /* 0x0000000000007941 */ /* 0x000fea0003800000 */
.L_x_6185:
        /* <DEDUP_REMOVED lines=37> */
.L_x_6192:
[----:B------:R-:W-:Y:S05]  /*2910*/  BSYNC B1 ;  /* 0x0000000000017941 */ /* 0x000fea0003800000 */
.L_x_6191:
[----:B------:R-:W-:-:S07]  /*2920*/  FADD.FTZ R7, R12, -R9 ;  /* 0x800000090c077221 */ /* 0x000fce0000010000 */
.L_x_6190:
[----:B------:R-:W-:Y:S05]  /*2930*/  BSYNC B0 ;  /* 0x0000000000007941 */ /* 0x000fea0003800000 */
.L_x_6189:
        /* <DEDUP_REMOVED lines=21> */
.L_x_6195:
[----:B------:R-:W-:-:S13]  /*2a90*/  ISETP.GE.AND P0, PT, R17, R16, PT ;  /* 0x000000101100720c */ /* 0x000fda0003f06270 */
[----:B------:R-:W-:Y:S05]  /*2aa0*/  @P0 BRA `(.L_x_6197) ;  /* 0x0000000000300947 */ /* 0x000fea0003800000 */
[----:B0-----:R-:W0:Y:S01]  /*2ab0*/  LDC.64 R2, c[0x0][0x218] ;  /* 0x00008600ff027b82 */ /* 0x001e220000000a00 */
[----:B------:R-:W-:Y:S02]  /*2ac0*/  IADD3 R9, R23, R17, RZ ;  /* 0x0000001117097210 */ /* 0x000fe40007ffe0ff */
[----:B------:R-:W-:-:S03]  /*2ad0*/  IADD3 R17, R17, 0x80, RZ ;  /* 0x0000008011117810 */ /* 0x000fc60007ffe0ff */
[----:B0-----:R-:W-:-:S05]  /*2ae0*/  IMAD.WIDE.U32 R2, R9, 0x4, R2 ;  /* 0x0000000409027825 */ /* 0x001fca00078e0002 */
[----:B------:R1:W-:Y:S02]  /*2af0*/  STG.E desc[UR4][R2.64], R4 ;  /* 0x0000000402007986 */ /* 0x0003e4000c101904 */
.L_x_6196:
[----:B------:R-:W-:-:S13]  /*2b00*/  ISETP.GE.AND P0, PT, R17, R16, PT ;  /* 0x000000101100720c */ /* 0x000fda0003f06270 */
[----:B------:R-:W-:Y:S05]  /*2b10*/  @P0 BRA `(.L_x_6198) ;  /* 0x0000000000340947 */ /* 0x000fea0003800000 */
[----:B-1----:R-:W1:Y:S01]  /*2b20*/  LDC.64 R2, c[0x0][0x218] ;  /* 0x00008600ff027b82 */ /* 0x002e620000000a00 */
[----:B------:R-:W-:Y:S02]  /*2b30*/  IADD3 R9, R23, R17, RZ ;  /* 0x0000001117097210 */ /* 0x000fe40007ffe0ff */
[----:B------:R-:W-:-:S03]  /*2b40*/  IADD3 R17, R17, 0x80, RZ ;  /* 0x0000008011117810 */ /* 0x000fc60007ffe0ff */
[----:B-1----:R-:W-:-:S05]  /*2b50*/  IMAD.WIDE.U32 R2, R9, 0x4, R2 ;  /* 0x0000000409027825 */ /* 0x002fca00078e0002 */
[----:B------:R1:W-:Y:S02]  /*2b60*/  STG.E desc[UR4][R2.64], R5 ;  /* 0x0000000502007986 */ /* 0x0003e4000c101904 */
.L_x_6197:
        /* <DEDUP_REMOVED lines=8> */
.L_x_6198:
[----:B------:R-:W-:Y:S05]  /*2bf0*/  BSYNC B1 ;  /* 0x0000000000017941 */ /* 0x000fea0003800000 */
.L_x_6194:
[----:B------:R-:W-:-:S13]  /*2c00*/  ISETP.GE.AND P0, PT, R17, R16, PT ;  /* 0x000000101100720c */ /* 0x000fda0003f06270 */
[----:B-12---:R-:W1:Y:S01]  /*2c10*/  @!P0 LDC.64 R2, c[0x0][0x218] ;  /* 0x00008600ff028b82 */ /* 0x006e620000000a00 */
[----:B------:R-:W-:Y:S02]  /*2c20*/  @!P0 IADD3 R5, R23, R17, RZ ;  /* 0x0000001117058210 */ /* 0x000fe40007ffe0ff */
[----:B------:R-:W-:-:S03]  /*2c30*/  @!P0 IADD3 R17, R17, 0x80, RZ ;  /* 0x0000008011118810 */ /* 0x000fc60007ffe0ff */
[----:B-1----:R-:W-:-:S05]  /*2c40*/  @!P0 IMAD.WIDE.U32 R2, R5, 0x4, R2 ;  /* 0x0000000405028825 */ /* 0x002fca00078e0002 */
[----:B------:R2:W-:Y:S02]  /*2c50*/  @!P0 STG.E desc[UR4][R2.64], R8 ;  /* 0x0000000802008986 */ /* 0x0005e4000c101904 */
.L_x_6199:
[----:B------:R-:W-:Y:S05]  /*2c60*/  BSYNC B0 ;  /* 0x0000000000007941 */ /* 0x000fea0003800000 */
.L_x_6193:
        /* <DEDUP_REMOVED lines=8> */
.L_x_6200:
        /* <DEDUP_REMOVED lines=9> */
.L_x_7389:


//--------------------- .text._ZN2at6native18elementwise_kernelILi128ELi4EZNS0_15gpu_kernel_implIZZZNS0_33launch_log_sigmoid_forward_kernelERNS_18TensorIteratorBaseEENKUlvE_clEvENKUlvE_clEvEUldE_EEvS4_RKT_EUliE_EEviT1_ --------------------------
	.section	.text._ZN2at6native18elementwise_kernelILi128ELi4EZNS0_15gpu_kernel_implIZZZNS0_33launch_log_sigmoid_forward_kernelERNS_18TensorIteratorBaseEENKUlvE_clEvENKUlvE_clEvEUldE_EEvS4_RKT_EUliE_EEviT1_,"ax",@progbits
	.align	128
        .global         _ZN2at6native18elementwise_kernelILi128ELi4EZNS0_15gpu_kernel_implIZZZNS0_33launch_log_sigmoid_forward_kernelERNS_18TensorIteratorBaseEENKUlvE_clEvENKUlvE_clEvEUldE_EEvS4_RKT_EUliE_EEviT1_
        .type           _ZN2at6native18elementwise_kernelILi128ELi4EZNS0_15gpu_kernel_implIZZZNS0_33launch_log_sigmoid_forward_kernelERNS_18TensorIteratorBaseEENKUlvE_clEvENKUlvE_clEvEUldE_EEvS4_RKT_EUliE_EEviT1_,@function
        .size           _ZN2at6native18elementwise_kernelILi128ELi4EZNS0_15gpu_kernel_implIZZZNS0_33launch_log_sigmoid_forward_kernelERNS_18TensorIteratorBaseEENKUlvE_clEvENKUlvE_clEvEUldE_EEvS4_RKT_EUliE_EEviT1_,(.L_x_7334 - _ZN2at6native18elementwise_kernelILi128ELi4EZNS0_15gpu_kernel_implIZZZNS0_33launch_log_sigmoid_forward_kernelERNS_18TensorIteratorBaseEENKUlvE_clEvENKUlvE_clEvEUldE_EEvS4_RKT_EUliE_EEviT1_)
        .other          _ZN2at6native18elementwise_kernelILi128ELi4EZNS0_15gpu_kernel_implIZZZNS0_33launch_log_sigmoid_forward_kernelERNS_18TensorIteratorBaseEENKUlvE_clEvENKUlvE_clEvEUldE_EEvS4_RKT_EUliE_EEviT1_,@"STO_CUDA_ENTRY STV_DEFAULT"
_ZN2at6native18elementwise_kernelILi128ELi4EZNS0_15gpu_kernel_implIZZZNS0_33launch_log_sigmoid_forward_kernelERNS_18TensorIteratorBaseEENKUlvE_clEvENKUlvE_clEvEUldE_EEvS4_RKT_EUliE_EEviT1_:
.text._ZN2at6native18elementwise_kernelILi128ELi4EZNS0_15gpu_kernel_implIZZZNS0_33launch_log_sigmoid_forward_kernelERNS_18TensorIteratorBaseEENKUlvE_clEvENKUlvE_clEvEUldE_EEvS4_RKT_EUliE_EEviT1_:
        /* <DEDUP_REMOVED lines=306> */
[----:B------:R-:W-:-:S04]  /*1320*/  SHF.R.U32.HI R3, RZ, UR5, R3 ;  /* 0x00000005ff037c19 */ /* 0x000fc80008011603 */
[----:B------:R-:W-:-:S05]  /*1330*/  IADD3 R3, -R3, RZ, RZ ;  /* 0x000000ff03037210 */ /* 0x000fca0007ffe1ff */
[----:B------:R-:W-:Y:S01]  /*1340*/  IMAD R7, R3, UR4, R7 ;  /* 0x0000000403077c24 */ /* 0x000fe2000f8e0207 */
[----:B------:R-:W-:-:S03]  /*1350*/  ULDC.64 UR4, c[0x0][0x408] ;  /* 0x0001020000047ab9 */ /* 0x000fc60000000a00 */
[C---:B------:R-:W-:Y:S02]  /*1360*/  IMAD R16, R7.reuse, UR4, R16 ;  /* 0x0000000407107c24 */ /* 0x040fe4000f8e0210 */
[----:B------:R-:W-:-:S07]  /*1370*/  IMAD R0, R7, UR5, R0 ;  /* 0x0000000507007c24 */ /* 0x000fce000f8e0200 */
.L_x_6203:
        /* <DEDUP_REMOVED lines=21> */
.L_x_6207:
[----:B------:R-:W2:Y:S02]  /*14d0*/  LDG.E.U8 R4, desc[UR36][R4.64] ;  /* 0x0000002404047981 */ /* 0x000ea4000c1e1100 */
[----:B--2---:R0:W1:Y:S01]  /*14e0*/  I2F.F64.U16 R26, R4 ;  /* 0x00000004001a7312 */ /* 0x0040620000101800 */
[----:B------:R-:W-:Y:S05]  /*14f0*/  BRA `(.L_x_6209) ;  /* 0x0000000c00707947 */ /* 0x000fea0003800000 */
.L_x_6206:
        /* <DEDUP_REMOVED lines=9> */
.L_x_6211:
[----:B------:R-:W2:Y:S02]  /*1590*/  LDG.E R4, desc[UR36][R4.64] ;  /* 0x0000002404047981 */ /* 0x000ea4000c1e1900 */
[----:B--2---:R0:W1:Y:S01]  /*15a0*/  I2F.F64 R26, R4 ;  /* 0x00000004001a7312 */ /* 0x0040620000201c00 */
[----:B------:R-:W-:Y:S05]  /*15b0*/  BRA `(.L_x_6209) ;  /* 0x0000000c00407947 */ /* 0x000fea0003800000 */
.L_x_6210:
[----:B------:R-:W2:Y:S02]  /*15c0*/  LDG.E.U16 R4, desc[UR36][R4.64] ;  /* 0x0000002404047981 */ /* 0x000ea4000c1e1500 */
[----:B--2---:R0:W1:Y:S01]  /*15d0*/  I2F.F64.S16 R26, R4 ;  /* 0x00000004001a7312 */ /* 0x0040620000101c00 */
[----:B------:R-:W-:Y:S05]  /*15e0*/  BRA `(.L_x_6209) ;  /* 0x0000000c00347947 */ /* 0x000fea0003800000 */
.L_x_6205:
        /* <DEDUP_REMOVED lines=10> */
.L_x_6213:
[----:B------:R-:W2:Y:S02]  /*1690*/  LDG.E.U16 R0, desc[UR36][R4.64] ;  /* 0x0000002404007981 */ /* 0x000ea4000c1e1500 */
[----:B--2---:R-:W-:-:S05]  /*16a0*/  HADD2.F32 R0, -RZ, R0.H0_H0 ;  /* 0x20000000ff007230 */ /* 0x004fca0000004100 */
[----:B------:R-:W-:-:S04]  /*16b0*/  FMUL.FTZ R0, R0, 1 ;  /* 0x3f80000000007820 */ /* 0x000fc80000410000 */
[----:B------:R0:W1:Y:S01]  /*16c0*/  F2F.F64.F32 R26, R0 ;  /* 0x00000000001a7310 */ /* 0x0000620000201800 */
[----:B------:R-:W-:Y:S05]  /*16d0*/  BRA `(.L_x_6209) ;  /* 0x0000000800f87947 */ /* 0x000fea0003800000 */
.L_x_6212:
        /* <DEDUP_REMOVED lines=10> */
.L_x_6215:
[----:B------:R-:W2:Y:S02]  /*1780*/  LDG.E.U16 R4, desc[UR36][R4.64] ;  /* 0x0000002404047981 */ /* 0x000ea4000c1e1500 */
[----:B--2---:R-:W-:-:S05]  /*1790*/  HADD2.F32 R0, -RZ, R4.H0_H0 ;  /* 0x20000004ff007230 */ /* 0x004fca0000004100 */
[----:B------:R-:W-:-:S04]  /*17a0*/  FMUL.FTZ R0, R0, 1 ;  /* 0x3f80000000007820 */ /* 0x000fc80000410000 */
[----:B------:R0:W1:Y:S01]  /*17b0*/  F2F.F64.F32 R26, R0 ;  /* 0x00000000001a7310 */ /* 0x0000620000201800 */
[----:B------:R-:W-:Y:S05]  /*17c0*/  BRA `(.L_x_6209) ;  /* 0x0000000800bc7947 */ /* 0x000fea0003800000 */
.L_x_6214:
[----:B------:R0:W5:Y:S01]  /*17d0*/  LDG.E.64 R26, desc[UR36][R4.64] ;  /* 0x00000024041a7981 */ /* 0x000162000c1e1b00 */
[----:B------:R-:W-:Y:S05]  /*17e0*/  BRA `(.L_x_6209) ;  /* 0x0000000800b47947 */ /* 0x000fea0003800000 */
.L_x_6204:
        /* <DEDUP_REMOVED lines=13> */
.L_x_6218:
[----:B------:R0:W5:Y:S01]  /*18c0*/  LDG.E.64 R26, desc[UR36][R4.64] ;  /* 0x00000024041a7981 */ /* 0x000162000c1e1b00 */
[----:B------:R-:W-:Y:S05]  /*18d0*/  BRA `(.L_x_6209) ;  /* 0x0000000800787947 */ /* 0x000fea0003800000 */
.L_x_6217:
        /* <DEDUP_REMOVED lines=28> */
.L_x_6220:
        /* <DEDUP_REMOVED lines=15> */
.L_x_6219:
[----:B------:R-:W2:Y:S02]  /*1b90*/  LDG.E.U16 R0, desc[UR36][R4.64] ;  /* 0x0000002404007981 */ /* 0x000ea4000c1e1500 */
[----:B--2---:R-:W-:-:S05]  /*1ba0*/  SHF.L.U32 R0, R0, 0x10, RZ ;  /* 0x0000001000007819 */ /* 0x004fca00000006ff */
[----:B------:R-:W-:-:S04]  /*1bb0*/  FMUL.FTZ R0, R0, 1 ;  /* 0x3f80000000007820 */ /* 0x000fc80000410000 */
[----:B------:R0:W1:Y:S01]  /*1bc0*/  F2F.F64.F32 R26, R0 ;  /* 0x00000000001a7310 */ /* 0x0000620000201800 */
[----:B------:R-:W-:Y:S05]  /*1bd0*/  BRA `(.L_x_6209) ;  /* 0x0000000400b87947 */ /* 0x000fea0003800000 */
.L_x_6216:
        /* <DEDUP_REMOVED lines=11> */
.L_x_6223:
        /* <DEDUP_REMOVED lines=21> */
.L_x_6227:
[----:B------:R-:W-:Y:S05]  /*1de0*/  BSYNC B1 ;  /* 0x0000000000017941 */ /* 0x000fea0003800000 */
.L_x_6226:
[----:B------:R-:W-:Y:S01]  /*1df0*/  LEA R5, R0, 0x3b800000, 0x17 ;  /* 0x3b80000000057811 */ /* 0x000fe200078eb8ff */
[----:B------:R-:W-:-:S05]  /*1e00*/  IMAD.SHL.U32 R0, R3, 0x100000, RZ ;  /* 0x0010000003007824 */ /* 0x000fca00078e00ff */
[----:B------:R-:W-:-:S07]  /*1e10*/  LOP3.LUT R0, R5, R0, R6, 0xfe, !PT ;  /* 0x0000000005007212 */ /* 0x000fce00078efe06 */
.L_x_6225:
[----:B------:R-:W-:Y:S05]  /*1e20*/  BSYNC B0 ;  /* 0x0000000000007941 */ /* 0x000fea0003800000 */
.L_x_6224:
[----:B------:R-:W-:-:S04]  /*1e30*/  FMUL.FTZ R0, R0, 1 ;  /* 0x3f80000000007820 */ /* 0x000fc80000410000 */
[----:B------:R2:W3:Y:S01]  /*1e40*/  F2F.F64.F32 R26, R0 ;  /* 0x00000000001a7310 */ /* 0x0004e20000201800 */
[----:B------:R-:W-:Y:S05]  /*1e50*/  BRA `(.L_x_6209) ;  /* 0x0000000400187947 */ /* 0x000fea0003800000 */
.L_x_6222:
        /* <DEDUP_REMOVED lines=21> */
.L_x_6231:
[----:B------:R-:W-:Y:S05]  /*1fb0*/  BSYNC B1 ;  /* 0x0000000000017941 */ /* 0x000fea0003800000 */
.L_x_6230:
[----:B------:R-:W-:Y:S01]  /*1fc0*/  LEA R5, R0, 0x37800000, 0x17 ;  /* 0x3780000000057811 */ /* 0x000fe200078eb8ff */
[----:B------:R-:W-:-:S05]  /*1fd0*/  IMAD.SHL.U32 R0, R3, 0x200000, RZ ;  /* 0x0020000003007824 */ /* 0x000fca00078e00ff */
[----:B------:R-:W-:-:S07]  /*1fe0*/  LOP3.LUT R0, R5, R0, R6, 0xfe, !PT ;  /* 0x0000000005007212 */ /* 0x000fce00078efe06 */
.L_x_6229:
[----:B------:R-:W-:Y:S05]  /*1ff0*/  BSYNC B0 ;  /* 0x0000000000007941 */ /* 0x000fea0003800000 */
.L_x_6228:
[----:B------:R-:W-:-:S04]  /*2000*/  FMUL.FTZ R0, R0, 1 ;  /* 0x3f80000000007820 */ /* 0x000fc80000410000 */
[----:B------:R4:W0:Y:S01]  /*2010*/  F2F.F64.F32 R26, R0 ;  /* 0x00000000001a7310 */ /* 0x0008220000201800 */
[----:B------:R-:W-:Y:S05]  /*2020*/  BRA `(.L_x_6209) ;  /* 0x0000000000a47947 */ /* 0x000fea0003800000 */
.L_x_6221:
        /* <DEDUP_REMOVED lines=12> */
[----:B------:R-:W-:Y:S01]  /*20f0*/  @!P0 IMAD.MOV.U32 R0, RZ, RZ, 0x7f800001 ;  /* 0x7f800001ff008424 */ /* 0x000fe200078e00ff */
[----:B------:R-:W-:-:S07]  /*2100*/  @P0 SHF.L.U32 R0, R4, 0x17, RZ ;  /* 0x0000001704000819 */ /* 0x000fce00000006ff */
.L_x_6235:
[----:B------:R-:W-:Y:S05]  /*2110*/  BSYNC B0 ;  /* 0x0000000000007941 */ /* 0x000fea0003800000 */
.L_x_6234:
[----:B------:R-:W-:-:S04]  /*2120*/  FMUL.FTZ R0, R0, 1 ;  /* 0x3f80000000007820 */ /* 0x000fc80000410000 */
[----:B------:R0:W1:Y:S01]  /*2130*/  F2F.F64.F32 R26, R0 ;  /* 0x00000000001a7310 */ /* 0x0000620000201800 */
[----:B------:R-:W-:Y:S05]  /*2140*/  BRA `(.L_x_6209) ;  /* 0x00000000005c7947 */ /* 0x000fea0003800000 */
.L_x_6208:
        /* <DEDUP_REMOVED lines=16> */
.L_x_6236:
[----:B------:R-:W-:Y:S01]  /*2250*/  CS2R R26, SRZ ;  /* 0x00000000001a7805 */ /* 0x000fe2000001ff00 */
[----:B------:R-:W-:Y:S06]  /*2260*/  BRA `(.L_x_6209) ;  /* 0x0000000000147947 */ /* 0x000fec0003800000 */
.L_x_6233:
[----:B------:R-:W2:Y:S02]  /*2270*/  LDG.E.64 R26, desc[UR36][R4.64] ;  /* 0x00000024041a7981 */ /* 0x000ea4000c1e1b00 */
[----:B--2---:R-:W0:Y:S01]  /*2280*/  I2F.F64.U64 R26, R26 ;  /* 0x0000001a001a7312 */ /* 0x004e220000301800 */
[----:B------:R-:W-:Y:S05]  /*2290*/  BRA `(.L_x_6209) ;  /* 0x0000000000087947 */ /* 0x000fea0003800000 */
.L_x_6232:
[----:B------:R-:W2:Y:S02]  /*22a0*/  LDG.E R4, desc[UR36][R4.64] ;  /* 0x0000002404047981 */ /* 0x000ea4000c1e1900 */
[----:B--2---:R0:W1:Y:S02]  /*22b0*/  I2F.F64.U32 R26, R4 ;  /* 0x00000004001a7312 */ /* 0x0040640000201800 */
.L_x_6209:
[----:B0-----:R-:W-:Y:S01]  /*22c0*/  IMAD.MOV.U32 R4, RZ, RZ, 0x652b82fe ;  /* 0x652b82feff047424 */ /* 0x001fe200078e00ff */
        /* <DEDUP_REMOVED lines=50> */
[----:B--2-4-:R-:W-:Y:S02]  /*25f0*/  @!P1 LEA.HI R0, R4, R4, RZ, 0x1 ;  /* 0x0000000404009211 */ /* 0x014fe400078f08ff */
        /* <DEDUP_REMOVED lines=8> */
.L_x_6238:
[----:B------:R-:W-:Y:S05]  /*2680*/  BSYNC B0 ;  /* 0x0000000000007941 */ /* 0x000fea0003800000 */
.L_x_6237:
[C---:B------:R-:W-:Y:S01]  /*2690*/  FSETP.GEU.FTZ.AND P1, PT, R29.reuse, 1.7916666269302368164, PT ;  /* 0x3fe555551d00780b */ /* 0x040fe20003f3e000 */
[----:B------:R-:W-:Y:S01]  /*26a0*/  BSSY B0, `(.L_x_6239) ;  /* 0x0000089000007945 */ /* 0x000fe20003800000 */
[----:B------:R-:W-:-:S13]  /*26b0*/  FSETP.GT.FTZ.AND P0, PT, R29, -1.6999999284744262695, PT ;  /* 0xbfd999991d00780b */ /* 0x000fda0003f14000 */
[----:B------:R-:W-:Y:S05]  /*26c0*/  @P0 BRA !P1, `(.L_x_6240) ;  /* 0x0000000400480947 */ /* 0x000fea0004800000 */
[----:B------:R-:W-:-:S10]  /*26d0*/  DADD R28, R28, 1 ;  /* 0x3ff000001c1c7429 */ /* 0x000fd40000000000 */
[----:B------:R-:W-:Y:S01]  /*26e0*/  ISETP.GT.AND P0, PT, R29, 0xfffff, PT ;  /* 0x000fffff1d00780c */ /* 0x000fe20003f04270 */
[----:B------:R-:W-:Y:S02]  /*26f0*/  IMAD.MOV.U32 R6, RZ, RZ, R28 ;  /* 0x000000ffff067224 */ /* 0x000fe400078e001c */
[--C-:B------:R-:W-:Y:S02]  /*2700*/  IMAD.MOV.U32 R7, RZ, RZ, R29.reuse ;  /* 0x000000ffff077224 */ /* 0x100fe400078e001d */
[----:B------:R-:W-:-:S08]  /*2710*/  IMAD.MOV.U32 R3, RZ, RZ, R29 ;  /* 0x000000ffff037224 */ /* 0x000fd000078e001d */
[----:B------:R-:W-:-:S10]  /*2720*/  @!P0 DMUL R6, R6, 1.80143985094819840000e+16 ;  /* 0x4350000006068828 */ /* 0x000fd40000000000 */
[----:B------:R-:W-:Y:S02]  /*2730*/  @!P0 IMAD.MOV.U32 R3, RZ, RZ, R7 ;  /* 0x000000ffff038224 */ /* 0x000fe400078e0007 */
[----:B------:R-:W-:Y:S02]  /*2740*/  @!P0 IMAD.MOV.U32 R28, RZ, RZ, R6 ;  /* 0x000000ffff1c8224 */ /* 0x000fe400078e0006 */
[----:B--2-4-:R-:W-:-:S05]  /*2750*/  VIADD R0, R3, 0xffffffff ;  /* 0xffffffff03007836 */ /* 0x014fca0000000000 */
[----:B------:R-:W-:Y:S01]  /*2760*/  ISETP.GE.U32.AND P1, PT, R0, 0x7fefffff, PT ;  /* 0x7fefffff0000780c */ /* 0x000fe20003f26070 */
[----:B------:R-:W-:Y:S02]  /*2770*/  IMAD.MOV.U32 R0, RZ, RZ, -0x3ff ;  /* 0xfffffc01ff007424 */ /* 0x000fe400078e00ff */
[----:B------:R-:W-:-:S10]  /*2780*/  @!P0 IMAD.MOV.U32 R0, RZ, RZ, -0x435 ;  /* 0xfffffbcbff008424 */ /* 0x000fd400078e00ff */
[----:B------:R-:W-:Y:S01]  /*2790*/  @P1 IMAD.MOV.U32 R4, RZ, RZ, 0x0 ;  /* 0x00000000ff041424 */ /* 0x000fe200078e00ff */
[----:B------:R-:W-:Y:S02]  /*27a0*/  @P1 MOV R5, 0x7ff00000 ;  /* 0x7ff0000000051802 */ /* 0x000fe40000000f00 */
[----:B------:R-:W-:-:S04]  /*27b0*/  @P1 FSETP.NEU.FTZ.AND P2, PT, R7, RZ, PT ;  /* 0x000000ff0700120b */ /* 0x000fc80003f5d000 */
[----:B------:R-:W-:-:S10]  /*27c0*/  @P1 DFMA R4, R6, R4, +INF ;  /* 0x7ff000000604142b */ /* 0x000fd40000000004 */
[----:B------:R-:W-:Y:S02]  /*27d0*/  @P1 FSEL R4, R4, RZ, P2 ;  /* 0x000000ff04041208 */ /* 0x000fe40001000000 */
[----:B------:R-:W-:Y:S01]  /*27e0*/  @P1 FSEL R5, R5, -QNAN , P2 ;  /* 0xfff0000005051808 */ /* 0x000fe20001000000 */
[----:B------:R-:W-:Y:S06]  /*27f0*/  @P1 BRA `(.L_x_6241) ;  /* 0x0000000400cc1947 */ /* 0x000fec0003800000 */
[----:B------:R-:W-:Y:S01]  /*2800*/  LOP3.LUT R4, R3, 0x800fffff, RZ, 0xc0, !PT ;  /* 0x800fffff03047812 */ /* 0x000fe200078ec0ff */
[----:B------:R-:W-:Y:S01]  /*2810*/  IMAD.MOV.U32 R6, RZ, RZ, RZ ;  /* 0x000000ffff067224 */ /* 0x000fe200078e00ff */
[----:B------:R-:W-:Y:S01]  /*2820*/  UMOV UR4, 0x3ae80f1e ;  /* 0x3ae80f1e00047882 */ /* 0x000fe20000000000 */
[----:B------:R-:W-:Y:S01]  /*2830*/  IMAD.MOV.U32 R14, RZ, RZ, -0x748574fc ;  /* 0x8b7a8b04ff0e7424 */ /* 0x000fe200078e00ff */
[----:B------:R-:W-:Y:S01]  /*2840*/  LOP3.LUT R5, R4, 0x3ff00000, RZ, 0xfc, !PT ;  /* 0x3ff0000004057812 */ /* 0x000fe200078efcff */
[----:B------:R-:W-:Y:S01]  /*2850*/  IMAD.MOV.U32 R4, RZ, RZ, R28 ;  /* 0x000000ffff047224 */ /* 0x000fe200078e001c */
[----:B------:R-:W-:Y:S01]  /*2860*/  UMOV UR5, 0x3eb1380b ;  /* 0x3eb1380b00057882 */ /* 0x000fe20000000000 */
[----:B------:R-:W-:Y:S01]  /*2870*/  IMAD.MOV.U32 R15, RZ, RZ, 0x3ed0ee25 ;  /* 0x3ed0ee25ff0f7424 */ /* 0x000fe200078e00ff */
[----:B------:R-:W-:Y:S01]  /*2880*/  ISETP.GE.AND P0, PT, R5, 0x3ff6a09f, PT ;  /* 0x3ff6a09f0500780c */ /* 0x000fe20003f06270 */
[----:B------:R-:W-:Y:S01]  /*2890*/  IMAD.MOV.U32 R21, RZ, RZ, 0x43300000 ;  /* 0x43300000ff157424 */ /* 0x000fe200078e00ff */
[----:B------:R-:W-:Y:S01]  /*28a0*/  LEA.HI R0, R3, R0, RZ, 0xc ;  /* 0x0000000003007211 */ /* 0x000fe200078f60ff */
[----:B------:R-:W-:Y:S01]  /*28b0*/  UMOV UR6, 0x80000000 ;  /* 0x8000000000067882 */ /* 0x000fe20000000000 */
[----:B------:R-:W-:-:S09]  /*28c0*/  UMOV UR7, 0x43300000 ;  /* 0x4330000000077882 */ /* 0x000fd20000000000 */
[----:B------:R-:W-:Y:S02]  /*28d0*/  @P0 VIADD R7, R5, 0xfff00000 ;  /* 0xfff0000005070836 */ /* 0x000fe40000000000 */
[----:B------:R-:W-:Y:S02]  /*28e0*/  @P0 VIADD R0, R0, 0x1 ;  /* 0x0000000100000836 */ /* 0x000fe40000000000 */
[----:B------:R-:W-:-:S03]  /*28f0*/  @P0 IMAD.MOV.U32 R5, RZ, RZ, R7 ;  /* 0x000000ffff050224 */ /* 0x000fc600078e0007 */
[----:B------:R-:W-:-:S03]  /*2900*/  LOP3.LUT R20, R0, 0x80000000, RZ, 0x3c, !PT ;  /* 0x8000000000147812 */ /* 0x000fc600078e3cff */
[C---:B------:R-:W-:Y:S02]  /*2910*/  DADD R12, R4.reuse, 1 ;  /* 0x3ff00000040c7429 */ /* 0x040fe40000000000 */
[----:B------:R-:W-:-:S04]  /*2920*/  DADD R4, R4, -1 ;  /* 0xbff0000004047429 */ /* 0x000fc80000000000 */
[----:B------:R-:W0:Y:S02]  /*2930*/  MUFU.RCP64H R7, R13 ;  /* 0x0000000d00077308 */ /* 0x000e240000001800 */
[----:B0-----:R-:W-:-:S08]  /*2940*/  DFMA R8, -R12, R6, 1 ;  /* 0x3ff000000c08742b */ /* 0x001fd00000000106 */
[----:B------:R-:W-:-:S08]  /*2950*/  DFMA R8, R8, R8, R8 ;  /* 0x000000080808722b */ /* 0x000fd00000000008 */
[----:B------:R-:W-:-:S08]  /*2960*/  DFMA R6, R6, R8, R6 ;  /* 0x000000080606722b */ /* 0x000fd00000000006 */
[----:B------:R-:W-:-:S08]  /*2970*/  DMUL R8, R6, R4 ;  /* 0x0000000406087228 */ /* 0x000fd00000000000 */
[----:B------:R-:W-:-:S08]  /*2980*/  DFMA R8, R6, R4, R8 ;  /* 0x000000040608722b */ /* 0x000fd00000000008 */
[----:B------:R-:W-:Y:S02]  /*2990*/  DMUL R10, R8, R8 ;  /* 0x00000008080a7228 */ /* 0x000fe40000000000 */
[----:B------:R-:W-:-:S06]  /*29a0*/  DADD R18, R4, -R8 ;  /* 0x0000000004127229 */ /* 0x000fcc0000000808 */
[----:B------:R-:W-:Y:S01]  /*29b0*/  DFMA R12, R10, UR4, R14 ;  /* 0x000000040a0c7c2b */ /* 0x000fe2000800000e */
[----:B------:R-:W-:Y:S01]  /*29c0*/  UMOV UR4, 0x9f02676f ;  /* 0x9f02676f00047882 */ /* 0x000fe20000000000 */
[----:B------:R-:W-:Y:S01]  /*29d0*/  UMOV UR5, 0x3ef3b266 ;  /* 0x3ef3b26600057882 */ /* 0x000fe20000000000 */
[----:B------:R-:W-:-:S05]  /*29e0*/  DADD R18, R18, R18 ;  /* 0x0000000012127229 */ /* 0x000fca0000000012 */
[----:B------:R-:W-:Y:S01]  /*29f0*/  DFMA R12, R10, R12, UR4 ;  /* 0x000000040a0c7e2b */ /* 0x000fe2000800000c */
[----:B------:R-:W-:Y:S01]  /*2a00*/  UMOV UR4, 0xa9ab0956 ;  /* 0xa9ab095600047882 */ /* 0x000fe20000000000 */
[----:B------:R-:W-:Y:S01]  /*2a10*/  UMOV UR5, 0x3f1745cb ;  /* 0x3f1745cb00057882 */ /* 0x000fe20000000000 */
[----:B------:R-:W-:-:S05]  /*2a20*/  DFMA R18, R4, -R8, R18 ;  /* 0x800000080412722b */ /* 0x000fca0000000012 */
[----:B------:R-:W-:Y:S01]  /*2a30*/  DFMA R12, R10, R12, UR4 ;  /* 0x000000040a0c7e2b */ /* 0x000fe2000800000c */
[----:B------:R-:W-:Y:S01]  /*2a40*/  UMOV UR4, 0x2d1b5154 ;  /* 0x2d1b515400047882 */ /* 0x000fe20000000000 */
[----:B------:R-:W-:Y:S01]  /*2a50*/  UMOV UR5, 0x3f3c71c7 ;  /* 0x3f3c71c700057882 */ /* 0x000fe20000000000 */
[----:B------:R-:W-:-:S05]  /*2a60*/  DMUL R18, R6, R18 ;  /* 0x0000001206127228 */ /* 0x000fca0000000000 */
[----:B------:R-:W-:Y:S01]  /*2a70*/  DFMA R12, R10, R12, UR4 ;  /* 0x000000040a0c7e2b */ /* 0x000fe2000800000c */
[----:B------:R-:W-:Y:S01]  /*2a80*/  UMOV UR4, 0x923be72d ;  /* 0x923be72d00047882 */ /* 0x000fe20000000000 */
[----:B------:R-:W-:-:S06]  /*2a90*/  UMOV UR5, 0x3f624924 ;  /* 0x3f62492400057882 */ /* 0x000fcc0000000000 */
[----:B------:R-:W-:Y:S01]  /*2aa0*/  DFMA R14, R10, R12, UR4 ;  /* 0x000000040a0e7e2b */ /* 0x000fe2000800000c */
[----:B------:R-:W-:Y:S01]  /*2ab0*/  UMOV UR4, 0x9999a3c4 ;  /* 0x9999a3c400047882 */ /* 0x000fe20000000000 */
[----:B------:R-:W-:Y:S01]  /*2ac0*/  UMOV UR5, 0x3f899999 ;  /* 0x3f89999900057882 */ /* 0x000fe20000000000 */
[----:B------:R-:W-:Y:S01]  /*2ad0*/  DADD R12, R20, -UR6 ;  /* 0x80000006140c7e29 */ /* 0x000fe20008000000 */
[----:B------:R-:W-:Y:S01]  /*2ae0*/  UMOV UR6, 0xfefa39ef ;  /* 0xfefa39ef00067882 */ /* 0x000fe20000000000 */
[----:B------:R-:W-:-:S03]  /*2af0*/  UMOV UR7, 0x3fe62e42 ;  /* 0x3fe62e4200077882 */ /* 0x000fc60000000000 */
[----:B------:R-:W-:Y:S01]  /*2b00*/  DFMA R14, R10, R14, UR4 ;  /* 0x000000040a0e7e2b */ /* 0x000fe2000800000e */
[----:B------:R-:W-:Y:S01]  /*2b10*/  UMOV UR4, 0x55555554 ;  /* 0x5555555400047882 */ /* 0x000fe20000000000 */
[----:B------:R-:W-:Y:S01]  /*2b20*/  UMOV UR5, 0x3fb55555 ;  /* 0x3fb5555500057882 */ /* 0x000fe20000000000 */
[----:B------:R-:W-:-:S05]  /*2b30*/  DFMA R4, R12, UR6, R8 ;  /* 0x000000060c047c2b */ /* 0x000fca0008000008 */
[----:B------:R-:W-:Y:S01]  /*2b40*/  DFMA R14, R10, R14, UR4 ;  /* 0x000000040a0e7e2b */ /* 0x000fe2000800000e */
[----:B------:R-:W-:Y:S01]  /*2b50*/  UMOV UR4, 0x3b39803f ;  /* 0x3b39803f00047882 */ /* 0x000fe20000000000 */
[----:B------:R-:W-:Y:S01]  /*2b60*/  UMOV UR5, 0x3c7abc9e ;  /* 0x3c7abc9e00057882 */ /* 0x000fe20000000000 */
[----:B------:R-:W-:-:S05]  /*2b70*/  DFMA R20, -R12, UR6, R4 ;  /* 0x000000060c147c2b */ /* 0x000fca0008000104 */
[----:B------:R-:W-:-:S03]  /*2b80*/  DMUL R14, R10, R14 ;  /* 0x0000000e0a0e7228 */ /* 0x000fc60000000000 */
[----:B------:R-:W-:-:S05]  /*2b90*/  DADD R20, -R8, R20 ;  /* 0x0000000008147229 */ /* 0x000fca0000000114 */
[----:B------:R-:W-:-:S08]  /*2ba0*/  DFMA R14, R8, R14, R18 ;  /* 0x0000000e080e722b */ /* 0x000fd00000000012 */
[----:B------:R-:W-:-:S08]  /*2bb0*/  DADD R14, R14, -R20 ;  /* 0x000000000e0e7229 */ /* 0x000fd00000000814 */
[----:B------:R-:W-:-:S08]  /*2bc0*/  DFMA R14, R12, UR4, R14 ;  /* 0x000000040c0e7c2b */ /* 0x000fd0000800000e */
[----:B------:R-:W-:Y:S01]  /*2bd0*/  DADD R4, R4, R14 ;  /* 0x0000000004047229 */ /* 0x000fe2000000000e */
[----:B------:R-:W-:Y:S10]  /*2be0*/  BRA `(.L_x_6241) ;  /* 0x0000000000d07947 */ /* 0x000ff40003800000 */
.L_x_6240:
[----:B------:R-:W-:Y:S01]  /*2bf0*/  DADD R10, R28, 2 ;  /* 0x400000001c0a7429 */ /* 0x000fe20000000000 */
[----:B------:R-:W-:Y:S01]  /*2c00*/  IMAD.MOV.U32 R4, RZ, RZ, 0x1 ;  /* 0x00000001ff047424 */ /* 0x000fe200078e00ff */
[----:B------:R-:W-:Y:S01]  /*2c10*/  FSETP.GEU.AND P1, PT, |R29|, 6.5827683646048100446e-37, PT ;  /* 0x036000001d00780b */ /* 0x000fe20003f2e200 */
[----:B------:R-:W-:Y:S03]  /*2c20*/  BSSY B1, `(.L_x_6242) ;  /* 0x0000013000017945 */ /* 0x000fe60003800000 */
        /* <DEDUP_REMOVED lines=9> */
[----:B--2-4-:R-:W-:-:S05]  /*2cc0*/  FFMA R0, RZ, R11, R5 ;  /* 0x0000000bff007223 */ /* 0x014fca0000000005 */
[----:B------:R-:W-:-:S13]  /*2cd0*/  FSETP.GT.AND P0, PT, |R0|, 1.469367938527859385e-39, PT ;  /* 0x001000000000780b */ /* 0x000fda0003f04200 */
[----:B------:R-:W-:Y:S05]  /*2ce0*/  @P0 BRA P1, `(.L_x_6243) ;  /* 0x0000000000180947 */ /* 0x000fea0000800000 */
[----:B------:R-:W-:Y:S01]  /*2cf0*/  MOV R8, R28 ;  /* 0x0000001c00087202 */ /* 0x000fe20000000f00 */
[----:B------:R-:W-:Y:S01]  /*2d00*/  IMAD.MOV.U32 R9, RZ, RZ, R29 ;  /* 0x000000ffff097224 */ /* 0x000fe200078e001d */
[----:B------:R-:W-:-:S07]  /*2d10*/  MOV R0, 0x2d30 ;  /* 0x00002d3000007802 */ /* 0x000fce0000000f00 */
[----:B------:R-:W-:Y:S05]  /*2d20*/  CALL.REL.NOINC `($__internal_7_$__cuda_sm20_div_rn_f64_full) ;  /* 0x000000d4005c7944 */ /* 0x000fea0003c00000 */
[----:B------:R-:W-:Y:S02]  /*2d30*/  IMAD.MOV.U32 R4, RZ, RZ, R14 ;  /* 0x000000ffff047224 */ /* 0x000fe400078e000e */
[----:B------:R-:W-:-:S07]  /*2d40*/  IMAD.MOV.U32 R5, RZ, RZ, R3 ;  /* 0x000000ffff057224 */ /* 0x000fce00078e0003 */
.L_x_6243:
[----:B------:R-:W-:Y:S05]  /*2d50*/  BSYNC B1 ;  /* 0x0000000000017941 */ /* 0x000fea0003800000 */
.L_x_6242:
[----:B------:R-:W-:Y:S01]  /*2d60*/  DMUL R4, R4, R28 ;  /* 0x0000001c04047228 */ /* 0x000fe20000000000 */
[----:B------:R-:W-:Y:S01]  /*2d70*/  IMAD.MOV.U32 R10, RZ, RZ, -0x314d23bc ;  /* 0xceb2dc44ff0a7424 */ /* 0x000fe200078e00ff */
[----:B------:R-:W-:Y:S01]  /*2d80*/  UMOV UR4, 0x2fbe14b5 ;  /* 0x2fbe14b500047882 */ /* 0x000fe20000000000 */
[----:B------:R-:W-:Y:S01]  /*2d90*/  IMAD.MOV.U32 R11, RZ, RZ, 0x3ed087ff ;  /* 0x3ed087ffff0b7424 */ /* 0x000fe200078e00ff */
[----:B------:R-:W-:-:S04]  /*2da0*/  UMOV UR5, 0x3eb372fb ;  /* 0x3eb372fb00057882 */ /* 0x000fc80000000000 */
[----:B------:R-:W-:-:S08]  /*2db0*/  DADD R6, -R4, R28 ;  /* 0x0000000004067229 */ /* 0x000fd0000000011c */
[----:B------:R-:W-:-:S08]  /*2dc0*/  DMUL R8, R6, R6 ;  /* 0x0000000606087228 */ /* 0x000fd00000000000 */
        /* <DEDUP_REMOVED lines=19> */
[----:B------:R-:W-:-:S08]  /*2f00*/  DMUL R10, R8, R10 ;  /* 0x0000000a080a7228 */ /* 0x000fd00000000000 */
[----:B------:R-:W-:-:S08]  /*2f10*/  DFMA R10, R6, R10, -R4 ;  /* 0x0000000a060a722b */ /* 0x000fd00000000804 */
[----:B------:R-:W-:-:S11]  /*2f20*/  DADD R4, R10, R28 ;  /* 0x000000000a047229 */ /* 0x000fd6000000001c */
.L_x_6241:
[----:B------:R-:W-:Y:S05]  /*2f30*/  BSYNC B0 ;  /* 0x0000000000007941 */ /* 0x000fea0003800000 */
.L_x_6239:
[----:B------:R-:W0:Y:S01]  /*2f40*/  LDC.U8 R8, c[0x0][0x421] ;  /* 0x00010840ff087b82 */ /* 0x000e220000000000 */
[----:B------:R-:W-:Y:S01]  /*2f50*/  DSETP.MIN.AND P0, P1, RZ, R26, PT ;  /* 0x0000001aff00722a */ /* 0x000fe20003900000 */
[----:B------:R-:W-:Y:S02]  /*2f60*/  IMAD.MOV.U32 R0, RZ, RZ, RZ ;  /* 0x000000ffff007224 */ /* 0x000fe400078e00ff */
[----:B------:R-:W-:Y:S02]  /*2f70*/  IMAD.MOV.U32 R7, RZ, RZ, R26 ;  /* 0x000000ffff077224 */ /* 0x000fe400078e001a */
[----:B------:R-:W-:Y:S01]  /*2f80*/  IMAD.MOV.U32 R6, RZ, RZ, RZ ;  /* 0x000000ffff067224 */ /* 0x000fe200078e00ff */
[----:B------:R-:W-:-:S04]  /*2f90*/  FSEL R3, R0, R27, P0 ;  /* 0x0000001b00037208 */ /* 0x000fc80000000000 */
[----:B------:R-:W-:-:S04]  /*2fa0*/  SEL R6, R6, R7, P0 ;  /* 0x0000000706067207 */ /* 0x000fc80000000000 */
[----:B------:R-:W-:-:S05]  /*2fb0*/  @P1 LOP3.LUT R3, R27, 0x80000, RZ, 0xfc, !PT ;  /* 0x000800001b031812 */ /* 0x000fca00078efcff */
[----:B------:R-:W-:Y:S01]  /*2fc0*/  IMAD.MOV.U32 R7, RZ, RZ, R3 ;  /* 0x000000ffff077224 */ /* 0x000fe200078e0003 */
[----:B0-----:R-:W-:-:S05]  /*2fd0*/  PRMT R0, R8, 0x9910, RZ ;  /* 0x0000991008007816 */ /* 0x001fca00000000ff */
[----:B------:R-:W-:Y:S01]  /*2fe0*/  DADD R4, R6, -R4 ;  /* 0x0000000006047229 */ /* 0x000fe20000000804 */
        /* <DEDUP_REMOVED lines=13> */
.L_x_6247:
[----:B------:R-:W0:Y:S02]  /*30c0*/  F2I.S64.F64.TRUNC R4, R4 ;  /* 0x0000000400047311 */ /* 0x000e24000030d900 */
[----:B0-----:R-:W-:-:S05]  /*30d0*/  IMAD.MOV.U32 R3, RZ, RZ, R4 ;  /* 0x000000ffff037224 */ /* 0x001fca00078e0004 */
[----:B------:R0:W-:Y:S01]  /*30e0*/  STG.E.U8 desc[UR36][R16.64], R3 ;  /* 0x0000000310007986 */ /* 0x0001e2000c101124 */
[----:B------:R-:W-:Y:S05]  /*30f0*/  BRA `(.L_x_6249) ;  /* 0x0000000c00f87947 */ /* 0x000fea0003800000 */
.L_x_6246:
        /* <DEDUP_REMOVED lines=9> */
.L_x_6251:
[----:B------:R-:W0:Y:S02]  /*3190*/  F2I.F64.TRUNC R5, R4 ;  /* 0x0000000400057311 */ /* 0x000e24000030d100 */
[----:B0-----:R0:W-:Y:S01]  /*31a0*/  STG.E desc[UR36][R16.64], R5 ;  /* 0x0000000510007986 */ /* 0x0011e2000c101924 */
[----:B------:R-:W-:Y:S05]  /*31b0*/  BRA `(.L_x_6249) ;  /* 0x0000000c00c87947 */ /* 0x000fea0003800000 */
.L_x_6250:
[----:B------:R-:W0:Y:S02]  /*31c0*/  F2I.F64.TRUNC R5, R4 ;  /* 0x0000000400057311 */ /* 0x000e24000030d100 */
[----:B0-----:R0:W-:Y:S01]  /*31d0*/  STG.E.U16 desc[UR36][R16.64], R5 ;  /* 0x0000000510007986 */ /* 0x0011e2000c101524 */
[----:B------:R-:W-:Y:S05]  /*31e0*/  BRA `(.L_x_6249) ;  /* 0x0000000c00bc7947 */ /* 0x000fea0003800000 */
.L_x_6245:
        /* <DEDUP_REMOVED lines=13> */
.L_x_6253:
        /* <DEDUP_REMOVED lines=8> */
.L_x_6252:
        /* <DEDUP_REMOVED lines=14> */
.L_x_6255:
        /* <DEDUP_REMOVED lines=9> */
.L_x_6254:
[----:B------:R0:W-:Y:S01]  /*34b0*/  STG.E.64 desc[UR36][R16.64], R4 ;  /* 0x0000000410007986 */ /* 0x0001e2000c101b24 */
[----:B------:R-:W-:Y:S05]  /*34c0*/  BRA `(.L_x_6249) ;  /* 0x0000000c00047947 */ /* 0x000fea0003800000 */
.L_x_6244:
        /* <DEDUP_REMOVED lines=12> */
.L_x_6258:
[----:B------:R-:W-:-:S05]  /*3590*/  CS2R R6, SRZ ;  /* 0x0000000000067805 */ /* 0x000fca000001ff00 */
[----:B------:R0:W-:Y:S01]  /*35a0*/  STG.E.128 desc[UR36][R16.64], R4 ;  /* 0x0000000410007986 */ /* 0x0001e2000c101d24 */
[----:B------:R-:W-:Y:S05]  /*35b0*/  BRA `(.L_x_6249) ;  /* 0x0000000800c87947 */ /* 0x000fea0003800000 */
.L_x_6257:
        /* <DEDUP_REMOVED lines=25> */
.L_x_6262:
[----:B------:R-:W-:Y:S05]  /*3750*/  BSYNC B0 ;  /* 0x0000000000007941 */ /* 0x000fea0003800000 */
.L_x_6261:
[----:B------:R-:W-:-:S05]  /*3760*/  LOP3.LUT R7, R0, R7, RZ, 0xfc, !PT ;  /* 0x0000000700077212 */ /* 0x000fca00078efcff */
[----:B------:R0:W-:Y:S01]  /*3770*/  STG.E.U8 desc[UR36][R16.64], R7 ;  /* 0x0000000710007986 */ /* 0x0001e2000c101124 */
[----:B------:R-:W-:Y:S05]  /*3780*/  BRA `(.L_x_6249) ;  /* 0x0000000800547947 */ /* 0x000fea0003800000 */
.L_x_6260:
        /* <DEDUP_REMOVED lines=17> */
.L_x_6264:
[----:B------:R-:W-:Y:S01]  /*38a0*/  IMAD.MOV.U32 R0, RZ, RZ, 0x7f ;  /* 0x0000007fff007424 */ /* 0x000fe200078e00ff */
[----:B------:R-:W-:-:S04]  /*38b0*/  ISETP.GT.U32.AND P0, PT, R3, 0x7f800000, PT ;  /* 0x7f8000000300780c */ /* 0x000fc80003f04070 */
[----:B------:R-:W-:-:S09]  /*38c0*/  SEL R0, R0, 0x7c, P0 ;  /* 0x0000007c00007807 */ /* 0x000fd20000000000 */
.L_x_6265:
[----:B------:R-:W-:Y:S05]  /*38d0*/  BSYNC B0 ;  /* 0x0000000000007941 */ /* 0x000fea0003800000 */
.L_x_6263:
[----:B------:R-:W-:-:S04]  /*38e0*/  LOP3.LUT R3, R7, 0x80000000, RZ, 0xc0, !PT ;  /* 0x8000000007037812 */ /* 0x000fc800078ec0ff */
[----:B------:R-:W-:-:S04]  /*38f0*/  SHF.R.U32.HI R3, RZ, 0x18, R3 ;  /* 0x00000018ff037819 */ /* 0x000fc80000011603 */
[----:B------:R-:W-:-:S05]  /*3900*/  LOP3.LUT R3, R0, R3, RZ, 0xfc, !PT ;  /* 0x0000000300037212 */ /* 0x000fca00078efcff */
[----:B------:R0:W-:Y:S01]  /*3910*/  STG.E.U8 desc[UR36][R16.64], R3 ;  /* 0x0000000310007986 */ /* 0x0001e2000c101124 */
[----:B------:R-:W-:Y:S05]  /*3920*/  BRA `(.L_x_6249) ;  /* 0x0000000400ec7947 */ /* 0x000fea0003800000 */
.L_x_6259:
        /* <DEDUP_REMOVED lines=8> */
.L_x_6256:
        /* <DEDUP_REMOVED lines=11> */
.L_x_6268:
        /* <DEDUP_REMOVED lines=21> */
.L_x_6271:
[----:B------:R-:W-:-:S04]  /*3bb0*/  LOP3.LUT R3, R7, 0x80000000, RZ, 0xc0, !PT ;  /* 0x8000000007037812 */ /* 0x000fc800078ec0ff */
[----:B------:R-:W-:-:S04]  /*3bc0*/  SHF.R.U32.HI R3, RZ, 0x18, R3 ;  /* 0x00000018ff037819 */ /* 0x000fc80000011603 */
[----:B------:R-:W-:-:S04]  /*3bd0*/  LOP3.LUT R0, R0, R3, RZ, 0xfc, !PT ;  /* 0x0000000300007212 */ /* 0x000fc800078efcff */
[----:B------:R-:W-:-:S07]  /*3be0*/  PRMT R8, R0, 0x7610, R8 ;  /* 0x0000761000087816 */ /* 0x000fce0000000008 */
.L_x_6270:
[----:B------:R-:W-:Y:S05]  /*3bf0*/  BSYNC B0 ;  /* 0x0000000000007941 */ /* 0x000fea0003800000 */
.L_x_6269:
[----:B------:R3:W-:Y:S01]  /*3c00*/  STG.E.U8 desc[UR36][R16.64], R8 ;  /* 0x0000000810007986 */ /* 0x0007e2000c101124 */
[----:B------:R-:W-:Y:S05]  /*3c10*/  BRA `(.L_x_6249) ;  /* 0x0000000400307947 */ /* 0x000fea0003800000 */
.L_x_6267:
        /* <DEDUP_REMOVED lines=21> */
.L_x_6274:
[----:B------:R-:W-:-:S04]  /*3d70*/  LOP3.LUT R3, R7, 0x80000000, RZ, 0xc0, !PT ;  /* 0x8000000007037812 */ /* 0x000fc800078ec0ff */
[----:B------:R-:W-:-:S04]  /*3d80*/  SHF.R.U32.HI R3, RZ, 0x18, R3 ;  /* 0x00000018ff037819 */ /* 0x000fc80000011603 */
[----:B------:R-:W-:-:S04]  /*3d90*/  LOP3.LUT R0, R0, R3, RZ, 0xfc, !PT ;  /* 0x0000000300007212 */ /* 0x000fc800078efcff */
[----:B------:R-:W-:-:S07]  /*3da0*/  PRMT R8, R0, 0x7610, R8 ;  /* 0x0000761000087816 */ /* 0x000fce0000000008 */
.L_x_6273:
[----:B------:R-:W-:Y:S05]  /*3db0*/  BSYNC B0 ;  /* 0x0000000000007941 */ /* 0x000fea0003800000 */
.L_x_6272:
[----:B------:R0:W-:Y:S01]  /*3dc0*/  STG.E.U8 desc[UR36][R16.64], R8 ;  /* 0x0000000810007986 */ /* 0x0001e2000c101124 */
[----:B------:R-:W-:Y:S05]  /*3dd0*/  BRA `(.L_x_6249) ;  /* 0x0000000000c07947 */ /* 0x000fea0003800000 */
.L_x_6266:
        /* <DEDUP_REMOVED lines=26> */
.L_x_6248:
[----:B------:R-:W-:Y:S01]  /*3f80*/  MOV R0, 0x0 ;  /* 0x0000000000007802 */ /* 0x000fe20000000f00 */
[----:B------:R-:W-:Y:S01]  /*3f90*/  ULDC.64 UR4, c[0x4][0x128] ;  /* 0x01004a0000047ab9 */ /* 0x000fe20000000a00 */
[----:B------:R-:W-:Y:S01]  /*3fa0*/  ULDC.64 UR6, c[0x4][0x130] ;  /* 0x01004c0000067ab9 */ /* 0x000fe20000000a00 */
[----:B------:R-:W-:Y:S01]  /*3fb0*/  IMAD.U32 R4, RZ, RZ, UR4 ;  /* 0x00000004ff047e24 */ /* 0x000fe2000f8e00ff */
[----:B------:R0:W1:Y:S01]  /*3fc0*/  LDC.64 R14, c[0x4][R0] ;  /* 0x01000000000e7b82 */ /* 0x0000620000000a00 */
[----:B------:R-:W-:Y:S01]  /*3fd0*/  IMAD.U32 R5, RZ, RZ, UR5 ;  /* 0x00000005ff057e24 */ /* 0x000fe2000f8e00ff */
[----:B------:R-:W-:Y:S01]  /*3fe0*/  ULDC.64 UR4, c[0x4][0x10] ;  /* 0x0100040000047ab9 */ /* 0x000fe20000000a00 */
[----:B------:R-:W-:Y:S01]  /*3ff0*/  IMAD.U32 R6, RZ, RZ, UR6 ;  /* 0x00000006ff067e24 */ /* 0x000fe2000f8e00ff */
[----:B------:R-:W-:Y:S01]  /*4000*/  MOV R10, UR4 ;  /* 0x00000004000a7c02 */ /* 0x000fe20008000f00 */
[----:B------:R-:W-:Y:S02]  /*4010*/  IMAD.U32 R7, RZ, RZ, UR7 ;  /* 0x00000007ff077e24 */ /* 0x000fe4000f8e00ff */
[----:B------:R-:W-:-:S02]  /*4020*/  IMAD.U32 R11, RZ, RZ, UR5 ;  /* 0x00000005ff0b7e24 */ /* 0x000fc4000f8e00ff */
[----:B------:R-:W-:Y:S02]  /*4030*/  IMAD.MOV.U32 R8, RZ, RZ, 0x65 ;  /* 0x00000065ff087424 */ /* 0x000fe400078e00ff */
[----:B------:R-:W-:Y:S02]  /*4040*/  IMAD.MOV.U32 R12, RZ, RZ, 0x1 ;  /* 0x00000001ff0c7424 */ /* 0x000fe400078e00ff */
[----:B0-----:R-:W-:-:S07]  /*4050*/  IMAD.MOV.U32 R13, RZ, RZ, RZ ;  /* 0x000000ffff0d7224 */ /* 0x001fce00078e00ff */
[----:B------:R-:W-:-:S07]  /*4060*/  LEPC R20, `(.L_x_6277) ;  /* 0x000000001014794e */ /* 0x000fce0000000000 */
[----:B-1----:R-:W-:Y:S05]  /*4070*/  CALL.ABS.NOINC R14 ;  /* 0x000000000e007343 */ /* 0x002fea0003c00000 */
.L_x_6277:
[----:B------:R-:W-:Y:S05]  /*4080*/  BRA `(.L_x_6249) ;  /* 0x0000000000147947 */ /* 0x000fea0003800000 */
.L_x_6276:
[----:B------:R-:W0:Y:S02]  /*4090*/  F2I.U64.F64.TRUNC R4, R4 ;  /* 0x0000000400047311 */ /* 0x000e24000030d800 */
[----:B0-----:R1:W-:Y:S01]  /*40a0*/  STG.E.64 desc[UR36][R16.64], R4 ;  /* 0x0000000410007986 */ /* 0x0013e2000c101b24 */
[----:B------:R-:W-:Y:S05]  /*40b0*/  BRA `(.L_x_6249) ;  /* 0x0000000000087947 */ /* 0x000fea0003800000 */
.L_x_6275:
[----:B------:R-:W0:Y:S02]  /*40c0*/  F2I.U32.F64.TRUNC R5, R4 ;  /* 0x0000000400057311 */ /* 0x000e24000030d000 */
[----:B0-----:R0:W-:Y:S02]  /*40d0*/  STG.E desc[UR36][R16.64], R5 ;  /* 0x0000000510007986 */ /* 0x0011e4000c101924 */
.L_x_6249:
[----:B------:R-:W-:-:S04]  /*40e0*/  IMAD R2, R2, 0x200, R23 ;  /* 0x0000020002027824 */ /* 0x000fc800078e0217 */
[----:B------:R-:W-:-:S07]  /*40f0*/  VIADD R19, R2, 0x80 ;  /* 0x0000008002137836 */ /* 0x000fce0000000000 */
.L_x_6202:
[----:B------:R-:W-:Y:S05]  /*4100*/  BSYNC B6 ;  /* 0x0000000000067941 */ /* 0x000fea0003800000 */
.L_x_6201:
        /* <DEDUP_REMOVED lines=307> */
.L_x_6280:
        /* <DEDUP_REMOVED lines=21> */
.L_x_6284:
[----:B------:R-:W2:Y:S02]  /*5590*/  LDG.E.U8 R2, desc[UR36][R2.64] ;  /* 0x0000002402027981 */ /* 0x000ea4000c1e1100 */
[----:B--2---:R0:W1:Y:S01]  /*55a0*/  I2F.F64.U16 R28, R2 ;  /* 0x00000002001c7312 */ /* 0x0040620000101800 */
[----:B------:R-:W-:Y:S05]  /*55b0*/  BRA `(.L_x_6286) ;  /* 0x0000000c00707947 */ /* 0x000fea0003800000 */
.L_x_6283:
        /* <DEDUP_REMOVED lines=9> */
.L_x_6288:
[----:B------:R-:W2:Y:S02]  /*5650*/  LDG.E R2, desc[UR36][R2.64] ;  /* 0x0000002402027981 */ /* 0x000ea4000c1e1900 */
[----:B--2---:R1:W2:Y:S01]  /*5660*/  I2F.F64 R28, R2 ;  /* 0x00000002001c7312 */ /* 0x0042a20000201c00 */
[----:B------:R-:W-:Y:S05]  /*5670*/  BRA `(.L_x_6286) ;  /* 0x0000000c00407947 */ /* 0x000fea0003800000 */
.L_x_6287:
[----:B------:R-:W2:Y:S02]  /*5680*/  LDG.E.U16 R2, desc[UR36][R2.64] ;  /* 0x0000002402027981 */ /* 0x000ea4000c1e1500 */
[----:B--2---:R3:W4:Y:S01]  /*5690*/  I2F.F64.S16 R28, R2 ;  /* 0x00000002001c7312 */ /* 0x0047220000101c00 */
[----:B------:R-:W-:Y:S05]  /*56a0*/  BRA `(.L_x_6286) ;  /* 0x0000000c00347947 */ /* 0x000fea0003800000 */
.L_x_6282:
        /* <DEDUP_REMOVED lines=10> */
.L_x_6290:
[----:B------:R-:W2:Y:S02]  /*5750*/  LDG.E.U16 R0, desc[UR36][R2.64] ;  /* 0x0000002402007981 */ /* 0x000ea4000c1e1500 */
[----:B--2---:R-:W-:-:S05]  /*5760*/  HADD2.F32 R0, -RZ, R0.H0_H0 ;  /* 0x20000000ff007230 */ /* 0x004fca0000004100 */
[----:B------:R-:W-:-:S04]  /*5770*/  FMUL.FTZ R0, R0, 1 ;  /* 0x3f80000000007820 */ /* 0x000fc80000410000 */
[----:B------:R0:W1:Y:S01]  /*5780*/  F2F.F64.F32 R28, R0 ;  /* 0x00000000001c7310 */ /* 0x0000620000201800 */
[----:B------:R-:W-:Y:S05]  /*5790*/  BRA `(.L_x_6286) ;  /* 0x0000000800f87947 */ /* 0x000fea0003800000 */
.L_x_6289:
        /* <DEDUP_REMOVED lines=10> */
.L_x_6292:
[----:B------:R-:W2:Y:S02]  /*5840*/  LDG.E.U16 R2, desc[UR36][R2.64] ;  /* 0x0000002402027981 */ /* 0x000ea4000c1e1500 */
[----:B--2---:R-:W-:-:S05]  /*5850*/  HADD2.F32 R0, -RZ, R2.H0_H0 ;  /* 0x20000002ff007230 */ /* 0x004fca0000004100 */
[----:B------:R-:W-:-:S04]  /*5860*/  FMUL.FTZ R0, R0, 1 ;  /* 0x3f80000000007820 */ /* 0x000fc80000410000 */
[----:B------:R0:W1:Y:S01]  /*5870*/  F2F.F64.F32 R28, R0 ;  /* 0x00000000001c7310 */ /* 0x0000620000201800 */
[----:B------:R-:W-:Y:S05]  /*5880*/  BRA `(.L_x_6286) ;  /* 0x0000000800bc7947 */ /* 0x000fea0003800000 */
.L_x_6291:
[----:B------:R0:W5:Y:S01]  /*5890*/  LDG.E.64 R28, desc[UR36][R2.64] ;  /* 0x00000024021c7981 */ /* 0x000162000c1e1b00 */
[----:B------:R-:W-:Y:S05]  /*58a0*/  BRA `(.L_x_6286) ;  /* 0x0000000800b47947 */ /* 0x000fea0003800000 */
.L_x_6281:
        /* <DEDUP_REMOVED lines=13> */
.L_x_6295:
[----:B------:R0:W5:Y:S01]  /*5980*/  LDG.E.64 R28, desc[UR36][R2.64] ;  /* 0x00000024021c7981 */ /* 0x000162000c1e1b00 */
[----:B------:R-:W-:Y:S05]  /*5990*/  BRA `(.L_x_6286) ;  /* 0x0000000800787947 */ /* 0x000fea0003800000 */
.L_x_6294:
        /* <DEDUP_REMOVED lines=28> */
.L_x_6297:
        /* <DEDUP_REMOVED lines=15> */
.L_x_6296:
[----:B------:R-:W2:Y:S02]  /*5c50*/  LDG.E.U16 R0, desc[UR36][R2.64] ;  /* 0x0000002402007981 */ /* 0x000ea4000c1e1500 */
[----:B--2---:R-:W-:-:S04]  /*5c60*/  IMAD.U32 R0, R0, 0x10000, RZ ;  /* 0x0001000000007824 */ /* 0x004fc800078e00ff */
[----:B------:R-:W-:-:S04]  /*5c70*/  FMUL.FTZ R0, R0, 1 ;  /* 0x3f80000000007820 */ /* 0x000fc80000410000 */
[----:B------:R0:W1:Y:S01]  /*5c80*/  F2F.F64.F32 R28, R0 ;  /* 0x00000000001c7310 */ /* 0x0000620000201800 */
[----:B------:R-:W-:Y:S05]  /*5c90*/  BRA `(.L_x_6286) ;  /* 0x0000000400b87947 */ /* 0x000fea0003800000 */
.L_x_6293:
        /* <DEDUP_REMOVED lines=11> */
.L_x_6300:
        /* <DEDUP_REMOVED lines=21> */
.L_x_6304:
[----:B------:R-:W-:Y:S05]  /*5ea0*/  BSYNC B1 ;  /* 0x0000000000017941 */ /* 0x000fea0003800000 */
.L_x_6303:
[----:B------:R-:W-:Y:S01]  /*5eb0*/  LEA R3, R0, 0x3b800000, 0x17 ;  /* 0x3b80000000037811 */ /* 0x000fe200078eb8ff */
[----:B------:R-:W-:-:S05]  /*5ec0*/  IMAD.SHL.U32 R0, R2, 0x100000, RZ ;  /* 0x0010000002007824 */ /* 0x000fca00078e00ff */
[----:B------:R-:W-:-:S07]  /*5ed0*/  LOP3.LUT R0, R3, R0, R4, 0xfe, !PT ;  /* 0x0000000003007212 */ /* 0x000fce00078efe04 */
.L_x_6302:
[----:B------:R-:W-:Y:S05]  /*5ee0*/  BSYNC B0 ;  /* 0x0000000000007941 */ /* 0x000fea0003800000 */
.L_x_6301:
[----:B------:R-:W-:-:S04]  /*5ef0*/  FMUL.FTZ R0, R0, 1 ;  /* 0x3f80000000007820 */ /* 0x000fc80000410000 */
[----:B------:R0:W1:Y:S01]  /*5f00*/  F2F.F64.F32 R28, R0 ;  /* 0x00000000001c7310 */ /* 0x0000620000201800 */
[----:B------:R-:W-:Y:S05]  /*5f10*/  BRA `(.L_x_6286) ;  /* 0x0000000400187947 */ /* 0x000fea0003800000 */
.L_x_6299:
        /* <DEDUP_REMOVED lines=21> */
.L_x_6308:
[----:B------:R-:W-:Y:S05]  /*6070*/  BSYNC B1 ;  /* 0x0000000000017941 */ /* 0x000fea0003800000 */
.L_x_6307:
[----:B------:R-:W-:Y:S01]  /*6080*/  LEA R3, R0, 0x37800000, 0x17 ;  /* 0x3780000000037811 */ /* 0x000fe200078eb8ff */
[----:B------:R-:W-:-:S05]  /*6090*/  IMAD.SHL.U32 R0, R2, 0x200000, RZ ;  /* 0x0020000002007824 */ /* 0x000fca00078e00ff */
[----:B------:R-:W-:-:S07]  /*60a0*/  LOP3.LUT R0, R3, R0, R4, 0xfe, !PT ;  /* 0x0000000003007212 */ /* 0x000fce00078efe04 */
.L_x_6306:
[----:B------:R-:W-:Y:S05]  /*60b0*/  BSYNC B0 ;  /* 0x0000000000007941 */ /* 0x000fea0003800000 */
.L_x_6305:
[----:B------:R-:W-:-:S04]  /*60c0*/  FMUL.FTZ R0, R0, 1 ;  /* 0x3f80000000007820 */ /* 0x000fc80000410000 */
[----:B------:R0:W1:Y:S01]  /*60d0*/  F2F.F64.F32 R28, R0 ;  /* 0x00000000001c7310 */ /* 0x0000620000201800 */
[----:B------:R-:W-:Y:S05]  /*60e0*/  BRA `(.L_x_6286) ;  /* 0x0000000000a47947 */ /* 0x000fea0003800000 */
.L_x_6298:
        /* <DEDUP_REMOVED lines=14> */
.L_x_6312:
[----:B------:R-:W-:Y:S05]  /*61d0*/  BSYNC B0 ;  /* 0x0000000000007941 */ /* 0x000fea0003800000 */
.L_x_6311:
[----:B------:R-:W-:-:S04]  /*61e0*/  FMUL.FTZ R0, R0, 1 ;  /* 0x3f80000000007820 */ /* 0x000fc80000410000 */
[----:B------:R0:W1:Y:S01]  /*61f0*/  F2F.F64.F32 R28, R0 ;  /* 0x00000000001c7310 */ /* 0x0000620000201800 */
[----:B------:R-:W-:Y:S05]  /*6200*/  BRA `(.L_x_6286) ;  /* 0x00000000005c7947 */ /* 0x000fea0003800000 */
.L_x_6285:
[----:B------:R-:W-:Y:S01]  /*6210*/  MOV R0, 0x0 ;  /* 0x0000000000007802 */ /* 0x000fe20000000f00 */
[----:B------:R-:W-:Y:S01]  /*6220*/  ULDC.64 UR4, c[0x4][0x128] ;  /* 0x01004a0000047ab9 */ /* 0x000fe20000000a00 */
[----:B------:R-:W-:Y:S01]  /*6230*/  ULDC.64 UR6, c[0x4][0x8] ;  /* 0x0100020000067ab9 */ /* 0x000fe20000000a00 */
[----:B------:R-:W-:Y:S01]  /*6240*/  IMAD.U32 R4, RZ, RZ, UR4 ;  /* 0x00000004ff047e24 */ /* 0x000fe2000f8e00ff */
[----:B------:R0:W1:Y:S01]  /*6250*/  LDC.64 R2, c[0x4][R0] ;  /* 0x0100000000027b82 */ /* 0x0000620000000a00 */
[----:B------:R-:W-:Y:S01]  /*6260*/  IMAD.U32 R5, RZ, RZ, UR5 ;  /* 0x00000005ff057e24 */ /* 0x000fe2000f8e00ff */
[----:B------:R-:W-:Y:S01]  /*6270*/  ULDC.64 UR4, c[0x4][0x130] ;  /* 0x01004c0000047ab9 */ /* 0x000fe20000000a00 */
[----:B------:R-:W-:Y:S01]  /*6280*/  HFMA2.MMA R8, -RZ, RZ, 0, 4.64916229248046875e-06 ;  /* 0x0000004eff087435 */ /* 0x000fe200000001ff */
[----:B------:R-:W-:Y:S02]  /*6290*/  IMAD.U32 R6, RZ, RZ, UR4 ;  /* 0x00000004ff067e24 */ /* 0x000fe4000f8e00ff */
[----:B------:R-:W-:-:S02]  /*62a0*/  IMAD.U32 R7, RZ, RZ, UR5 ;  /* 0x00000005ff077e24 */ /* 0x000fc4000f8e00ff */
[----:B------:R-:W-:Y:S02]  /*62b0*/  IMAD.U32 R10, RZ, RZ, UR6 ;  /* 0x00000006ff0a7e24 */ /* 0x000fe4000f8e00ff */
[----:B------:R-:W-:Y:S02]  /*62c0*/  IMAD.U32 R11, RZ, RZ, UR7 ;  /* 0x00000007ff0b7e24 */ /* 0x000fe4000f8e00ff */
[----:B------:R-:W-:Y:S02]  /*62d0*/  IMAD.MOV.U32 R12, RZ, RZ, 0x1 ;  /* 0x00000001ff0c7424 */ /* 0x000fe400078e00ff */
[----:B0-----:R-:W-:-:S07]  /*62e0*/  IMAD.MOV.U32 R13, RZ, RZ, RZ ;  /* 0x000000ffff0d7224 */ /* 0x001fce00078e00ff */
[----:B------:R-:W-:-:S07]  /*62f0*/  LEPC R20, `(.L_x_6313) ;  /* 0x000000001014794e */ /* 0x000fce0000000000 */
[----:B-1----:R-:W-:Y:S05]  /*6300*/  CALL.ABS.NOINC R2 ;  /* 0x0000000002007343 */ /* 0x002fea0003c00000 */
.L_x_6313:
[----:B------:R-:W-:Y:S01]  /*6310*/  CS2R R28, SRZ ;  /* 0x00000000001c7805 */ /* 0x000fe2000001ff00 */
[----:B------:R-:W-:Y:S06]  /*6320*/  BRA `(.L_x_6286) ;  /* 0x0000000000147947 */ /* 0x000fec0003800000 */
.L_x_6310:
[----:B------:R-:W2:Y:S02]  /*6330*/  LDG.E.64 R28, desc[UR36][R2.64] ;  /* 0x00000024021c7981 */ /* 0x000ea4000c1e1b00 */
[----:B--2---:R-:W0:Y:S01]  /*6340*/  I2F.F64.U64 R28, R28 ;  /* 0x0000001c001c7312 */ /* 0x004e220000301800 */
[----:B------:R-:W-:Y:S05]  /*6350*/  BRA `(.L_x_6286) ;  /* 0x0000000000087947 */ /* 0x000fea0003800000 */
.L_x_6309:
[----:B------:R-:W2:Y:S02]  /*6360*/  LDG.E R2, desc[UR36][R2.64] ;  /* 0x0000002402027981 */ /* 0x000ea4000c1e1900 */
[----:B--2---:R0:W1:Y:S02]  /*6370*/  I2F.F64.U32 R28, R2 ;  /* 0x00000002001c7312 */ /* 0x0040640000201800 */
.L_x_6286:
[----:B01-3--:R-:W-:Y:S01]  /*6380*/  IMAD.MOV.U32 R2, RZ, RZ, 0x652b82fe ;  /* 0x652b82feff027424 */ /* 0x00bfe200078e00ff */
        /* <DEDUP_REMOVED lines=59> */
.L_x_6315:
[----:B------:R-:W-:Y:S05]  /*6740*/  BSYNC B0 ;  /* 0x0000000000007941 */ /* 0x000fea0003800000 */
.L_x_6314:
[C---:B------:R-:W-:Y:S01]  /*6750*/  FSETP.GEU.FTZ.AND P1, PT, R27.reuse, 1.7916666269302368164, PT ;  /* 0x3fe555551b00780b */ /* 0x040fe20003f3e000 */
[----:B------:R-:W-:Y:S01]  /*6760*/  BSSY B0, `(.L_x_6316) ;  /* 0x0000087000007945 */ /* 0x000fe20003800000 */
[----:B------:R-:W-:-:S13]  /*6770*/  FSETP.GT.FTZ.AND P0, PT, R27, -1.6999999284744262695, PT ;  /* 0xbfd999991b00780b */ /* 0x000fda0003f14000 */
[----:B------:R-:W-:Y:S05]  /*6780*/  @P0 BRA !P1, `(.L_x_6317) ;  /* 0x0000000400440947 */ /* 0x000fea0004800000 */
[----:B------:R-:W-:-:S10]  /*6790*/  DADD R2, R26, 1 ;  /* 0x3ff000001a027429 */ /* 0x000fd40000000000 */
[----:B------:R-:W-:Y:S01]  /*67a0*/  ISETP.GT.AND P0, PT, R3, 0xfffff, PT ;  /* 0x000fffff0300780c */ /* 0x000fe20003f04270 */
[----:B------:R-:W-:Y:S01]  /*67b0*/  IMAD.MOV.U32 R7, RZ, RZ, R3 ;  /* 0x000000ffff077224 */ /* 0x000fe200078e0003 */
[----:B------:R-:W-:-:S11]  /*67c0*/  MOV R6, R2 ;  /* 0x0000000200067202 */ /* 0x000fd60000000f00 */
[----:B------:R-:W-:-:S10]  /*67d0*/  @!P0 DMUL R6, R6, 1.80143985094819840000e+16 ;  /* 0x4350000006068828 */ /* 0x000fd40000000000 */
[----:B------:R-:W-:Y:S02]  /*67e0*/  @!P0 IMAD.MOV.U32 R3, RZ, RZ, R7 ;  /* 0x000000ffff038224 */ /* 0x000fe400078e0007 */
[----:B------:R-:W-:Y:S02]  /*67f0*/  @!P0 IMAD.MOV.U32 R2, RZ, RZ, R6 ;  /* 0x000000ffff028224 */ /* 0x000fe400078e0006 */
[----:B------:R-:W-:-:S05]  /*6800*/  VIADD R0, R3, 0xffffffff ;  /* 0xffffffff03007836 */ /* 0x000fca0000000000 */
[----:B------:R-:W-:Y:S01]  /*6810*/  ISETP.GE.U32.AND P1, PT, R0, 0x7fefffff, PT ;  /* 0x7fefffff0000780c */ /* 0x000fe20003f26070 */
[----:B------:R-:W-:Y:S02]  /*6820*/  IMAD.MOV.U32 R0, RZ, RZ, -0x3ff ;  /* 0xfffffc01ff007424 */ /* 0x000fe400078e00ff */
[----:B------:R-:W-:-:S10]  /*6830*/  @!P0 IMAD.MOV.U32 R0, RZ, RZ, -0x435 ;  /* 0xfffffbcbff008424 */ /* 0x000fd400078e00ff */
[----:B------:R-:W-:Y:S01]  /*6840*/  @P1 IMAD.MOV.U32 R4, RZ, RZ, 0x0 ;  /* 0x00000000ff041424 */ /* 0x000fe200078e00ff */
[----:B------:R-:W-:Y:S01]  /*6850*/  @P1 FSETP.NEU.FTZ.AND P2, PT, R7, RZ, PT ;  /* 0x000000ff0700120b */ /* 0x000fe20003f5d000 */
[----:B------:R-:W-:-:S06]  /*6860*/  @P1 IMAD.MOV.U32 R5, RZ, RZ, 0x7ff00000 ;  /* 0x7ff00000ff051424 */ /* 0x000fcc00078e00ff */
[----:B------:R-:W-:-:S10]  /*6870*/  @P1 DFMA R4, R6, R4, +INF ;  /* 0x7ff000000604142b */ /* 0x000fd40000000004 */
[----:B------:R-:W-:Y:S02]  /*6880*/  @P1 FSEL R4, R4, RZ, P2 ;  /* 0x000000ff04041208 */ /* 0x000fe40001000000 */
[----:B------:R-:W-:Y:S01]  /*6890*/  @P1 FSEL R5, R5, -QNAN , P2 ;  /* 0xfff0000005051808 */ /* 0x000fe20001000000 */
[----:B------:R-:W-:Y:S06]  /*68a0*/  @P1 BRA `(.L_x_6318) ;  /* 0x0000000400c81947 */ /* 0x000fec0003800000 */
[----:B------:R-:W-:Y:S01]  /*68b0*/  LOP3.LUT R4, R3, 0x800fffff, RZ, 0xc0, !PT ;  /* 0x800fffff03047812 */ /* 0x000fe200078ec0ff */
[----:B------:R-:W-:Y:S01]  /*68c0*/  IMAD.MOV.U32 R6, RZ, RZ, RZ ;  /* 0x000000ffff067224 */ /* 0x000fe200078e00ff */
[----:B------:R-:W-:Y:S01]  /*68d0*/  MOV R14, 0x8b7a8b04 ;  /* 0x8b7a8b04000e7802 */ /* 0x000fe20000000f00 */
[----:B------:R-:W-:Y:S01]  /*68e0*/  IMAD.MOV.U32 R15, RZ, RZ, 0x3ed0ee25 ;  /* 0x3ed0ee25ff0f7424 */ /* 0x000fe200078e00ff */
[----:B------:R-:W-:Y:S01]  /*68f0*/  LOP3.LUT R5, R4, 0x3ff00000, RZ, 0xfc, !PT ;  /* 0x3ff0000004057812 */ /* 0x000fe200078efcff */
[----:B------:R-:W-:Y:S01]  /*6900*/  IMAD.MOV.U32 R4, RZ, RZ, R2 ;  /* 0x000000ffff047224 */ /* 0x000fe200078e0002 */
[----:B------:R-:W-:Y:S01]  /*6910*/  UMOV UR4, 0x3ae80f1e ;  /* 0x3ae80f1e00047882 */ /* 0x000fe20000000000 */
[----:B------:R-:W-:Y:S01]  /*6920*/  UMOV UR5, 0x3eb1380b ;  /* 0x3eb1380b00057882 */ /* 0x000fe20000000000 */
        /* <DEDUP_REMOVED lines=22> */
[----:B------:R-:W-:Y:S02]  /*6a90*/  DADD R14, R2, R2 ;  /* 0x00000000020e7229 */ /* 0x000fe40000000002 */
[----:B------:R-:W-:Y:S01]  /*6aa0*/  DADD R2, R20, -UR6 ;  /* 0x8000000614027e29 */ /* 0x000fe20008000000 */
[----:B------:R-:W-:Y:S01]  /*6ab0*/  UMOV UR6, 0xfefa39ef ;  /* 0xfefa39ef00067882 */ /* 0x000fe20000000000 */
[----:B------:R-:W-:Y:S01]  /*6ac0*/  UMOV UR7, 0x3fe62e42 ;  /* 0x3fe62e4200077882 */ /* 0x000fe20000000000 */
[----:B------:R-:W-:Y:S01]  /*6ad0*/  DFMA R12, R10, R12, UR4 ;  /* 0x000000040a0c7e2b */ /* 0x000fe2000800000c */
[----:B------:R-:W-:Y:S01]  /*6ae0*/  UMOV UR4, 0xa9ab0956 ;  /* 0xa9ab095600047882 */ /* 0x000fe20000000000 */
[----:B------:R-:W-:Y:S01]  /*6af0*/  UMOV UR5, 0x3f1745cb ;  /* 0x3f1745cb00057882 */ /* 0x000fe20000000000 */
[----:B------:R-:W-:-:S02]  /*6b00*/  DFMA R14, R4, -R8, R14 ;  /* 0x80000008040e722b */ /* 0x000fc4000000000e */
[----:B------:R-:W-:-:S03]  /*6b10*/  DFMA R4, R2, UR6, R8 ;  /* 0x0000000602047c2b */ /* 0x000fc60008000008 */
[----:B------:R-:W-:Y:S01]  /*6b20*/  DFMA R12, R10, R12, UR4 ;  /* 0x000000040a0c7e2b */ /* 0x000fe2000800000c */
[----:B------:R-:W-:Y:S01]  /*6b30*/  UMOV UR4, 0x2d1b5154 ;  /* 0x2d1b515400047882 */ /* 0x000fe20000000000 */
[----:B------:R-:W-:Y:S01]  /*6b40*/  UMOV UR5, 0x3f3c71c7 ;  /* 0x3f3c71c700057882 */ /* 0x000fe20000000000 */
[----:B------:R-:W-:Y:S02]  /*6b50*/  DMUL R14, R6, R14 ;  /* 0x0000000e060e7228 */ /* 0x000fe40000000000 */
[----:B------:R-:W-:-:S03]  /*6b60*/  DFMA R20, -R2, UR6, R4 ;  /* 0x0000000602147c2b */ /* 0x000fc60008000104 */
[----:B------:R-:W-:Y:S01]  /*6b70*/  DFMA R12, R10, R12, UR4 ;  /* 0x000000040a0c7e2b */ /* 0x000fe2000800000c */
[----:B------:R-:W-:Y:S01]  /*6b80*/  UMOV UR4, 0x923be72d ;  /* 0x923be72d00047882 */ /* 0x000fe20000000000 */
[----:B------:R-:W-:-:S03]  /*6b90*/  UMOV UR5, 0x3f624924 ;  /* 0x3f62492400057882 */ /* 0x000fc60000000000 */
[----:B------:R-:W-:-:S03]  /*6ba0*/  DADD R20, -R8, R20 ;  /* 0x0000000008147229 */ /* 0x000fc60000000114 */
        /* <DEDUP_REMOVED lines=9> */
[----:B------:R-:W-:-:S08]  /*6c40*/  DMUL R12, R10, R12 ;  /* 0x0000000c0a0c7228 */ /* 0x000fd00000000000 */
[----:B------:R-:W-:-:S08]  /*6c50*/  DFMA R12, R8, R12, R14 ;  /* 0x0000000c080c722b */ /* 0x000fd0000000000e */
[----:B------:R-:W-:-:S08]  /*6c60*/  DADD R12, R12, -R20 ;  /* 0x000000000c0c7229 */ /* 0x000fd00000000814 */
[----:B------:R-:W-:-:S08]  /*6c70*/  DFMA R12, R2, UR4, R12 ;  /* 0x00000004020c7c2b */ /* 0x000fd0000800000c */
[----:B------:R-:W-:Y:S01]  /*6c80*/  DADD R4, R4, R12 ;  /* 0x0000000004047229 */ /* 0x000fe2000000000c */
[----:B------:R-:W-:Y:S10]  /*6c90*/  BRA `(.L_x_6318) ;  /* 0x0000000000cc7947 */ /* 0x000ff40003800000 */
.L_x_6317:
        /* <DEDUP_REMOVED lines=19> */
[----:B------:R-:W-:Y:S05]  /*6dd0*/  CALL.REL.NOINC `($__internal_7_$__cuda_sm20_div_rn_f64_full) ;  /* 0x0000009400307944 */ /* 0x000fea0003c00000 */
[----:B------:R-:W-:-:S07]  /*6de0*/  IMAD.MOV.U32 R2, RZ, RZ, R14 ;  /* 0x000000ffff027224 */ /* 0x000fce00078e000e */
.L_x_6320:
[----:B------:R-:W-:Y:S05]  /*6df0*/  BSYNC B1 ;  /* 0x0000000000017941 */ /* 0x000fea0003800000 */
.L_x_6319:
        /* <DEDUP_REMOVED lines=29> */
.L_x_6318:
[----:B------:R-:W-:Y:S05]  /*6fd0*/  BSYNC B0 ;  /* 0x0000000000007941 */ /* 0x000fea0003800000 */
.L_x_6316:
[----:B------:R-:W0:Y:S01]  /*6fe0*/  LDC.U8 R6, c[0x0][0x421] ;  /* 0x00010840ff067b82 */ /* 0x000e220000000000 */
[----:B------:R-:W-:Y:S01]  /*6ff0*/  DSETP.MIN.AND P0, P1, RZ, R28, PT ;  /* 0x0000001cff00722a */ /* 0x000fe20003900000 */
[----:B------:R-:W-:Y:S02]  /*7000*/  IMAD.MOV.U32 R0, RZ, RZ, RZ ;  /* 0x000000ffff007224 */ /* 0x000fe400078e00ff */
[----:B------:R-:W-:Y:S02]  /*7010*/  IMAD.MOV.U32 R3, RZ, RZ, R28 ;  /* 0x000000ffff037224 */ /* 0x000fe400078e001c */
[----:B------:R-:W-:Y:S01]  /*7020*/  IMAD.MOV.U32 R2, RZ, RZ, RZ ;  /* 0x000000ffff027224 */ /* 0x000fe200078e00ff */
[----:B------:R-:W-:-:S04]  /*7030*/  FSEL R7, R0, R29, P0 ;  /* 0x0000001d00077208 */ /* 0x000fc80000000000 */
[----:B------:R-:W-:-:S04]  /*7040*/  SEL R2, R2, R3, P0 ;  /* 0x0000000302027207 */ /* 0x000fc80000000000 */
[----:B------:R-:W-:-:S04]  /*7050*/  @P1 LOP3.LUT R7, R29, 0x80000, RZ, 0xfc, !PT ;  /* 0x000800001d071812 */ /* 0x000fc800078efcff */
[----:B------:R-:W-:Y:S02]  /*7060*/  MOV R3, R7 ;  /* 0x0000000700037202 */ /* 0x000fe40000000f00 */
[----:B0-----:R-:W-:-:S04]  /*7070*/  PRMT R0, R6, 0x9910, RZ ;  /* 0x0000991006007816 */ /* 0x001fc800000000ff */
        /* <DEDUP_REMOVED lines=14> */
.L_x_6324:
[----:B------:R-:W0:Y:S02]  /*7160*/  F2I.S64.F64.TRUNC R4, R4 ;  /* 0x0000000400047311 */ /* 0x000e24000030d900 */
[----:B0-----:R-:W-:-:S05]  /*7170*/  IMAD.MOV.U32 R3, RZ, RZ, R4 ;  /* 0x000000ffff037224 */ /* 0x001fca00078e0004 */
[----:B------:R0:W-:Y:S01]  /*7180*/  STG.E.U8 desc[UR36][R16.64], R3 ;  /* 0x0000000310007986 */ /* 0x0001e2000c101124 */
[----:B------:R-:W-:Y:S05]  /*7190*/  BRA `(.L_x_6326) ;  /* 0x0000000c00f87947 */ /* 0x000fea0003800000 */
.L_x_6323:
        /* <DEDUP_REMOVED lines=9> */
.L_x_6328:
[----:B------:R-:W0:Y:S02]  /*7230*/  F2I.F64.TRUNC R5, R4 ;  /* 0x0000000400057311 */ /* 0x000e24000030d100 */
[----:B0-----:R0:W-:Y:S01]  /*7240*/  STG.E desc[UR36][R16.64], R5 ;  /* 0x0000000510007986 */ /* 0x0011e2000c101924 */
[----:B------:R-:W-:Y:S05]  /*7250*/  BRA `(.L_x_6326) ;  /* 0x0000000c00c87947 */ /* 0x000fea0003800000 */
.L_x_6327:
[----:B------:R-:W0:Y:S02]  /*7260*/  F2I.F64.TRUNC R5, R4 ;  /* 0x0000000400057311 */ /* 0x000e24000030d100 */
[----:B0-----:R0:W-:Y:S01]  /*7270*/  STG.E.U16 desc[UR36][R16.64], R5 ;  /* 0x0000000510007986 */ /* 0x0011e2000c101524 */
[----:B------:R-:W-:Y:S05]  /*7280*/  BRA `(.L_x_6326) ;  /* 0x0000000c00bc7947 */ /* 0x000fea0003800000 */
.L_x_6322:
        /* <DEDUP_REMOVED lines=13> */
.L_x_6330:
        /* <DEDUP_REMOVED lines=8> */
.L_x_6329:
        /* <DEDUP_REMOVED lines=14> */
.L_x_6332:
        /* <DEDUP_REMOVED lines=9> */
.L_x_6331:
[----:B------:R0:W-:Y:S01]  /*7550*/  STG.E.64 desc[UR36][R16.64], R4 ;  /* 0x0000000410007986 */ /* 0x0001e2000c101b24 */
[----:B------:R-:W-:Y:S05]  /*7560*/  BRA `(.L_x_6326) ;  /* 0x0000000c00047947 */ /* 0x000fea0003800000 */
.L_x_6321:
        /* <DEDUP_REMOVED lines=12> */
.L_x_6335:
[----:B------:R-:W-:-:S05]  /*7630*/  CS2R R6, SRZ ;  /* 0x0000000000067805 */ /* 0x000fca000001ff00 */
[----:B------:R0:W-:Y:S01]  /*7640*/  STG.E.128 desc[UR36][R16.64], R4 ;  /* 0x0000000410007986 */ /* 0x0001e2000c101d24 */
[----:B------:R-:W-:Y:S05]  /*7650*/  BRA `(.L_x_6326) ;  /* 0x0000000800c87947 */ /* 0x000fea0003800000 */
.L_x_6334:
        /* <DEDUP_REMOVED lines=25> */
.L_x_6339:
[----:B------:R-:W-:Y:S05]  /*77f0*/  BSYNC B0 ;  /* 0x0000000000007941 */ /* 0x000fea0003800000 */
.L_x_6338:
[----:B------:R-:W-:-:S05]  /*7800*/  LOP3.LUT R3, R0, R3, RZ, 0xfc, !PT ;  /* 0x0000000300037212 */ /* 0x000fca00078efcff */
[----:B------:R0:W-:Y:S01]  /*7810*/  STG.E.U8 desc[UR36][R16.64], R3 ;  /* 0x0000000310007986 */ /* 0x0001e2000c101124 */
[----:B------:R-:W-:Y:S05]  /*7820*/  BRA `(.L_x_6326) ;  /* 0x0000000800547947 */ /* 0x000fea0003800000 */
.L_x_6337:
        /* <DEDUP_REMOVED lines=17> */
.L_x_6341:
[----:B------:R-:W-:Y:S01]  /*7940*/  IMAD.MOV.U32 R0, RZ, RZ, 0x7f ;  /* 0x0000007fff007424 */ /* 0x000fe200078e00ff */
[----:B------:R-:W-:-:S04]  /*7950*/  ISETP.GT.U32.AND P0, PT, R2, 0x7f800000, PT ;  /* 0x7f8000000200780c */ /* 0x000fc80003f04070 */
[----:B------:R-:W-:-:S09]  /*7960*/  SEL R0, R0, 0x7c, P0 ;  /* 0x0000007c00007807 */ /* 0x000fd20000000000 */
.L_x_6342:
[----:B------:R-:W-:Y:S05]  /*7970*/  BSYNC B0 ;  /* 0x0000000000007941 */ /* 0x000fea0003800000 */
.L_x_6340:
[----:B------:R-:W-:-:S04]  /*7980*/  LOP3.LUT R2, R3, 0x80000000, RZ, 0xc0, !PT ;  /* 0x8000000003027812 */ /* 0x000fc800078ec0ff */
[----:B------:R-:W-:-:S04]  /*7990*/  SHF.R.U32.HI R3, RZ, 0x18, R2 ;  /* 0x00000018ff037819 */ /* 0x000fc80000011602 */
[----:B------:R-:W-:-:S05]  /*79a0*/  LOP3.LUT R3, R0, R3, RZ, 0xfc, !PT ;  /* 0x0000000300037212 */ /* 0x000fca00078efcff */
[----:B------:R0:W-:Y:S01]  /*79b0*/  STG.E.U8 desc[UR36][R16.64], R3 ;  /* 0x0000000310007986 */ /* 0x0001e2000c101124 */
[----:B------:R-:W-:Y:S05]  /*79c0*/  BRA `(.L_x_6326) ;  /* 0x0000000400ec7947 */ /* 0x000fea0003800000 */
.L_x_6336:
        /* <DEDUP_REMOVED lines=8> */
.L_x_6333:
        /* <DEDUP_REMOVED lines=11> */
.L_x_6345:
        /* <DEDUP_REMOVED lines=21> */
.L_x_6348:
[----:B------:R-:W-:-:S04]  /*7c50*/  LOP3.LUT R2, R3, 0x80000000, RZ, 0xc0, !PT ;  /* 0x8000000003027812 */ /* 0x000fc800078ec0ff */
[----:B------:R-:W-:-:S04]  /*7c60*/  SHF.R.U32.HI R3, RZ, 0x18, R2 ;  /* 0x00000018ff037819 */ /* 0x000fc80000011602 */
[----:B------:R-:W-:-:S04]  /*7c70*/  LOP3.LUT R0, R0, R3, RZ, 0xfc, !PT ;  /* 0x0000000300007212 */ /* 0x000fc800078efcff */
[----:B------:R-:W-:-:S07]  /*7c80*/  PRMT R8, R0, 0x7610, R8 ;  /* 0x0000761000087816 */ /* 0x000fce0000000008 */
.L_x_6347:
[----:B------:R-:W-:Y:S05]  /*7c90*/  BSYNC B0 ;  /* 0x0000000000007941 */ /* 0x000fea0003800000 */
.L_x_6346:
[----:B------:R3:W-:Y:S01]  /*7ca0*/  STG.E.U8 desc[UR36][R16.64], R8 ;  /* 0x0000000810007986 */ /* 0x0007e2000c101124 */
[----:B------:R-:W-:Y:S05]  /*7cb0*/  BRA `(.L_x_6326) ;  /* 0x0000000400307947 */ /* 0x000fea0003800000 */
.L_x_6344:
        /* <DEDUP_REMOVED lines=21> */
.L_x_6351:
[----:B------:R-:W-:-:S04]  /*7e10*/  LOP3.LUT R2, R3, 0x80000000, RZ, 0xc0, !PT ;  /* 0x8000000003027812 */ /* 0x000fc800078ec0ff */
[----:B------:R-:W-:-:S04]  /*7e20*/  SHF.R.U32.HI R3, RZ, 0x18, R2 ;  /* 0x00000018ff037819 */ /* 0x000fc80000011602 */
[----:B------:R-:W-:-:S04]  /*7e30*/  LOP3.LUT R0, R0, R3, RZ, 0xfc, !PT ;  /* 0x0000000300007212 */ /* 0x000fc800078efcff */
[----:B------:R-:W-:-:S07]  /*7e40*/  PRMT R8, R0, 0x7610, R8 ;  /* 0x0000761000087816 */ /* 0x000fce0000000008 */
.L_x_6350:
[----:B------:R-:W-:Y:S05]  /*7e50*/  BSYNC B0 ;  /* 0x0000000000007941 */ /* 0x000fea0003800000 */
.L_x_6349:
[----:B------:R0:W-:Y:S01]  /*7e60*/  STG.E.U8 desc[UR36][R16.64], R8 ;  /* 0x0000000810007986 */ /* 0x0001e2000c101124 */
[----:B------:R-:W-:Y:S05]  /*7e70*/  BRA `(.L_x_6326) ;  /* 0x0000000000c07947 */ /* 0x000fea0003800000 */
.L_x_6343:
        /* <DEDUP_REMOVED lines=26> */
.L_x_6325:
        /* <DEDUP_REMOVED lines=16> */
.L_x_6354:
[----:B------:R-:W-:Y:S05]  /*8120*/  BRA `(.L_x_6326) ;  /* 0x0000000000147947 */ /* 0x000fea0003800000 */
.L_x_6353:
[----:B------:R-:W0:Y:S02]  /*8130*/  F2I.U64.F64.TRUNC R4, R4 ;  /* 0x0000000400047311 */ /* 0x000e24000030d800 */
[----:B0-----:R2:W-:Y:S01]  /*8140*/  STG.E.64 desc[UR36][R16.64], R4 ;  /* 0x0000000410007986 */ /* 0x0015e2000c101b24 */
[----:B------:R-:W-:Y:S05]  /*8150*/  BRA `(.L_x_6326) ;  /* 0x0000000000087947 */ /* 0x000fea0003800000 */
.L_x_6352:
[----:B------:R-:W0:Y:S02]  /*8160*/  F2I.U32.F64.TRUNC R5, R4 ;  /* 0x0000000400057311 */ /* 0x000e24000030d000 */
[----:B0-----:R0:W-:Y:S02]  /*8170*/  STG.E desc[UR36][R16.64], R5 ;  /* 0x0000000510007986 */ /* 0x0011e4000c101924 */
.L_x_6326:
[----:B------:R-:W-:-:S07]  /*8180*/  VIADD R19, R19, 0x80 ;  /* 0x0000008013137836 */ /* 0x000fce0000000000 */
.L_x_6279:
[----:B------:R-:W-:Y:S05]  /*8190*/  BSYNC B6 ;  /* 0x0000000000067941 */ /* 0x000fea0003800000 */
.L_x_6278:
        /* <DEDUP_REMOVED lines=307> */
.L_x_6357:
        /* <DEDUP_REMOVED lines=21> */
.L_x_6361:
[----:B------:R-:W2:Y:S02]  /*9620*/  LDG.E.U8 R2, desc[UR36][R2.64] ;  /* 0x0000002402027981 */ /* 0x000ea4000c1e1100 */
[----:B--2---:R0:W1:Y:S01]  /*9630*/  I2F.F64.U16 R28, R2 ;  /* 0x00000002001c7312 */ /* 0x0040620000101800 */
[----:B------:R-:W-:Y:S05]  /*9640*/  BRA `(.L_x_6363) ;  /* 0x0000000c00707947 */ /* 0x000fea0003800000 */
.L_x_6360:
        /* <DEDUP_REMOVED lines=9> */
.L_x_6365:
[----:B------:R-:W2:Y:S02]  /*96e0*/  LDG.E R2, desc[UR36][R2.64] ;  /* 0x0000002402027981 */ /* 0x000ea4000c1e1900 */
[----:B--2---:R0:W1:Y:S01]  /*96f0*/  I2F.F64 R28, R2 ;  /* 0x00000002001c7312 */ /* 0x0040620000201c00 */
[----:B------:R-:W-:Y:S05]  /*9700*/  BRA `(.L_x_6363) ;  /* 0x0000000c00407947 */ /* 0x000fea0003800000 */
.L_x_6364:
[----:B------:R-:W2:Y:S02]  /*9710*/  LDG.E.U16 R2, desc[UR36][R2.64] ;  /* 0x0000002402027981 */ /* 0x000ea4000c1e1500 */
[----:B--2---:R0:W1:Y:S01]  /*9720*/  I2F.F64.S16 R28, R2 ;  /* 0x00000002001c7312 */ /* 0x0040620000101c00 */
[----:B------:R-:W-:Y:S05]  /*9730*/  BRA `(.L_x_6363) ;  /* 0x0000000c00347947 */ /* 0x000fea0003800000 */
.L_x_6359:
        /* <DEDUP_REMOVED lines=10> */
.L_x_6367:
[----:B------:R-:W2:Y:S02]  /*97e0*/  LDG.E.U16 R0, desc[UR36][R2.64] ;  /* 0x0000002402007981 */ /* 0x000ea4000c1e1500 */
[----:B--2---:R-:W-:-:S05]  /*97f0*/  HADD2.F32 R0, -RZ, R0.H0_H0 ;  /* 0x20000000ff007230 */ /* 0x004fca0000004100 */
[----:B------:R-:W-:-:S04]  /*9800*/  FMUL.FTZ R0, R0, 1 ;  /* 0x3f80000000007820 */ /* 0x000fc80000410000 */
[----:B------:R0:W1:Y:S01]  /*9810*/  F2F.F64.F32 R28, R0 ;  /* 0x00000000001c7310 */ /* 0x0000620000201800 */
[----:B------:R-:W-:Y:S05]  /*9820*/  BRA `(.L_x_6363) ;  /* 0x0000000800f87947 */ /* 0x000fea0003800000 */
.L_x_6366:
        /* <DEDUP_REMOVED lines=10> */
.L_x_6369:
[----:B------:R-:W2:Y:S02]  /*98d0*/  LDG.E.U16 R2, desc[UR36][R2.64] ;  /* 0x0000002402027981 */ /* 0x000ea4000c1e1500 */
[----:B--2---:R-:W-:-:S05]  /*98e0*/  HADD2.F32 R0, -RZ, R2.H0_H0 ;  /* 0x20000002ff007230 */ /* 0x004fca0000004100 */
[----:B------:R-:W-:-:S04]  /*98f0*/  FMUL.FTZ R0, R0, 1 ;  /* 0x3f80000000007820 */ /* 0x000fc80000410000 */
[----:B------:R0:W1:Y:S01]  /*9900*/  F2F.F64.F32 R28, R0 ;  /* 0x00000000001c7310 */ /* 0x0000620000201800 */
[----:B------:R-:W-:Y:S05]  /*9910*/  BRA `(.L_x_6363) ;  /* 0x0000000800bc7947 */ /* 0x000fea0003800000 */
.L_x_6368:
[----:B------:R0:W5:Y:S01]  /*9920*/  LDG.E.64 R28, desc[UR36][R2.64] ;  /* 0x00000024021c7981 */ /* 0x000162000c1e1b00 */
[----:B------:R-:W-:Y:S05]  /*9930*/  BRA `(.L_x_6363) ;  /* 0x0000000800b47947 */ /* 0x000fea0003800000 */
.L_x_6358:
        /* <DEDUP_REMOVED lines=13> */
.L_x_6372:
[----:B------:R0:W5:Y:S01]  /*9a10*/  LDG.E.64 R28, desc[UR36][R2.64] ;  /* 0x00000024021c7981 */ /* 0x000162000c1e1b00 */
[----:B------:R-:W-:Y:S05]  /*9a20*/  BRA `(.L_x_6363) ;  /* 0x0000000800787947 */ /* 0x000fea0003800000 */
.L_x_6371:
[----:B------:R-:W-:-:S13]  /*9a30*/  ISETP.NE.AND P0, PT, R4, 0xf, PT ;  /* 0x0000000f0400780c */ /* 0x000fda0003f05270 */
[----:B------:R-:W-:Y:S05]  /*9a40*/  @!P0 BRA `(.L_x_6373) ;  /* 0x0000000000a48947 */ /* 0x000fea0003800000 */
[----:B------:R-:W-:-:S13]  /*9a50*/  ISETP.NE.AND P0, PT, R4, 0x17, PT ;  /* 0x000000170400780c */ /* 0x000fda0003f05270 */
[----:B------:R-:W-:Y:S05]  /*9a60*/  @!P0 BRA `(.L_x_6374) ;  /* 0x0000000000608947 */ /* 0x000fea0003800000 */
[----:B------:R-:W-:-:S13]  /*9a70*/  ISETP.NE.AND P0, PT, R4, 0x18, PT ;  /* 0x000000180400780c */ /* 0x000fda0003f05270 */
[----:B------:R-:W-:Y:S05]  /*9a80*/  @P0 BRA `(.L_x_6362) ;  /* 0x0000000800040947 */ /* 0x000fea0003800000 */
[----:B------:R-:W2:Y:S01]  /*9a90*/  LDG.E.U8 R0, desc[UR36][R2.64] ;  /* 0x0000002402007981 */ /* 0x000ea2000c1e1100 */
[----:B------:R-:W-:Y:S01]  /*9aa0*/  IMAD.MOV.U32 R8, RZ, RZ, -0x800000 ;  /* 0xff800000ff087424 */ /* 0x000fe200078e00ff */
[----:B--2---:R-:W-:-:S04]  /*9ab0*/  SHF.L.U32 R0, R0, 0x18, RZ ;  /* 0x0000001800007819 */ /* 0x004fc800000006ff */
        /* <DEDUP_REMOVED lines=19> */
.L_x_6374:
        /* <DEDUP_REMOVED lines=13> */
[----:B------:R3:W4:Y:S01]  /*9cc0*/  F2F.F64.F32 R28, R4 ;  /* 0x00000004001c7310 */ /* 0x0007220000201800 */
[----:B------:R-:W-:Y:S05]  /*9cd0*/  BRA `(.L_x_6363) ;  /* 0x0000000400cc7947 */ /* 0x000fea0003800000 */
.L_x_6373:
[----:B------:R-:W2:Y:S02]  /*9ce0*/  LDG.E.U16 R0, desc[UR36][R2.64] ;  /* 0x0000002402007981 */ /* 0x000ea4000c1e1500 */
[----:B--2---:R-:W-:-:S04]  /*9cf0*/  IMAD.U32 R0, R0, 0x10000, RZ ;  /* 0x0001000000007824 */ /* 0x004fc800078e00ff */
[----:B------:R-:W-:-:S04]  /*9d00*/  FMUL.FTZ R0, R0, 1 ;  /* 0x3f80000000007820 */ /* 0x000fc80000410000 */
[----:B------:R1:W2:Y:S01]  /*9d10*/  F2F.F64.F32 R28, R0 ;  /* 0x00000000001c7310 */ /* 0x0002a20000201800 */
[----:B------:R-:W-:Y:S05]  /*9d20*/  BRA `(.L_x_6363) ;  /* 0x0000000400b87947 */ /* 0x000fea0003800000 */
.L_x_6370:
        /* <DEDUP_REMOVED lines=11> */
.L_x_6377:
        /* <DEDUP_REMOVED lines=21> */
.L_x_6381:
[----:B------:R-:W-:Y:S05]  /*9f30*/  BSYNC B1 ;  /* 0x0000000000017941 */ /* 0x000fea0003800000 */
.L_x_6380:
[----:B------:R-:W-:Y:S01]  /*9f40*/  LEA R3, R0, 0x3b800000, 0x17 ;  /* 0x3b80000000037811 */ /* 0x000fe200078eb8ff */
[----:B------:R-:W-:-:S05]  /*9f50*/  IMAD.SHL.U32 R0, R2, 0x100000, RZ ;  /* 0x0010000002007824 */ /* 0x000fca00078e00ff */
[----:B------:R-:W-:-:S07]  /*9f60*/  LOP3.LUT R0, R3, R0, R4, 0xfe, !PT ;  /* 0x0000000003007212 */ /* 0x000fce00078efe04 */
.L_x_6379:
[----:B------:R-:W-:Y:S05]  /*9f70*/  BSYNC B0 ;  /* 0x0000000000007941 */ /* 0x000fea0003800000 */
.L_x_6378:
[----:B------:R-:W-:-:S04]  /*9f80*/  FMUL.FTZ R0, R0, 1 ;  /* 0x3f80000000007820 */ /* 0x000fc80000410000 */
[----:B------:R0:W1:Y:S01]  /*9f90*/  F2F.F64.F32 R28, R0 ;  /* 0x00000000001c7310 */ /* 0x0000620000201800 */
[----:B------:R-:W-:Y:S05]  /*9fa0*/  BRA `(.L_x_6363) ;  /* 0x0000000400187947 */ /* 0x000fea0003800000 */
.L_x_6376:
        /* <DEDUP_REMOVED lines=21> */
.L_x_6385:
[----:B------:R-:W-:Y:S05]  /*a100*/  BSYNC B1 ;  /* 0x0000000000017941 */ /* 0x000fea0003800000 */
.L_x_6384:
[----:B------:R-:W-:Y:S01]  /*a110*/  LEA R3, R0, 0x37800000, 0x17 ;  /* 0x3780000000037811 */ /* 0x000fe200078eb8ff */
[----:B------:R-:W-:-:S05]  /*a120*/  IMAD.SHL.U32 R0, R2, 0x200000, RZ ;  /* 0x0020000002007824 */ /* 0x000fca00078e00ff */
[----:B------:R-:W-:-:S07]  /*a130*/  LOP3.LUT R0, R3, R0, R4, 0xfe, !PT ;  /* 0x0000000003007212 */ /* 0x000fce00078efe04 */
.L_x_6383:
[----:B------:R-:W-:Y:S05]  /*a140*/  BSYNC B0 ;  /* 0x0000000000007941 */ /* 0x000fea0003800000 */
.L_x_6382:
[----:B------:R-:W-:-:S04]  /*a150*/  FMUL.FTZ R0, R0, 1 ;  /* 0x3f80000000007820 */ /* 0x000fc80000410000 */
[----:B------:R0:W1:Y:S01]  /*a160*/  F2F.F64.F32 R28, R0 ;  /* 0x00000000001c7310 */ /* 0x0000620000201800 */
[----:B------:R-:W-:Y:S05]  /*a170*/  BRA `(.L_x_6363) ;  /* 0x0000000000a47947 */ /* 0x000fea0003800000 */
.L_x_6375:
        /* <DEDUP_REMOVED lines=14> */
.L_x_6389:
[----:B------:R-:W-:Y:S05]  /*a260*/  BSYNC B0 ;  /* 0x0000000000007941 */ /* 0x000fea0003800000 */
.L_x_6388:
[----:B------:R-:W-:-:S04]  /*a270*/  FMUL.FTZ R0, R0, 1 ;  /* 0x3f80000000007820 */ /* 0x000fc80000410000 */
[----:B------:R0:W1:Y:S01]  /*a280*/  F2F.F64.F32 R28, R0 ;  /* 0x00000000001c7310 */ /* 0x0000620000201800 */
[----:B------:R-:W-:Y:S05]  /*a290*/  BRA `(.L_x_6363) ;  /* 0x00000000005c7947 */ /* 0x000fea0003800000 */
.L_x_6362:
        /* <DEDUP_REMOVED lines=16> */
.L_x_6390:
[----:B------:R-:W-:Y:S01]  /*a3a0*/  CS2R R28, SRZ ;  /* 0x00000000001c7805 */ /* 0x000fe2000001ff00 */
[----:B------:R-:W-:Y:S06]  /*a3b0*/  BRA `(.L_x_6363) ;  /* 0x0000000000147947 */ /* 0x000fec0003800000 */
.L_x_6387:
[----:B------:R-:W2:Y:S02]  /*a3c0*/  LDG.E.64 R28, desc[UR36][R2.64] ;  /* 0x00000024021c7981 */ /* 0x000ea4000c1e1b00 */
[----:B--2---:R-:W0:Y:S01]  /*a3d0*/  I2F.F64.U64 R28, R28 ;  /* 0x0000001c001c7312 */ /* 0x004e220000301800 */
[----:B------:R-:W-:Y:S05]  /*a3e0*/  BRA `(.L_x_6363) ;  /* 0x0000000000087947 */ /* 0x000fea0003800000 */
.L_x_6386:
[----:B------:R-:W2:Y:S02]  /*a3f0*/  LDG.E R2, desc[UR36][R2.64] ;  /* 0x0000002402027981 */ /* 0x000ea4000c1e1900 */
[----:B--2---:R0:W1:Y:S02]  /*a400*/  I2F.F64.U32 R28, R2 ;  /* 0x00000002001c7312 */ /* 0x0040640000201800 */
.L_x_6363:
[----:B0-----:R-:W-:Y:S01]  /*a410*/  IMAD.MOV.U32 R2, RZ, RZ, 0x652b82fe ;  /* 0x652b82feff027424 */ /* 0x001fe200078e00ff */
[----:B------:R-:W-:Y:S01]  /*a420*/  UMOV UR4, 0xfefa39ef ;  /* 0xfefa39ef00047882 */ /* 0x000fe20000000000 */
[----:B------:R-:W-:Y:S01]  /*a430*/  IMAD.MOV.U32 R3, RZ, RZ, 0x3ff71547 ;  /* 0x3ff71547ff037424 */ /* 0x000fe200078e00ff */
[----:B------:R-:W-:Y:S01]  /*a440*/  UMOV UR5, 0x3fe62e42 ;  /* 0x3fe62e4200057882 */ /* 0x000fe20000000000 */
[----:B-12-45:R-:W-:Y:S01]  /*a450*/  DADD R8, -RZ, -|R28| ;  /* 0x00000000ff087229 */ /* 0x036fe20000000d1c */
        /* <DEDUP_REMOVED lines=55> */
.L_x_6392:
[----:B------:R-:W-:Y:S05]  /*a7d0*/  BSYNC B0 ;  /* 0x0000000000007941 */ /* 0x000fea0003800000 */
.L_x_6391:
[C---:B------:R-:W-:Y:S01]  /*a7e0*/  FSETP.GEU.FTZ.AND P1, PT, R27.reuse, 1.7916666269302368164, PT ;  /* 0x3fe555551b00780b */ /* 0x040fe20003f3e000 */
[----:B------:R-:W-:Y:S01]  /*a7f0*/  BSSY B0, `(.L_x_6393) ;  /* 0x0000087000007945 */ /* 0x000fe20003800000 */
[----:B------:R-:W-:-:S13]  /*a800*/  FSETP.GT.FTZ.AND P0, PT, R27, -1.6999999284744262695, PT ;  /* 0xbfd999991b00780b */ /* 0x000fda0003f14000 */
[----:B------:R-:W-:Y:S05]  /*a810*/  @P0 BRA !P1, `(.L_x_6394) ;  /* 0x0000000400440947 */ /* 0x000fea0004800000 */
[----:B------:R-:W-:-:S10]  /*a820*/  DADD R2, R26, 1 ;  /* 0x3ff000001a027429 */ /* 0x000fd40000000000 */
[----:B------:R-:W-:Y:S01]  /*a830*/  ISETP.GT.AND P0, PT, R3, 0xfffff, PT ;  /* 0x000fffff0300780c */ /* 0x000fe20003f04270 */
[----:B------:R-:W-:Y:S02]  /*a840*/  IMAD.MOV.U32 R6, RZ, RZ, R2 ;  /* 0x000000ffff067224 */ /* 0x000fe400078e0002 */
[----:B------:R-:W-:-:S10]  /*a850*/  IMAD.MOV.U32 R7, RZ, RZ, R3 ;  /* 0x000000ffff077224 */ /* 0x000fd400078e0003 */
        /* <DEDUP_REMOVED lines=27> */
[----:B------:R-:W-:Y:S01]  /*aa10*/  @P0 IADD3 R7, R5, -0x100000, RZ ;  /* 0xfff0000005070810 */ /* 0x000fe20007ffe0ff */
[----:B------:R-:W-:-:S04]  /*aa20*/  @P0 VIADD R0, R0, 0x1 ;  /* 0x0000000100000836 */ /* 0x000fc80000000000 */
[----:B------:R-:W-:Y:S01]  /*aa30*/  @P0 IMAD.MOV.U32 R5, RZ, RZ, R7 ;  /* 0x000000ffff050224 */ /* 0x000fe200078e0007 */
[----:B------:R-:W-:-:S05]  /*aa40*/  LOP3.LUT R20, R0, 0x80000000, RZ, 0x3c, !PT ;  /* 0x8000000000147812 */ /* 0x000fca00078e3cff */
        /* <DEDUP_REMOVED lines=46> */
.L_x_6394:
        /* <DEDUP_REMOVED lines=21> */
.L_x_6397:
[----:B------:R-:W-:Y:S05]  /*ae80*/  BSYNC B1 ;  /* 0x0000000000017941 */ /* 0x000fea0003800000 */
.L_x_6396:
        /* <DEDUP_REMOVED lines=29> */
.L_x_6395:
[----:B------:R-:W-:Y:S05]  /*b060*/  BSYNC B0 ;  /* 0x0000000000007941 */ /* 0x000fea0003800000 */
.L_x_6393:
[----:B------:R-:W0:Y:S01]  /*b070*/  LDC.U8 R6, c[0x0][0x421] ;  /* 0x00010840ff067b82 */ /* 0x000e220000000000 */
[----:B------:R-:W-:Y:S01]  /*b080*/  DSETP.MIN.AND P0, P1, RZ, R28, PT ;  /* 0x0000001cff00722a */ /* 0x000fe20003900000 */
[----:B------:R-:W-:Y:S01]  /*b090*/  IMAD.MOV.U32 R0, RZ, RZ, RZ ;  /* 0x000000ffff007224 */ /* 0x000fe200078e00ff */
[----:B------:R-:W-:Y:S01]  /*b0a0*/  MOV R3, R28 ;  /* 0x0000001c00037202 */ /* 0x000fe20000000f00 */
[----:B------:R-:W-:-:S03]  /*b0b0*/  IMAD.MOV.U32 R2, RZ, RZ, RZ ;  /* 0x000000ffff027224 */ /* 0x000fc600078e00ff */
[----:B------:R-:W-:Y:S02]  /*b0c0*/  FSEL R7, R0, R29, P0 ;  /* 0x0000001d00077208 */ /* 0x000fe40000000000 */
[----:B------:R-:W-:-:S06]  /*b0d0*/  SEL R2, R2, R3, P0 ;  /* 0x0000000302027207 */ /* 0x000fcc0000000000 */
        /* <DEDUP_REMOVED lines=17> */
.L_x_6401:
[----:B------:R-:W0:Y:S02]  /*b1f0*/  F2I.S64.F64.TRUNC R4, R4 ;  /* 0x0000000400047311 */ /* 0x000e24000030d900 */
[----:B0-----:R-:W-:-:S05]  /*b200*/  IMAD.MOV.U32 R3, RZ, RZ, R4 ;  /* 0x000000ffff037224 */ /* 0x001fca00078e0004 */
[----:B------:R0:W-:Y:S01]  /*b210*/  STG.E.U8 desc[UR36][R16.64], R3 ;  /* 0x0000000310007986 */ /* 0x0001e2000c101124 */
[----:B------:R-:W-:Y:S05]  /*b220*/  BRA `(.L_x_6403) ;  /* 0x0000000c00f87947 */ /* 0x000fea0003800000 */
.L_x_6400:
        /* <DEDUP_REMOVED lines=9> */
.L_x_6405:
[----:B------:R-:W0:Y:S02]  /*b2c0*/  F2I.F64.TRUNC R5, R4 ;  /* 0x0000000400057311 */ /* 0x000e24000030d100 */
[----:B0-----:R0:W-:Y:S01]  /*b2d0*/  STG.E desc[UR36][R16.64], R5 ;  /* 0x0000000510007986 */ /* 0x0011e2000c101924 */
[----:B------:R-:W-:Y:S05]  /*b2e0*/  BRA `(.L_x_6403) ;  /* 0x0000000c00c87947 */ /* 0x000fea0003800000 */
.L_x_6404:
[----:B------:R-:W0:Y:S02]  /*b2f0*/  F2I.F64.TRUNC R5, R4 ;  /* 0x0000000400057311 */ /* 0x000e24000030d100 */
[----:B0-----:R0:W-:Y:S01]  /*b300*/  STG.E.U16 desc[UR36][R16.64], R5 ;  /* 0x0000000510007986 */ /* 0x0011e2000c101524 */
[----:B------:R-:W-:Y:S05]  /*b310*/  BRA `(.L_x_6403) ;  /* 0x0000000c00bc7947 */ /* 0x000fea0003800000 */
.L_x_6399:
        /* <DEDUP_REMOVED lines=13> */
.L_x_6407:
        /* <DEDUP_REMOVED lines=8> */
.L_x_6406:
        /* <DEDUP_REMOVED lines=14> */
.L_x_6409:
        /* <DEDUP_REMOVED lines=9> */
.L_x_6408:
[----:B------:R0:W-:Y:S01]  /*b5e0*/  STG.E.64 desc[UR36][R16.64], R4 ;  /* 0x0000000410007986 */ /* 0x0001e2000c101b24 */
[----:B------:R-:W-:Y:S05]  /*b5f0*/  BRA `(.L_x_6403) ;  /* 0x0000000c00047947 */ /* 0x000fea0003800000 */
.L_x_6398:
        /* <DEDUP_REMOVED lines=12> */
.L_x_6412:
[----:B------:R-:W-:-:S05]  /*b6c0*/  CS2R R6, SRZ ;  /* 0x0000000000067805 */ /* 0x000fca000001ff00 */
[----:B------:R0:W-:Y:S01]  /*b6d0*/  STG.E.128 desc[UR36][R16.64], R4 ;  /* 0x0000000410007986 */ /* 0x0001e2000c101d24 */
[----:B------:R-:W-:Y:S05]  /*b6e0*/  BRA `(.L_x_6403) ;  /* 0x0000000800c87947 */ /* 0x000fea0003800000 */
.L_x_6411:
        /* <DEDUP_REMOVED lines=25> */
.L_x_6416:
[----:B------:R-:W-:Y:S05]  /*b880*/  BSYNC B0 ;  /* 0x0000000000007941 */ /* 0x000fea0003800000 */
.L_x_6415:
[----:B------:R-:W-:-:S05]  /*b890*/  LOP3.LUT R3, R0, R3, RZ, 0xfc, !PT ;  /* 0x0000000300037212 */ /* 0x000fca00078efcff */
[----:B------:R0:W-:Y:S01]  /*b8a0*/  STG.E.U8 desc[UR36][R16.64], R3 ;  /* 0x0000000310007986 */ /* 0x0001e2000c101124 */
[----:B------:R-:W-:Y:S05]  /*b8b0*/  BRA `(.L_x_6403) ;  /* 0x0000000800547947 */ /* 0x000fea0003800000 */
.L_x_6414:
        /* <DEDUP_REMOVED lines=17> */
.L_x_6418:
[----:B------:R-:W-:Y:S01]  /*b9d0*/  IMAD.MOV.U32 R0, RZ, RZ, 0x7f ;  /* 0x0000007fff007424 */ /* 0x000fe200078e00ff */
[----:B------:R-:W-:-:S04]  /*b9e0*/  ISETP.GT.U32.AND P0, PT, R2, 0x7f800000, PT ;  /* 0x7f8000000200780c */ /* 0x000fc80003f04070 */
[----:B------:R-:W-:-:S09]  /*b9f0*/  SEL R0, R0, 0x7c, P0 ;  /* 0x0000007c00007807 */ /* 0x000fd20000000000 */
.L_x_6419:
[----:B------:R-:W-:Y:S05]  /*ba00*/  BSYNC B0 ;  /* 0x0000000000007941 */ /* 0x000fea0003800000 */
.L_x_6417:
[----:B------:R-:W-:-:S04]  /*ba10*/  LOP3.LUT R2, R3, 0x80000000, RZ, 0xc0, !PT ;  /* 0x8000000003027812 */ /* 0x000fc800078ec0ff */
[----:B------:R-:W-:-:S04]  /*ba20*/  SHF.R.U32.HI R3, RZ, 0x18, R2 ;  /* 0x00000018ff037819 */ /* 0x000fc80000011602 */
[----:B------:R-:W-:-:S05]  /*ba30*/  LOP3.LUT R3, R0, R3, RZ, 0xfc, !PT ;  /* 0x0000000300037212 */ /* 0x000fca00078efcff */
[----:B------:R0:W-:Y:S01]  /*ba40*/  STG.E.U8 desc[UR36][R16.64], R3 ;  /* 0x0000000310007986 */ /* 0x0001e2000c101124 */
[----:B------:R-:W-:Y:S05]  /*ba50*/  BRA `(.L_x_6403) ;  /* 0x0000000400ec7947 */ /* 0x000fea0003800000 */
.L_x_6413:
        /* <DEDUP_REMOVED lines=8> */
.L_x_6410:
        /* <DEDUP_REMOVED lines=11> */
.L_x_6422:
        /* <DEDUP_REMOVED lines=21> */
.L_x_6425:
[----:B------:R-:W-:-:S04]  /*bce0*/  LOP3.LUT R2, R3, 0x80000000, RZ, 0xc0, !PT ;  /* 0x8000000003027812 */ /* 0x000fc800078ec0ff */
[----:B------:R-:W-:-:S04]  /*bcf0*/  SHF.R.U32.HI R3, RZ, 0x18, R2 ;  /* 0x00000018ff037819 */ /* 0x000fc80000011602 */
[----:B------:R-:W-:-:S04]  /*bd00*/  LOP3.LUT R0, R0, R3, RZ, 0xfc, !PT ;  /* 0x0000000300007212 */ /* 0x000fc800078efcff */
[----:B------:R-:W-:-:S07]  /*bd10*/  PRMT R8, R0, 0x7610, R8 ;  /* 0x0000761000087816 */ /* 0x000fce0000000008 */
.L_x_6424:
[----:B------:R-:W-:Y:S05]  /*bd20*/  BSYNC B0 ;  /* 0x0000000000007941 */ /* 0x000fea0003800000 */
.L_x_6423:
[----:B------:R0:W-:Y:S01]  /*bd30*/  STG.E.U8 desc[UR36][R16.64], R8 ;  /* 0x0000000810007986 */ /* 0x0001e2000c101124 */
[----:B------:R-:W-:Y:S05]  /*bd40*/  BRA `(.L_x_6403) ;  /* 0x0000000400307947 */ /* 0x000fea0003800000 */
.L_x_6421:
        /* <DEDUP_REMOVED lines=21> */
.L_x_6428:
[----:B------:R-:W-:-:S04]  /*bea0*/  LOP3.LUT R2, R3, 0x80000000, RZ, 0xc0, !PT ;  /* 0x8000000003027812 */ /* 0x000fc800078ec0ff */
[----:B------:R-:W-:-:S04]  /*beb0*/  SHF.R.U32.HI R3, RZ, 0x18, R2 ;  /* 0x00000018ff037819 */ /* 0x000fc80000011602 */
[----:B------:R-:W-:-:S04]  /*bec0*/  LOP3.LUT R0, R0, R3, RZ, 0xfc, !PT ;  /* 0x0000000300007212 */ /* 0x000fc800078efcff */
[----:B------:R-:W-:-:S07]  /*bed0*/  PRMT R8, R0, 0x7610, R8 ;  /* 0x0000761000087816 */ /* 0x000fce0000000008 */
.L_x_6427:
[----:B------:R-:W-:Y:S05]  /*bee0*/  BSYNC B0 ;  /* 0x0000000000007941 */ /* 0x000fea0003800000 */
.L_x_6426:
[----:B------:R3:W-:Y:S01]  /*bef0*/  STG.E.U8 desc[UR36][R16.64], R8 ;  /* 0x0000000810007986 */ /* 0x0007e2000c101124 */
[----:B------:R-:W-:Y:S05]  /*bf00*/  BRA `(.L_x_6403) ;  /* 0x0000000000c07947 */ /* 0x000fea0003800000 */
.L_x_6420:
        /* <DEDUP_REMOVED lines=18> */
[----:B------:R-:W-:Y:S02]  /*c030*/  @P2 ISETP.EQ.U32.AND P1, PT, R0, 0x1, P0 ;  /* 0x000000010000280c */ /* 0x000fe40000722070 */
[----:B------:R-:W-:Y:S02]  /*c040*/  PLOP3.LUT P0, PT, PT, PT, PT, 0x80, 0x0 ;  /* 0x000000000000781c */ /* 0x000fe40003f0f070 */
[----:B------:R-:W-:Y:S02]  /*c050*/  @P2 PLOP3.LUT P0, PT, P1, PT, PT, 0x80, 0x0 ;  /* 0x000000000000281c */ /* 0x000fe40000f0f070 */
[----:B------:R-:W-:-:S11]  /*c060*/  @P2 IADD3 R0, R2, 0x1, RZ ;  /* 0x0000000102002810 */ /* 0x000fd60007ffe0ff */
[----:B------:R-:W-:-:S04]  /*c070*/  @!P0 IMAD.MOV R0, RZ, RZ, R2 ;  /* 0x000000ffff008224 */ /* 0x000fc800078e0202 */
[----:B------:R-:W-:-:S05]  /*c080*/  @P2 IMAD.MOV.U32 R3, RZ, RZ, R0 ;  /* 0x000000ffff032224 */ /* 0x000fca00078e0000 */
[----:B------:R1:W-:Y:S01]  /*c090*/  STG.E.U8 desc[UR36][R16.64], R3 ;  /* 0x0000000310007986 */ /* 0x0003e2000c101124 */
[----:B------:R-:W-:Y:S05]  /*c0a0*/  BRA `(.L_x_6403) ;  /* 0x0000000000587947 */ /* 0x000fea0003800000 */
.L_x_6402:
        /* <DEDUP_REMOVED lines=16> */
.L_x_6431:
[----:B------:R-:W-:Y:S05]  /*c1b0*/  BRA `(.L_x_6403) ;  /* 0x0000000000147947 */ /* 0x000fea0003800000 */
.L_x_6430:
[----:B------:R-:W0:Y:S02]  /*c1c0*/  F2I.U64.F64.TRUNC R4, R4 ;  /* 0x0000000400047311 */ /* 0x000e24000030d800 */
[----:B0-----:R2:W-:Y:S01]  /*c1d0*/  STG.E.64 desc[UR36][R16.64], R4 ;  /* 0x0000000410007986 */ /* 0x0015e2000c101b24 */
[----:B------:R-:W-:Y:S05]  /*c1e0*/  BRA `(.L_x_6403) ;  /* 0x0000000000087947 */ /* 0x000fea0003800000 */
.L_x_6429:
[----:B------:R-:W0:Y:S02]  /*c1f0*/  F2I.U32.F64.TRUNC R5, R4 ;  /* 0x0000000400057311 */ /* 0x000e24000030d000 */
[----:B0-----:R0:W-:Y:S02]  /*c200*/  STG.E desc[UR36][R16.64], R5 ;  /* 0x0000000510007986 */ /* 0x0011e4000c101924 */
.L_x_6403:
[----:B------:R-:W-:-:S07]  /*c210*/  VIADD R19, R19, 0x80 ;  /* 0x0000008013137836 */ /* 0x000fce0000000000 */
.L_x_6356:
[----:B------:R-:W-:Y:S05]  /*c220*/  BSYNC B6 ;  /* 0x0000000000067941 */ /* 0x000fea0003800000 */
.L_x_6355:
[----:B------:R-:W-:Y:S02]  /*c230*/  ULDC UR4, c[0x0][0x210] ;  /* 0x0000840000047ab9 */ /* 0x000fe40000000800 */
[----:B------:R-:W-:-:S13]  /*c240*/  ISETP.GE.AND P0, PT, R19, UR4, PT ;  /* 0x0000000413007c0c */ /* 0x000fda000bf06270 */
[----:B------:R-:W-:Y:S05]  /*c250*/  @P0 EXIT ;  /* 0x000000000000094d */ /* 0x000fea0003800000 */
        /* <DEDUP_REMOVED lines=294> */
[----:B------:R-:W-:-:S04]  /*d4c0*/  ULDC.64 UR4, c[0x0][0x340] ;  /* 0x0000d00000047ab9 */ /* 0x000fc80000000a00 */
        /* <DEDUP_REMOVED lines=8> */
.L_x_6432:
        /* <DEDUP_REMOVED lines=21> */
.L_x_6436:
[----:B------:R-:W2:Y:S02]  /*d6a0*/  LDG.E.U8 R2, desc[UR36][R2.64] ;  /* 0x0000002402027981 */ /* 0x000ea4000c1e1100 */
[----:B--2---:R0:W1:Y:S01]  /*d6b0*/  I2F.F64.U16 R28, R2 ;  /* 0x00000002001c7312 */ /* 0x0040620000101800 */
[----:B------:R-:W-:Y:S05]  /*d6c0*/  BRA `(.L_x_6438) ;  /* 0x0000000c00707947 */ /* 0x000fea0003800000 */
.L_x_6435:
        /* <DEDUP_REMOVED lines=9> */
.L_x_6440:
[----:B------:R-:W2:Y:S02]  /*d760*/  LDG.E R2, desc[UR36][R2.64] ;  /* 0x0000002402027981 */ /* 0x000ea4000c1e1900 */
[----:B--2---:R0:W1:Y:S01]  /*d770*/  I2F.F64 R28, R2 ;  /* 0x00000002001c7312 */ /* 0x0040620000201c00 */
[----:B------:R-:W-:Y:S05]  /*d780*/  BRA `(.L_x_6438) ;  /* 0x0000000c00407947 */ /* 0x000fea0003800000 */
.L_x_6439:
[----:B------:R-:W2:Y:S02]  /*d790*/  LDG.E.U16 R2, desc[UR36][R2.64] ;  /* 0x0000002402027981 */ /* 0x000ea4000c1e1500 */
[----:B--2---:R0:W1:Y:S01]  /*d7a0*/  I2F.F64.S16 R28, R2 ;  /* 0x00000002001c7312 */ /* 0x0040620000101c00 */
[----:B------:R-:W-:Y:S05]  /*d7b0*/  BRA `(.L_x_6438) ;  /* 0x0000000c00347947 */ /* 0x000fea0003800000 */
.L_x_6434:
        /* <DEDUP_REMOVED lines=10> */
.L_x_6442:
[----:B------:R-:W2:Y:S02]  /*d860*/  LDG.E.U16 R0, desc[UR36][R2.64] ;  /* 0x0000002402007981 */ /* 0x000ea4000c1e1500 */
[----:B--2---:R-:W-:-:S05]  /*d870*/  HADD2.F32 R0, -RZ, R0.H0_H0 ;  /* 0x20000000ff007230 */ /* 0x004fca0000004100 */
[----:B------:R-:W-:-:S04]  /*d880*/  FMUL.FTZ R0, R0, 1 ;  /* 0x3f80000000007820 */ /* 0x000fc80000410000 */
[----:B------:R0:W1:Y:S01]  /*d890*/  F2F.F64.F32 R28, R0 ;  /* 0x00000000001c7310 */ /* 0x0000620000201800 */
[----:B------:R-:W-:Y:S05]  /*d8a0*/  BRA `(.L_x_6438) ;  /* 0x0000000800f87947 */ /* 0x000fea0003800000 */
.L_x_6441:
        /* <DEDUP_REMOVED lines=10> */
.L_x_6444:
[----:B------:R-:W2:Y:S02]  /*d950*/  LDG.E.U16 R2, desc[UR36][R2.64] ;  /* 0x0000002402027981 */ /* 0x000ea4000c1e1500 */
[----:B--2---:R-:W-:-:S05]  /*d960*/  HADD2.F32 R0, -RZ, R2.H0_H0 ;  /* 0x20000002ff007230 */ /* 0x004fca0000004100 */
[----:B------:R-:W-:-:S04]  /*d970*/  FMUL.FTZ R0, R0, 1 ;  /* 0x3f80000000007820 */ /* 0x000fc80000410000 */
[----:B------:R0:W1:Y:S01]  /*d980*/  F2F.F64.F32 R28, R0 ;  /* 0x00000000001c7310 */ /* 0x0000620000201800 */
[----:B------:R-:W-:Y:S05]  /*d990*/  BRA `(.L_x_6438) ;  /* 0x0000000800bc7947 */ /* 0x000fea0003800000 */
.L_x_6443:
[----:B------:R0:W5:Y:S01]  /*d9a0*/  LDG.E.64 R28, desc[UR36][R2.64] ;  /* 0x00000024021c7981 */ /* 0x000162000c1e1b00 */
[----:B------:R-:W-:Y:S05]  /*d9b0*/  BRA `(.L_x_6438) ;  /* 0x0000000800b47947 */ /* 0x000fea0003800000 */
.L_x_6433:
        /* <DEDUP_REMOVED lines=13> */
.L_x_6447:
[----:B------:R0:W5:Y:S01]  /*da90*/  LDG.E.64 R28, desc[UR36][R2.64] ;  /* 0x00000024021c7981 */ /* 0x000162000c1e1b00 */
[----:B------:R-:W-:Y:S05]  /*daa0*/  BRA `(.L_x_6438) ;  /* 0x0000000800787947 */ /* 0x000fea0003800000 */
.L_x_6446:
        /* <DEDUP_REMOVED lines=28> */
.L_x_6449:
[----:B------:R-:W2:Y:S02]  /*dc70*/  LDG.E.U8 R2, desc[UR36][R2.64] ;  /* 0x0000002402027981 */ /* 0x000ea4000c1e1100 */
[C---:B--2---:R-:W-:Y:S02]  /*dc80*/  IMAD.SHL.U32 R0, R2.reuse, 0x2000000, RZ ;  /* 0x0200000002007824 */ /* 0x044fe400078e00ff */
[----:B------:R-:W-:-:S03]  /*dc90*/  IMAD.SHL.U32 R5, R2, 0x1000000, RZ ;  /* 0x0100000002057824 */ /* 0x000fc600078e00ff */
        /* <DEDUP_REMOVED lines=12> */
.L_x_6448:
[----:B------:R-:W2:Y:S02]  /*dd60*/  LDG.E.U16 R0, desc[UR36][R2.64] ;  /* 0x0000002402007981 */ /* 0x000ea4000c1e1500 */
[----:B--2---:R-:W-:-:S04]  /*dd70*/  IMAD.U32 R0, R0, 0x10000, RZ ;  /* 0x0001000000007824 */ /* 0x004fc800078e00ff */
[----:B------:R-:W-:-:S04]  /*dd80*/  FMUL.FTZ R0, R0, 1 ;  /* 0x3f80000000007820 */ /* 0x000fc80000410000 */
[----:B------:R0:W1:Y:S01]  /*dd90*/  F2F.F64.F32 R28, R0 ;  /* 0x00000000001c7310 */ /* 0x0000620000201800 */
[----:B------:R-:W-:Y:S05]  /*dda0*/  BRA `(.L_x_6438) ;  /* 0x0000000400b87947 */ /* 0x000fea0003800000 */
.L_x_6445:
        /* <DEDUP_REMOVED lines=9> */
[----:B--2---:R2:W3:Y:S01]  /*de40*/  I2F.F64.U16 R28, R2 ;  /* 0x00000002001c7312 */ /* 0x0044e20000101800 */
[----:B------:R-:W-:Y:S05]  /*de50*/  BRA `(.L_x_6438) ;  /* 0x00000004008c7947 */ /* 0x000fea0003800000 */
.L_x_6452:
        /* <DEDUP_REMOVED lines=21> */
.L_x_6456:
[----:B------:R-:W-:Y:S05]  /*dfb0*/  BSYNC B1 ;  /* 0x0000000000017941 */ /* 0x000fea0003800000 */
.L_x_6455:
[----:B------:R-:W-:Y:S01]  /*dfc0*/  LEA R3, R0, 0x3b800000, 0x17 ;  /* 0x3b80000000037811 */ /* 0x000fe200078eb8ff */
[----:B------:R-:W-:-:S05]  /*dfd0*/  IMAD.SHL.U32 R0, R2, 0x100000, RZ ;  /* 0x0010000002007824 */ /* 0x000fca00078e00ff */
[----:B------:R-:W-:-:S07]  /*dfe0*/  LOP3.LUT R0, R3, R0, R4, 0xfe, !PT ;  /* 0x0000000003007212 */ /* 0x000fce00078efe04 */
.L_x_6454:
[----:B------:R-:W-:Y:S05]  /*dff0*/  BSYNC B0 ;  /* 0x0000000000007941 */ /* 0x000fea0003800000 */
.L_x_6453:
[----:B------:R-:W-:-:S04]  /*e000*/  FMUL.FTZ R0, R0, 1 ;  /* 0x3f80000000007820 */ /* 0x000fc80000410000 */
[----:B------:R4:W0:Y:S01]  /*e010*/  F2F.F64.F32 R28, R0 ;  /* 0x00000000001c7310 */ /* 0x0008220000201800 */
[----:B------:R-:W-:Y:S05]  /*e020*/  BRA `(.L_x_6438) ;  /* 0x0000000400187947 */ /* 0x000fea0003800000 */
.L_x_6451:
        /* <DEDUP_REMOVED lines=21> */
.L_x_6460:
[----:B------:R-:W-:Y:S05]  /*e180*/  BSYNC B1 ;  /* 0x0000000000017941 */ /* 0x000fea0003800000 */
.L_x_6459:
[----:B------:R-:W-:Y:S02]  /*e190*/  LEA R3, R0, 0x37800000, 0x17 ;  /* 0x3780000000037811 */ /* 0x000fe400078eb8ff */
[----:B------:R-:W-:-:S04]  /*e1a0*/  SHF.L.U32 R0, R2, 0x15, RZ ;  /* 0x0000001502007819 */ /* 0x000fc800000006ff */
[----:B------:R-:W-:-:S07]  /*e1b0*/  LOP3.LUT R0, R3, R0, R4, 0xfe, !PT ;  /* 0x0000000003007212 */ /* 0x000fce00078efe04 */
.L_x_6458:
[----:B------:R-:W-:Y:S05]  /*e1c0*/  BSYNC B0 ;  /* 0x0000000000007941 */ /* 0x000fea0003800000 */
.L_x_6457:
[----:B------:R-:W-:-:S04]  /*e1d0*/  FMUL.FTZ R0, R0, 1 ;  /* 0x3f80000000007820 */ /* 0x000fc80000410000 */
[----:B------:R0:W1:Y:S01]  /*e1e0*/  F2F.F64.F32 R28, R0 ;  /* 0x00000000001c7310 */ /* 0x0000620000201800 */
[----:B------:R-:W-:Y:S05]  /*e1f0*/  BRA `(.L_x_6438) ;  /* 0x0000000000a47947 */ /* 0x000fea0003800000 */
.L_x_6450:
        /* <DEDUP_REMOVED lines=14> */
.L_x_6464:
[----:B------:R-:W-:Y:S05]  /*e2e0*/  BSYNC B0 ;  /* 0x0000000000007941 */ /* 0x000fea0003800000 */
.L_x_6463:
[----:B------:R-:W-:-:S04]  /*e2f0*/  FMUL.FTZ R0, R0, 1 ;  /* 0x3f80000000007820 */ /* 0x000fc80000410000 */
[----:B------:R0:W1:Y:S01]  /*e300*/  F2F.F64.F32 R28, R0 ;  /* 0x00000000001c7310 */ /* 0x0000620000201800 */
[----:B------:R-:W-:Y:S05]  /*e310*/  BRA `(.L_x_6438) ;  /* 0x00000000005c7947 */ /* 0x000fea0003800000 */
.L_x_6437:
[----:B------:R-:W-:Y:S01]  /*e320*/  MOV R0, 0x0 ;  /* 0x0000000000007802 */ /* 0x000fe20000000f00 */
[----:B------:R-:W-:Y:S01]  /*e330*/  ULDC.64 UR4, c[0x4][0x128] ;  /* 0x01004a0000047ab9 */ /* 0x000fe20000000a00 */
[----:B------:R-:W-:Y:S01]  /*e340*/  ULDC.64 UR6, c[0x4][0x8] ;  /* 0x0100020000067ab9 */ /* 0x000fe20000000a00 */
[----:B------:R-:W-:Y:S01]  /*e350*/  IMAD.U32 R4, RZ, RZ, UR4 ;  /* 0x00000004ff047e24 */ /* 0x000fe2000f8e00ff */
[----:B------:R0:W1:Y:S01]  /*e360*/  LDC.64 R2, c[0x4][R0] ;  /* 0x0100000000027b82 */ /* 0x0000620000000a00 */
[----:B------:R-:W-:Y:S01]  /*e370*/  IMAD.U32 R5, RZ, RZ, UR5 ;  /* 0x00000005ff057e24 */ /* 0x000fe2000f8e00ff */
[----:B------:R-:W-:Y:S01]  /*e380*/  ULDC.64 UR4, c[0x4][0x130] ;  /* 0x01004c0000047ab9 */ /* 0x000fe20000000a00 */
[----:B------:R-:W-:Y:S01]  /*e390*/  HFMA2.MMA R13, -RZ, RZ, 0, 0 ;  /* 0x00000000ff0d7435 */ /* 0x000fe200000001ff */
[----:B------:R-:W-:Y:S02]  /*e3a0*/  IMAD.U32 R6, RZ, RZ, UR4 ;  /* 0x00000004ff067e24 */ /* 0x000fe4000f8e00ff */
[----:B------:R-:W-:-:S02]  /*e3b0*/  IMAD.U32 R7, RZ, RZ, UR5 ;  /* 0x00000005ff077e24 */ /* 0x000fc4000f8e00ff */
[----:B------:R-:W-:Y:S02]  /*e3c0*/  IMAD.U32 R10, RZ, RZ, UR6 ;  /* 0x00000006ff0a7e24 */ /* 0x000fe4000f8e00ff */
[----:B------:R-:W-:Y:S02]  /*e3d0*/  IMAD.U32 R11, RZ, RZ, UR7 ;  /* 0x00000007ff0b7e24 */ /* 0x000fe4000f8e00ff */
[----:B------:R-:W-:Y:S02]  /*e3e0*/  IMAD.MOV.U32 R8, RZ, RZ, 0x4e ;  /* 0x0000004eff087424 */ /* 0x000fe400078e00ff */
[----:B0-----:R-:W-:-:S07]  /*e3f0*/  IMAD.MOV.U32 R12, RZ, RZ, 0x1 ;  /* 0x00000001ff0c7424 */ /* 0x001fce00078e00ff */
[----:B------:R-:W-:-:S07]  /*e400*/  LEPC R20, `(.L_x_6465) ;  /* 0x000000001014794e */ /* 0x000fce0000000000 */
[----:B-1----:R-:W-:Y:S05]  /*e410*/  CALL.ABS.NOINC R2 ;  /* 0x0000000002007343 */ /* 0x002fea0003c00000 */
.L_x_6465:
[----:B------:R-:W-:Y:S01]  /*e420*/  CS2R R28, SRZ ;  /* 0x00000000001c7805 */ /* 0x000fe2000001ff00 */
[----:B------:R-:W-:Y:S06]  /*e430*/  BRA `(.L_x_6438) ;  /* 0x0000000000147947 */ /* 0x000fec0003800000 */
.L_x_6462:
[----:B------:R-:W2:Y:S02]  /*e440*/  LDG.E.64 R28, desc[UR36][R2.64] ;  /* 0x00000024021c7981 */ /* 0x000ea4000c1e1b00 */
[----:B--2---:R-:W0:Y:S01]  /*e450*/  I2F.F64.U64 R28, R28 ;  /* 0x0000001c001c7312 */ /* 0x004e220000301800 */
[----:B------:R-:W-:Y:S05]  /*e460*/  BRA `(.L_x_6438) ;  /* 0x0000000000087947 */ /* 0x000fea0003800000 */
.L_x_6461:
[----:B------:R-:W2:Y:S02]  /*e470*/  LDG.E R2, desc[UR36][R2.64] ;  /* 0x0000002402027981 */ /* 0x000ea4000c1e1900 */
[----:B--2---:R0:W1:Y:S02]  /*e480*/  I2F.F64.U32 R28, R2 ;  /* 0x00000002001c7312 */ /* 0x0040640000201800 */
.L_x_6438:
        /* <DEDUP_REMOVED lines=51> */
[----:B----4-:R-:W-:Y:S02]  /*e7c0*/  @!P1 LEA.HI R0, R2, R2, RZ, 0x1 ;  /* 0x0000000202009211 */ /* 0x010fe400078f08ff */
        /* <DEDUP_REMOVED lines=8> */
.L_x_6467:
[----:B------:R-:W-:Y:S05]  /*e850*/  BSYNC B0 ;  /* 0x0000000000007941 */ /* 0x000fea0003800000 */
.L_x_6466:
        /* <DEDUP_REMOVED lines=11> */
[----:B----4-:R-:W-:-:S05]  /*e910*/  VIADD R0, R3, 0xffffffff ;  /* 0xffffffff03007836 */ /* 0x010fca0000000000 */
        /* <DEDUP_REMOVED lines=73> */
.L_x_6469:
        /* <DEDUP_REMOVED lines=13> */
[----:B----4-:R-:W-:-:S05]  /*ee80*/  FFMA R0, RZ, R11, R3 ;  /* 0x0000000bff007223 */ /* 0x010fca0000000003 */
[----:B------:R-:W-:-:S13]  /*ee90*/  FSETP.GT.AND P0, PT, |R0|, 1.469367938527859385e-39, PT ;  /* 0x001000000000780b */ /* 0x000fda0003f04200 */
[----:B------:R-:W-:Y:S05]  /*eea0*/  @P0 BRA P1, `(.L_x_6472) ;  /* 0x0000000000140947 */ /* 0x000fea0000800000 */
[----:B------:R-:W-:Y:S01]  /*eeb0*/  IMAD.MOV.U32 R8, RZ, RZ, R26 ;  /* 0x000000ffff087224 */ /* 0x000fe200078e001a */
[----:B------:R-:W-:Y:S01]  /*eec0*/  MOV R0, 0xeef0 ;  /* 0x0000eef000007802 */ /* 0x000fe20000000f00 */
[----:B------:R-:W-:-:S07]  /*eed0*/  IMAD.MOV.U32 R9, RZ, RZ, R27 ;  /* 0x000000ffff097224 */ /* 0x000fce00078e001b */
[----:B------:R-:W-:Y:S05]  /*eee0*/  CALL.REL.NOINC `($__internal_7_$__cuda_sm20_div_rn_f64_full) ;  /* 0x0000001000ec7944 */ /* 0x000fea0003c00000 */
[----:B------:R-:W-:-:S07]  /*eef0*/  IMAD.MOV.U32 R2, RZ, RZ, R14 ;  /* 0x000000ffff027224 */ /* 0x000fce00078e000e */
.L_x_6472:
[----:B------:R-:W-:Y:S05]  /*ef00*/  BSYNC B1 ;  /* 0x0000000000017941 */ /* 0x000fea0003800000 */
.L_x_6471:
        /* <DEDUP_REMOVED lines=29> */
.L_x_6470:
[----:B------:R-:W-:Y:S05]  /*f0e0*/  BSYNC B0 ;  /* 0x0000000000007941 */ /* 0x000fea0003800000 */
.L_x_6468:
[----:B------:R-:W0:Y:S01]  /*f0f0*/  LDC.U8 R6, c[0x0][0x421] ;  /* 0x00010840ff067b82 */ /* 0x000e220000000000 */
[----:B------:R-:W-:Y:S01]  /*f100*/  DSETP.MIN.AND P0, P1, RZ, R28, PT ;  /* 0x0000001cff00722a */ /* 0x000fe20003900000 */
[----:B------:R-:W-:Y:S01]  /*f110*/  IMAD.MOV.U32 R0, RZ, RZ, RZ ;  /* 0x000000ffff007224 */ /* 0x000fe200078e00ff */
[----:B------:R-:W-:Y:S01]  /*f120*/  MOV R2, RZ ;  /* 0x000000ff00027202 */ /* 0x000fe20000000f00 */
[----:B------:R-:W-:-:S03]  /*f130*/  IMAD.MOV.U32 R3, RZ, RZ, R28 ;  /* 0x000000ffff037224 */ /* 0x000fc600078e001c */
        /* <DEDUP_REMOVED lines=19> */
.L_x_6476:
[----:B------:R-:W0:Y:S02]  /*f270*/  F2I.S64.F64.TRUNC R4, R4 ;  /* 0x0000000400047311 */ /* 0x000e24000030d900 */
[----:B0-----:R-:W-:-:S05]  /*f280*/  IMAD.MOV.U32 R3, RZ, RZ, R4 ;  /* 0x000000ffff037224 */ /* 0x001fca00078e0004 */
[----:B------:R-:W-:Y:S01]  /*f290*/  STG.E.U8 desc[UR36][R16.64], R3 ;  /* 0x0000000310007986 */ /* 0x000fe2000c101124 */
[----:B------:R-:W-:Y:S05]  /*f2a0*/  EXIT ;  /* 0x000000000000794d */ /* 0x000fea0003800000 */
.L_x_6475:
        /* <DEDUP_REMOVED lines=9> */
.L_x_6479:
[----:B------:R-:W0:Y:S02]  /*f340*/  F2I.F64.TRUNC R5, R4 ;  /* 0x0000000400057311 */ /* 0x000e24000030d100 */
[----:B0-----:R-:W-:Y:S01]  /*f350*/  STG.E desc[UR36][R16.64], R5 ;  /* 0x0000000510007986 */ /* 0x001fe2000c101924 */
[----:B------:R-:W-:Y:S05]  /*f360*/  EXIT ;  /* 0x000000000000794d */ /* 0x000fea0003800000 */
.L_x_6478:
[----:B------:R-:W0:Y:S02]  /*f370*/  F2I.F64.TRUNC R5, R4 ;  /* 0x0000000400057311 */ /* 0x000e24000030d100 */
[----:B0-----:R-:W-:Y:S01]  /*f380*/  STG.E.U16 desc[UR36][R16.64], R5 ;  /* 0x0000000510007986 */ /* 0x001fe2000c101524 */
[----:B------:R-:W-:Y:S05]  /*f390*/  EXIT ;  /* 0x000000000000794d */ /* 0x000fea0003800000 */
.L_x_6474:
        /* <DEDUP_REMOVED lines=13> */
.L_x_6481:
        /* <DEDUP_REMOVED lines=8> */
.L_x_6480:
        /* <DEDUP_REMOVED lines=14> */
.L_x_6483:
        /* <DEDUP_REMOVED lines=9> */
.L_x_6482:
[----:B------:R-:W-:Y:S01]  /*f660*/  STG.E.64 desc[UR36][R16.64], R4 ;  /* 0x0000000410007986 */ /* 0x000fe2000c101b24 */
[----:B------:R-:W-:Y:S05]  /*f670*/  EXIT ;  /* 0x000000000000794d */ /* 0x000fea0003800000 */
.L_x_6473:
        /* <DEDUP_REMOVED lines=12> */
.L_x_6486:
[----:B------:R-:W-:-:S05]  /*f740*/  CS2R R6, SRZ ;  /* 0x0000000000067805 */ /* 0x000fca000001ff00 */
[----:B------:R-:W-:Y:S01]  /*f750*/  STG.E.128 desc[UR36][R16.64], R4 ;  /* 0x0000000410007986 */ /* 0x000fe2000c101d24 */
[----:B------:R-:W-:Y:S05]  /*f760*/  EXIT ;  /* 0x000000000000794d */ /* 0x000fea0003800000 */
.L_x_6485:
        /* <DEDUP_REMOVED lines=25> */
.L_x_6490:
[----:B------:R-:W-:Y:S05]  /*f900*/  BSYNC B0 ;  /* 0x0000000000007941 */ /* 0x000fea0003800000 */
.L_x_6489:
[----:B------:R-:W-:-:S05]  /*f910*/  LOP3.LUT R3, R0, R3, RZ, 0xfc, !PT ;  /* 0x0000000300037212 */ /* 0x000fca00078efcff */
[----:B------:R-:W-:Y:S01]  /*f920*/  STG.E.U8 desc[UR36][R16.64], R3 ;  /* 0x0000000310007986 */ /* 0x000fe2000c101124 */
[----:B------:R-:W-:Y:S05]  /*f930*/  EXIT ;  /* 0x000000000000794d */ /* 0x000fea0003800000 */
.L_x_6488:
        /* <DEDUP_REMOVED lines=17> */
.L_x_6492:
[----:B------:R-:W-:Y:S01]  /*fa50*/  IMAD.MOV.U32 R0, RZ, RZ, 0x7f ;  /* 0x0000007fff007424 */ /* 0x000fe200078e00ff */
[----:B------:R-:W-:-:S04]  /*fa60*/  ISETP.GT.U32.AND P0, PT, R2, 0x7f800000, PT ;  /* 0x7f8000000200780c */ /* 0x000fc80003f04070 */
[----:B------:R-:W-:-:S09]  /*fa70*/  SEL R0, R0, 0x7c, P0 ;  /* 0x0000007c00007807 */ /* 0x000fd20000000000 */
.L_x_6493:
[----:B------:R-:W-:Y:S05]  /*fa80*/  BSYNC B0 ;  /* 0x0000000000007941 */ /* 0x000fea0003800000 */
.L_x_6491:
[----:B------:R-:W-:-:S04]  /*fa90*/  LOP3.LUT R2, R3, 0x80000000, RZ, 0xc0, !PT ;  /* 0x8000000003027812 */ /* 0x000fc800078ec0ff */
[----:B------:R-:W-:-:S04]  /*faa0*/  SHF.R.U32.HI R3, RZ, 0x18, R2 ;  /* 0x00000018ff037819 */ /* 0x000fc80000011602 */
[----:B------:R-:W-:-:S05]  /*fab0*/  LOP3.LUT R3, R0, R3, RZ, 0xfc, !PT ;  /* 0x0000000300037212 */ /* 0x000fca00078efcff */
[----:B------:R-:W-:Y:S01]  /*fac0*/  STG.E.U8 desc[UR36][R16.64], R3 ;  /* 0x0000000310007986 */ /* 0x000fe2000c101124 */
[----:B------:R-:W-:Y:S05]  /*fad0*/  EXIT ;  /* 0x000000000000794d */ /* 0x000fea0003800000 */
.L_x_6487:
        /* <DEDUP_REMOVED lines=8> */
.L_x_6484:
        /* <DEDUP_REMOVED lines=11> */
.L_x_6496:
        /* <DEDUP_REMOVED lines=21> */
.L_x_6499:
[----:B------:R-:W-:-:S04]  /*fd60*/  LOP3.LUT R2, R3, 0x80000000, RZ, 0xc0, !PT ;  /* 0x8000000003027812 */ /* 0x000fc800078ec0ff */
[----:B------:R-:W-:-:S04]  /*fd70*/  SHF.R.U32.HI R3, RZ, 0x18, R2 ;  /* 0x00000018ff037819 */ /* 0x000fc80000011602 */
[----:B------:R-:W-:-:S04]  /*fd80*/  LOP3.LUT R0, R0, R3, RZ, 0xfc, !PT ;  /* 0x0000000300007212 */ /* 0x000fc800078efcff */
[----:B------:R-:W-:-:S07]  /*fd90*/  PRMT R8, R0, 0x7610, R8 ;  /* 0x0000761000087816 */ /* 0x000fce0000000008 */
.L_x_6498:
[----:B------:R-:W-:Y:S05]  /*fda0*/  BSYNC B0 ;  /* 0x0000000000007941 */ /* 0x000fea0003800000 */
.L_x_6497:
[----:B------:R-:W-:Y:S01]  /*fdb0*/  STG.E.U8 desc[UR36][R16.64], R8 ;  /* 0x0000000810007986 */ /* 0x000fe2000c101124 */
[----:B------:R-:W-:Y:S05]  /*fdc0*/  EXIT ;  /* 0x000000000000794d */ /* 0x000fea0003800000 */
.L_x_6495:
        /* <DEDUP_REMOVED lines=21> */
.L_x_6502:
[----:B------:R-:W-:-:S04]  /*ff20*/  LOP3.LUT R2, R3, 0x80000000, RZ, 0xc0, !PT ;  /* 0x8000000003027812 */ /* 0x000fc800078ec0ff */
[----:B------:R-:W-:-:S04]  /*ff30*/  SHF.R.U32.HI R3, RZ, 0x18, R2 ;  /* 0x00000018ff037819 */ /* 0x000fc80000011602 */
[----:B------:R-:W-:-:S04]  /*ff40*/  LOP3.LUT R0, R0, R3, RZ, 0xfc, !PT ;  /* 0x0000000300007212 */ /* 0x000fc800078efcff */
[----:B------:R-:W-:-:S07]  /*ff50*/  PRMT R8, R0, 0x7610, R8 ;  /* 0x0000761000087816 */ /* 0x000fce0000000008 */
.L_x_6501:
[----:B------:R-:W-:Y:S05]  /*ff60*/  BSYNC B0 ;  /* 0x0000000000007941 */ /* 0x000fea0003800000 */
.L_x_6500:
[----:B------:R-:W-:Y:S01]  /*ff70*/  STG.E.U8 desc[UR36][R16.64], R8 ;  /* 0x0000000810007986 */ /* 0x000fe2000c101124 */
[----:B------:R-:W-:Y:S05]  /*ff80*/  EXIT ;  /* 0x000000000000794d */ /* 0x000fea0003800000 */
.L_x_6494:
        /* <DEDUP_REMOVED lines=22> */
[----:B------:R-:W-:-:S05]  /*100f0*/  @!P0 IADD3 R0, R2, RZ, RZ ;  /* 0x000000ff02008210 */ /* 0x000fca0007ffe0ff */
[----:B------:R-:W-:-:S05]  /*10100*/  @P2 IMAD.MOV.U32 R3, RZ, RZ, R0 ;  /* 0x000000ffff032224 */ /* 0x000fca00078e0000 */
[----:B------:R-:W-:Y:S01]  /*10110*/  STG.E.U8 desc[UR36][R16.64], R3 ;  /* 0x0000000310007986 */ /* 0x000fe2000c101124 */
[----:B------:R-:W-:Y:S05]  /*10120*/  EXIT ;  /* 0x000000000000794d */ /* 0x000fea0003800000 */
.L_x_6477:
        /* <DEDUP_REMOVED lines=16> */
.L_x_6505:
[----:B------:R-:W-:Y:S05]  /*10230*/  EXIT ;  /* 0x000000000000794d */ /* 0x000fea0003800000 */
.L_x_6504:
[----:B------:R-:W0:Y:S02]  /*10240*/  F2I.U64.F64.TRUNC R4, R4 ;  /* 0x0000000400047311 */ /* 0x000e24000030d800 */
[----:B0-----:R-:W-:Y:S01]  /*10250*/  STG.E.64 desc[UR36][R16.64], R4 ;  /* 0x0000000410007986 */ /* 0x001fe2000c101b24 */
[----:B------:R-:W-:Y:S05]  /*10260*/  EXIT ;  /* 0x000000000000794d */ /* 0x000fea0003800000 */
.L_x_6503:
[----:B------:R-:W0:Y:S02]  /*10270*/  F2I.U32.F64.TRUNC R5, R4 ;  /* 0x0000000400057311 */ /* 0x000e24000030d000 */
[----:B0-----:R-:W-:Y:S01]  /*10280*/  STG.E desc[UR36][R16.64], R5 ;  /* 0x0000000510007986 */ /* 0x001fe2000c101924 */
[----:B------:R-:W-:Y:S05]  /*10290*/  EXIT ;  /* 0x000000000000794d */ /* 0x000fea0003800000 */
        .weak           $__internal_7_$__cuda_sm20_div_rn_f64_full
        .type           $__internal_7_$__cuda_sm20_div_rn_f64_full,@function
        .size           $__internal_7_$__cuda_sm20_div_rn_f64_full,(.L_x_7334 - $__internal_7_$__cuda_sm20_div_rn_f64_full)
$__internal_7_$__cuda_sm20_div_rn_f64_full:
[C---:B------:R-:W-:Y:S01]  /*102a0*/  FSETP.GEU.AND P0, PT, |R11|.reuse, 1.469367938527859385e-39, PT ;  /* 0x001000000b00780b */ /* 0x040fe20003f0e200 */
[----:B------:R-:W-:Y:S01]  /*102b0*/  BSSY B2, `(.L_x_6506) ;  /* 0x0000056000027945 */ /* 0x000fe20003800000 */
[----:B------:R-:W-:Y:S02]  /*102c0*/  LOP3.LUT R12, R11, 0x800fffff, RZ, 0xc0, !PT ;  /* 0x800fffff0b0c7812 */ /* 0x000fe400078ec0ff */
[C---:B------:R-:W-:Y:S02]  /*102d0*/  FSETP.GEU.AND P2, PT, |R9|.reuse, 1.469367938527859385e-39, PT ;  /* 0x001000000900780b */ /* 0x040fe40003f4e200 */
[----:B------:R-:W-:Y:S01]  /*102e0*/  LOP3.LUT R13, R12, 0x3ff00000, RZ, 0xfc, !PT ;  /* 0x3ff000000c0d7812 */ /* 0x000fe200078efcff */
[----:B------:R-:W-:Y:S01]  /*102f0*/  IMAD.MOV.U32 R12, RZ, RZ, R10 ;  /* 0x000000ffff0c7224 */ /* 0x000fe200078e000a */
[----:B------:R-:W-:Y:S02]  /*10300*/  MOV R6, 0x1 ;  /* 0x0000000100067802 */ /* 0x000fe40000000f00 */
[----:B------:R-:W-:-:S02]  /*10310*/  LOP3.LUT R3, R9, 0x7ff00000, RZ, 0xc0, !PT ;  /* 0x7ff0000009037812 */ /* 0x000fc400078ec0ff */
[----:B------:R-:W-:Y:S01]  /*10320*/  LOP3.LUT R18, R11, 0x7ff00000, RZ, 0xc0, !PT ;  /* 0x7ff000000b127812 */ /* 0x000fe200078ec0ff */
[----:B------:R-:W-:-:S03]  /*10330*/  @!P0 DMUL R12, R10, 8.98846567431157953865e+307 ;  /* 0x7fe000000a0c8828 */ /* 0x000fc60000000000 */
[----:B------:R-:W-:Y:S01]  /*10340*/  ISETP.GE.U32.AND P1, PT, R3, R18, PT ;  /* 0x000000120300720c */ /* 0x000fe20003f26070 */
[----:B------:R-:W-:Y:S01]  /*10350*/  @!P2 IMAD.MOV.U32 R24, RZ, RZ, RZ ;  /* 0x000000ffff18a224 */ /* 0x000fe200078e00ff */
[----:B------:R-:W-:Y:S01]  /*10360*/  @!P2 LOP3.LUT R4, R11, 0x7ff00000, RZ, 0xc0, !PT ;  /* 0x7ff000000b04a812 */ /* 0x000fe200078ec0ff */
[----:B------:R-:W0:Y:S03]  /*10370*/  MUFU.RCP64H R7, R13 ;  /* 0x0000000d00077308 */ /* 0x000e260000001800 */
[----:B------:R-:W-:Y:S01]  /*10380*/  @!P2 ISETP.GE.U32.AND P3, PT, R3, R4, PT ;  /* 0x000000040300a20c */ /* 0x000fe20003f66070 */
[----:B------:R-:W-:Y:S01]  /*10390*/  IMAD.MOV.U32 R4, RZ, RZ, 0x1ca00000 ;  /* 0x1ca00000ff047424 */ /* 0x000fe200078e00ff */
[----:B------:R-:W-:-:S04]  /*103a0*/  @!P0 LOP3.LUT R18, R13, 0x7ff00000, RZ, 0xc0, !PT ;  /* 0x7ff000000d128812 */ /* 0x000fc800078ec0ff */
[----:B------:R-:W-:Y:S01]  /*103b0*/  @!P2 SEL R5, R4, 0x63400000, !P3 ;  /* 0x634000000405a807 */ /* 0x000fe20005800000 */
[----:B------:R-:W-:-:S03]  /*103c0*/  VIADD R30, R18, 0xffffffff ;  /* 0xffffffff121e7836 */ /* 0x000fc60000000000 */
[----:B------:R-:W-:Y:S01]  /*103d0*/  @!P2 LOP3.LUT R5, R5, 0x80000000, R9, 0xf8, !PT ;  /* 0x800000000505a812 */ /* 0x000fe200078ef809 */
[----:B0-----:R-:W-:-:S03]  /*103e0*/  DFMA R14, R6, -R12, 1 ;  /* 0x3ff00000060e742b */ /* 0x001fc6000000080c */
[----:B------:R-:W-:Y:S01]  /*103f0*/  @!P2 LOP3.LUT R25, R5, 0x100000, RZ, 0xfc, !PT ;  /* 0x001000000519a812 */ /* 0x000fe200078efcff */
[----:B------:R-:W-:-:S04]  /*10400*/  IMAD.MOV.U32 R5, RZ, RZ, R3 ;  /* 0x000000ffff057224 */ /* 0x000fc800078e0003 */
[----:B------:R-:W-:-:S08]  /*10410*/  DFMA R14, R14, R14, R14 ;  /* 0x0000000e0e0e722b */ /* 0x000fd0000000000e */
[----:B------:R-:W-:Y:S01]  /*10420*/  DFMA R14, R6, R14, R6 ;  /* 0x0000000e060e722b */ /* 0x000fe20000000006 */
[----:B------:R-:W-:Y:S01]  /*10430*/  SEL R7, R4, 0x63400000, !P1 ;  /* 0x6340000004077807 */ /* 0x000fe20004800000 */
[----:B------:R-:W-:-:S03]  /*10440*/  IMAD.MOV.U32 R6, RZ, RZ, R8 ;  /* 0x000000ffff067224 */ /* 0x000fc600078e0008 */
[----:B------:R-:W-:-:S03]  /*10450*/  LOP3.LUT R7, R7, 0x800fffff, R9, 0xf8, !PT ;  /* 0x800fffff07077812 */ /* 0x000fc600078ef809 */
[----:B------:R-:W-:-:S03]  /*10460*/  DFMA R20, R14, -R12, 1 ;  /* 0x3ff000000e14742b */ /* 0x000fc6000000080c */
[----:B------:R-:W-:-:S05]  /*10470*/  @!P2 DFMA R6, R6, 2, -R24 ;  /* 0x400000000606a82b */ /* 0x000fca0000000818 */
[----:B------:R-:W-:-:S05]  /*10480*/  DFMA R14, R14, R20, R14 ;  /* 0x000000140e0e722b */ /* 0x000fca000000000e */
[----:B------:R-:W-:-:S03]  /*10490*/  @!P2 LOP3.LUT R5, R7, 0x7ff00000, RZ, 0xc0, !PT ;  /* 0x7ff000000705a812 */ /* 0x000fc600078ec0ff */
[----:B------:R-:W-:Y:S02]  /*104a0*/  DMUL R20, R14, R6 ;  /* 0x000000060e147228 */ /* 0x000fe40000000000 */
[----:B------:R-:W-:-:S05]  /*104b0*/  VIADD R22, R5, 0xffffffff ;  /* 0xffffffff05167836 */ /* 0x000fca0000000000 */
[----:B------:R-:W-:Y:S01]  /*104c0*/  ISETP.GT.U32.AND P0, PT, R22, 0x7feffffe, PT ;  /* 0x7feffffe1600780c */ /* 0x000fe20003f04070 */
[----:B------:R-:W-:-:S03]  /*104d0*/  DFMA R24, R20, -R12, R6 ;  /* 0x8000000c1418722b */ /* 0x000fc60000000006 */
[----:B------:R-:W-:-:S05]  /*104e0*/  ISETP.GT.U32.OR P0, PT, R30, 0x7feffffe, P0 ;  /* 0x7feffffe1e00780c */ /* 0x000fca0000704470 */
[----:B------:R-:W-:-:S08]  /*104f0*/  DFMA R24, R14, R24, R20 ;  /* 0x000000180e18722b */ /* 0x000fd00000000014 */
        /* <DEDUP_REMOVED lines=19> */
[----:B------:R-:W-:Y:S01]  /*10630*/  MOV R6, RZ ;  /* 0x000000ff00067202 */ /* 0x000fe20000000f00 */
[----:B------:R-:W-:Y:S01]  /*10640*/  DMUL.RP R8, R24, R8 ;  /* 0x0000000818087228 */ /* 0x000fe20000008000 */
[----:B------:R-:W-:-:S04]  /*10650*/  IADD3 R3, -R4, -0x43300000, RZ ;  /* 0xbcd0000004037810 */ /* 0x000fc80007ffe1ff */
[----:B------:R-:W-:-:S05]  /*10660*/  DFMA R6, R14, -R6, R24 ;  /* 0x800000060e06722b */ /* 0x000fca0000000018 */
[----:B------:R-:W-:-:S05]  /*10670*/  LOP3.LUT R11, R9, R11, RZ, 0x3c, !PT ;  /* 0x0000000b090b7212 */ /* 0x000fca00078e3cff */
[----:B------:R-:W-:-:S04]  /*10680*/  FSETP.NEU.AND P0, PT, |R7|, R3, PT ;  /* 0x000000030700720b */ /* 0x000fc80003f0d200 */
[----:B------:R-:W-:Y:S02]  /*10690*/  FSEL R14, R8, R14, !P0 ;  /* 0x0000000e080e7208 */ /* 0x000fe40004000000 */
[----:B------:R-:W-:Y:S01]  /*106a0*/  FSEL R15, R11, R15, !P0 ;  /* 0x0000000f0b0f7208 */ /* 0x000fe20004000000 */
[----:B------:R-:W-:Y:S06]  /*106b0*/  BRA `(.L_x_6508) ;  /* 0x0000000000547947 */ /* 0x000fec0003800000 */
.L_x_6507:
        /* <DEDUP_REMOVED lines=16> */
.L_x_6510:
[----:B------:R-:W-:Y:S01]  /*107c0*/  LOP3.LUT R15, R11, 0x80000, RZ, 0xfc, !PT ;  /* 0x000800000b0f7812 */ /* 0x000fe200078efcff */
[----:B------:R-:W-:Y:S01]  /*107d0*/  IMAD.MOV.U32 R14, RZ, RZ, R10 ;  /* 0x000000ffff0e7224 */ /* 0x000fe200078e000a */
[----:B------:R-:W-:Y:S06]  /*107e0*/  BRA `(.L_x_6508) ;  /* 0x0000000000087947 */ /* 0x000fec0003800000 */
.L_x_6509:
[----:B------:R-:W-:Y:S01]  /*107f0*/  LOP3.LUT R15, R9, 0x80000, RZ, 0xfc, !PT ;  /* 0x00080000090f7812 */ /* 0x000fe200078efcff */
[----:B------:R-:W-:-:S07]  /*10800*/  IMAD.MOV.U32 R14, RZ, RZ, R8 ;  /* 0x000000ffff0e7224 */ /* 0x000fce00078e0008 */
.L_x_6508:
[----:B------:R-:W-:Y:S05]  /*10810*/  BSYNC B2 ;  /* 0x0000000000027941 */ /* 0x000fea0003800000 */
.L_x_6506:
[----:B------:R-:W-:Y:S02]  /*10820*/  IMAD.MOV.U32 R4, RZ, RZ, R0 ;  /* 0x000000ffff047224 */ /* 0x000fe400078e0000 */
[----:B------:R-:W-:Y:S02]  /*10830*/  IMAD.MOV.U32 R5, RZ, RZ, 0x0 ;  /* 0x00000000ff057424 */ /* 0x000fe400078e00ff */
[----:B------:R-:W-:Y:S02]  /*10840*/  IMAD.MOV.U32 R3, RZ, RZ, R15 ;  /* 0x000000ffff037224 */ /* 0x000fe400078e000f */
[----:B------:R-:W-:Y:S05]  /*10850*/  RET.REL.NODEC R4 `(_ZN2at6native18elementwise_kernelILi128ELi4EZNS0_15gpu_kernel_implIZZZNS0_33launch_log_sigmoid_forward_kernelERNS_18TensorIteratorBaseEENKUlvE_clEvENKUlvE_clEvEUldE_EEvS4_RKT_EUliE_EEviT1_) ;  /* 0xfffffef404e87950 */ /* 0x000fea0003c3ffff */
.L_x_6511:
        /* <DEDUP_REMOVED lines=10> */
.L_x_7334:


//--------------------- .text._ZN2at6native27unrolled_elementwise_kernelIZZZNS0_33launch_log_sigmoid_forward_kernelERNS_18TensorIteratorBaseEENKUlvE_clEvENKUlvE_clEvEUldE_St5arrayIPcLm2EELi4E23TrivialOffsetCalculatorILi1EjESB_NS0_6memory12LoadWithCastILi1EEENSC_13StoreWithCastILi1EEEEEviT_T0_T2_T3_T4_T5_ --------------------------
	.section	.text._ZN2at6native27unrolled_elementwise_kernelIZZZNS0_33launch_log_sigmoid_forward_kernelERNS_18TensorIteratorBaseEENKUlvE_clEvENKUlvE_clEvEUldE_St5arrayIPcLm2EELi4E23TrivialOffsetCalculatorILi1EjESB_NS0_6memory12LoadWithCastILi1EEENSC_13StoreWithCastILi1EEEEEviT_T0_T2_T3_T4_T5_,"ax",@progbits
	.align	128
        .global         _ZN2at6native27unrolled_elementwise_kernelIZZZNS0_33launch_log_sigmoid_forward_kernelERNS_18TensorIteratorBaseEENKUlvE_clEvENKUlvE_clEvEUldE_St5arrayIPcLm2EELi4E23TrivialOffsetCalculatorILi1EjESB_NS0_6memory12LoadWithCastILi1EEENSC_13StoreWithCastILi1EEEEEviT_T0_T2_T3_T4_T5_
        .type           _ZN2at6native27unrolled_elementwise_kernelIZZZNS0_33launch_log_sigmoid_forward_kernelERNS_18TensorIteratorBaseEENKUlvE_clEvENKUlvE_clEvEUldE_St5arrayIPcLm2EELi4E23TrivialOffsetCalculatorILi1EjESB_NS0_6memory12LoadWithCastILi1EEENSC_13StoreWithCastILi1EEEEEviT_T0_T2_T3_T4_T5_,@function
        .size           _ZN2at6native27unrolled_elementwise_kernelIZZZNS0_33launch_log_sigmoid_forward_kernelERNS_18TensorIteratorBaseEENKUlvE_clEvENKUlvE_clEvEUldE_St5arrayIPcLm2EELi4E23TrivialOffsetCalculatorILi1EjESB_NS0_6memory12LoadWithCastILi1EEENSC_13StoreWithCastILi1EEEEEviT_T0_T2_T3_T4_T5_,(.L_x_7335 - _ZN2at6native27unrolled_elementwise_kernelIZZZNS0_33launch_log_sigmoid_forward_kernelERNS_18TensorIteratorBaseEENKUlvE_clEvENKUlvE_clEvEUldE_St5arrayIPcLm2EELi4E23TrivialOffsetCalculatorILi1EjESB_NS0_6memory12LoadWithCastILi1EEENSC_13StoreWithCastILi1EEEEEviT_T0_T2_T3_T4_T5_)
        .other          _ZN2at6native27unrolled_elementwise_kernelIZZZNS0_33launch_log_sigmoid_forward_kernelERNS_18TensorIteratorBaseEENKUlvE_clEvENKUlvE_clEvEUldE_St5arrayIPcLm2EELi4E23TrivialOffsetCalculatorILi1EjESB_NS0_6memory12LoadWithCastILi1EEENSC_13StoreWithCastILi1EEEEEviT_T0_T2_T3_T4_T5_,@"STO_CUDA_ENTRY STV_DEFAULT"
_ZN2at6native27unrolled_elementwise_kernelIZZZNS0_33launch_log_sigmoid_forward_kernelERNS_18TensorIteratorBaseEENKUlvE_clEvENKUlvE_clEvEUldE_St5arrayIPcLm2EELi4E23TrivialOffsetCalculatorILi1EjESB_NS0_6memory12LoadWithCastILi1EEENSC_13StoreWithCastILi1EEEEEviT_T0_T2_T3_T4_T5_:
.text._ZN2at6native27unrolled_elementwise_kernelIZZZNS0_33launch_log_sigmoid_forward_kernelERNS_18TensorIteratorBaseEENKUlvE_clEvENKUlvE_clEvEUldE_St5arrayIPcLm2EELi4E23TrivialOffsetCalculatorILi1EjESB_NS0_6memory12LoadWithCastILi1EEENSC_13StoreWithCastILi1EEEEEviT_T0_T2_T3_T4_T5_:
        /* <DEDUP_REMOVED lines=32> */
.L_x_6517:
[----:B------:R-:W2:Y:S02]  /*0200*/  LDG.E.U8 R4, desc[UR36][R4.64] ;  /* 0x0000002404047981 */ /* 0x000ea4000c1e1100 */
[----:B--2---:R0:W1:Y:S01]  /*0210*/  I2F.F64.U16 R26, R4 ;  /* 0x00000004001a7312 */ /* 0x0040620000101800 */
[----:B------:R-:W-:Y:S05]  /*0220*/  BRA `(.L_x_6519) ;  /* 0x0000000c00747947 */ /* 0x000fea0003800000 */
.L_x_6516:
        /* <DEDUP_REMOVED lines=9> */
.L_x_6521:
[----:B------:R-:W2:Y:S02]  /*02c0*/  LDG.E R4, desc[UR36][R4.64] ;  /* 0x0000002404047981 */ /* 0x000ea4000c1e1900 */
[----:B--2---:R1:W2:Y:S01]  /*02d0*/  I2F.F64 R26, R4 ;  /* 0x00000004001a7312 */ /* 0x0042a20000201c00 */
[----:B------:R-:W-:Y:S05]  /*02e0*/  BRA `(.L_x_6519) ;  /* 0x0000000c00447947 */ /* 0x000fea0003800000 */
.L_x_6520:
[----:B------:R-:W2:Y:S02]  /*02f0*/  LDG.E.U16 R4, desc[UR36][R4.64] ;  /* 0x0000002404047981 */ /* 0x000ea4000c1e1500 */
[----:B--2---:R3:W4:Y:S01]  /*0300*/  I2F.F64.S16 R26, R4 ;  /* 0x00000004001a7312 */ /* 0x0047220000101c00 */
[----:B------:R-:W-:Y:S05]  /*0310*/  BRA `(.L_x_6519) ;  /* 0x0000000c00387947 */ /* 0x000fea0003800000 */
.L_x_6515:
        /* <DEDUP_REMOVED lines=10> */
.L_x_6523:
[----:B------:R-:W2:Y:S02]  /*03c0*/  LDG.E.U16 R0, desc[UR36][R4.64] ;  /* 0x0000002404007981 */ /* 0x000ea4000c1e1500 */
[----:B--2---:R-:W-:-:S05]  /*03d0*/  HADD2.F32 R0, -RZ, R0.H0_H0 ;  /* 0x20000000ff007230 */ /* 0x004fca0000004100 */
[----:B------:R-:W-:-:S04]  /*03e0*/  FMUL.FTZ R0, R0, 1 ;  /* 0x3f80000000007820 */ /* 0x000fc80000410000 */
[----:B------:R0:W1:Y:S01]  /*03f0*/  F2F.F64.F32 R26, R0 ;  /* 0x00000000001a7310 */ /* 0x0000620000201800 */
[----:B------:R-:W-:Y:S05]  /*0400*/  BRA `(.L_x_6519) ;  /* 0x0000000800fc7947 */ /* 0x000fea0003800000 */
.L_x_6522:
        /* <DEDUP_REMOVED lines=10> */
.L_x_6525:
[----:B------:R-:W2:Y:S02]  /*04b0*/  LDG.E.U16 R4, desc[UR36][R4.64] ;  /* 0x0000002404047981 */ /* 0x000ea4000c1e1500 */
[----:B--2---:R-:W-:-:S05]  /*04c0*/  HADD2.F32 R0, -RZ, R4.H0_H0 ;  /* 0x20000004ff007230 */ /* 0x004fca0000004100 */
[----:B------:R-:W-:-:S04]  /*04d0*/  FMUL.FTZ R0, R0, 1 ;  /* 0x3f80000000007820 */ /* 0x000fc80000410000 */
[----:B------:R0:W1:Y:S01]  /*04e0*/  F2F.F64.F32 R26, R0 ;  /* 0x00000000001a7310 */ /* 0x0000620000201800 */
[----:B------:R-:W-:Y:S05]  /*04f0*/  BRA `(.L_x_6519) ;  /* 0x0000000800c07947 */ /* 0x000fea0003800000 */
.L_x_6524:
[----:B------:R0:W5:Y:S01]  /*0500*/  LDG.E.64 R26, desc[UR36][R4.64] ;  /* 0x00000024041a7981 */ /* 0x000162000c1e1b00 */
[----:B------:R-:W-:Y:S05]  /*0510*/  BRA `(.L_x_6519) ;  /* 0x0000000800b87947 */ /* 0x000fea0003800000 */
.L_x_6514:
        /* <DEDUP_REMOVED lines=13> */
.L_x_6528:
[----:B------:R0:W5:Y:S01]  /*05f0*/  LDG.E.64 R26, desc[UR36][R4.64] ;  /* 0x00000024041a7981 */ /* 0x000162000c1e1b00 */
[----:B------:R-:W-:Y:S05]  /*0600*/  BRA `(.L_x_6519) ;  /* 0x00000008007c7947 */ /* 0x000fea0003800000 */
.L_x_6527:
        /* <DEDUP_REMOVED lines=28> */
.L_x_6530:
        /* <DEDUP_REMOVED lines=16> */
.L_x_6529:
[----:B------:R-:W2:Y:S02]  /*08d0*/  LDG.E.U16 R0, desc[UR36][R4.64] ;  /* 0x0000002404007981 */ /* 0x000ea4000c1e1500 */
[----:B--2---:R-:W-:-:S04]  /*08e0*/  IMAD.U32 R0, R0, 0x10000, RZ ;  /* 0x0001000000007824 */ /* 0x004fc800078e00ff */
[----:B------:R-:W-:-:S04]  /*08f0*/  FMUL.FTZ R0, R0, 1 ;  /* 0x3f80000000007820 */ /* 0x000fc80000410000 */
[----:B------:R0:W1:Y:S01]  /*0900*/  F2F.F64.F32 R26, R0 ;  /* 0x00000000001a7310 */ /* 0x0000620000201800 */
[----:B------:R-:W-:Y:S05]  /*0910*/  BRA `(.L_x_6519) ;  /* 0x0000000400b87947 */ /* 0x000fea0003800000 */
.L_x_6526:
        /* <DEDUP_REMOVED lines=11> */
.L_x_6533:
        /* <DEDUP_REMOVED lines=21> */
.L_x_6537:
[----:B------:R-:W-:Y:S05]  /*0b20*/  BSYNC B1 ;  /* 0x0000000000017941 */ /* 0x000fea0003800000 */
.L_x_6536:
[----:B------:R-:W-:Y:S01]  /*0b30*/  LEA R5, R0, 0x3b800000, 0x17 ;  /* 0x3b80000000057811 */ /* 0x000fe200078eb8ff */
[----:B------:R-:W-:-:S05]  /*0b40*/  IMAD.SHL.U32 R0, R3, 0x100000, RZ ;  /* 0x0010000003007824 */ /* 0x000fca00078e00ff */
[----:B------:R-:W-:-:S07]  /*0b50*/  LOP3.LUT R0, R5, R0, R6, 0xfe, !PT ;  /* 0x0000000005007212 */ /* 0x000fce00078efe06 */
.L_x_6535:
[----:B------:R-:W-:Y:S05]  /*0b60*/  BSYNC B0 ;  /* 0x0000000000007941 */ /* 0x000fea0003800000 */
.L_x_6534:
[----:B------:R-:W-:-:S04]  /*0b70*/  FMUL.FTZ R0, R0, 1 ;  /* 0x3f80000000007820 */ /* 0x000fc80000410000 */
[----:B------:R0:W1:Y:S01]  /*0b80*/  F2F.F64.F32 R26, R0 ;  /* 0x00000000001a7310 */ /* 0x0000620000201800 */
[----:B------:R-:W-:Y:S05]  /*0b90*/  BRA `(.L_x_6519) ;  /* 0x0000000400187947 */ /* 0x000fea0003800000 */
.L_x_6532:
        /* <DEDUP_REMOVED lines=21> */
.L_x_6541:
[----:B------:R-:W-:Y:S05]  /*0cf0*/  BSYNC B1 ;  /* 0x0000000000017941 */ /* 0x000fea0003800000 */
.L_x_6540:
[----:B------:R-:W-:Y:S01]  /*0d00*/  LEA R5, R0, 0x37800000, 0x17 ;  /* 0x3780000000057811 */ /* 0x000fe200078eb8ff */
[----:B------:R-:W-:-:S05]  /*0d10*/  IMAD.SHL.U32 R0, R3, 0x200000, RZ ;  /* 0x0020000003007824 */ /* 0x000fca00078e00ff */
[----:B------:R-:W-:-:S07]  /*0d20*/  LOP3.LUT R0, R5, R0, R6, 0xfe, !PT ;  /* 0x0000000005007212 */ /* 0x000fce00078efe06 */
.L_x_6539:
[----:B------:R-:W-:Y:S05]  /*0d30*/  BSYNC B0 ;  /* 0x0000000000007941 */ /* 0x000fea0003800000 */
.L_x_6538:
[----:B------:R-:W-:-:S04]  /*0d40*/  FMUL.FTZ R0, R0, 1 ;  /* 0x3f80000000007820 */ /* 0x000fc80000410000 */
[----:B------:R0:W1:Y:S01]  /*0d50*/  F2F.F64.F32 R26, R0 ;  /* 0x00000000001a7310 */ /* 0x0000620000201800 */
[----:B------:R-:W-:Y:S05]  /*0d60*/  BRA `(.L_x_6519) ;  /* 0x0000000000a47947 */ /* 0x000fea0003800000 */
.L_x_6531:
        /* <DEDUP_REMOVED lines=14> */
.L_x_6545:
[----:B------:R-:W-:Y:S05]  /*0e50*/  BSYNC B0 ;  /* 0x0000000000007941 */ /* 0x000fea0003800000 */
.L_x_6544:
[----:B------:R-:W-:-:S04]  /*0e60*/  FMUL.FTZ R0, R0, 1 ;  /* 0x3f80000000007820 */ /* 0x000fc80000410000 */
[----:B------:R0:W1:Y:S01]  /*0e70*/  F2F.F64.F32 R26, R0 ;  /* 0x00000000001a7310 */ /* 0x0000620000201800 */
[----:B------:R-:W-:Y:S05]  /*0e80*/  BRA `(.L_x_6519) ;  /* 0x00000000005c7947 */ /* 0x000fea0003800000 */
.L_x_6518:
        /* <DEDUP_REMOVED lines=16> */
.L_x_6546:
[----:B------:R-:W-:Y:S01]  /*0f90*/  CS2R R26, SRZ ;  /* 0x00000000001a7805 */ /* 0x000fe2000001ff00 */
[----:B------:R-:W-:Y:S06]  /*0fa0*/  BRA `(.L_x_6519) ;  /* 0x0000000000147947 */ /* 0x000fec0003800000 */
.L_x_6543:
[----:B------:R-:W2:Y:S02]  /*0fb0*/  LDG.E.64 R26, desc[UR36][R4.64] ;  /* 0x00000024041a7981 */ /* 0x000ea4000c1e1b00 */
[----:B--2---:R-:W0:Y:S01]  /*0fc0*/  I2F.F64.U64 R26, R26 ;  /* 0x0000001a001a7312 */ /* 0x004e220000301800 */
[----:B------:R-:W-:Y:S05]  /*0fd0*/  BRA `(.L_x_6519) ;  /* 0x0000000000087947 */ /* 0x000fea0003800000 */
.L_x_6542:
[----:B------:R-:W2:Y:S02]  /*0fe0*/  LDG.E R4, desc[UR36][R4.64] ;  /* 0x0000002404047981 */ /* 0x000ea4000c1e1900 */
[----:B--2---:R0:W1:Y:S02]  /*0ff0*/  I2F.F64.U32 R26, R4 ;  /* 0x00000004001a7312 */ /* 0x0040640000201800 */
.L_x_6519:
[----:B------:R-:W3:Y:S02]  /*1000*/  S2R R29, SR_TID.X ;  /* 0x00000000001d7919 */ /* 0x000ee40000002100 */
[----:B---3--:R-:W-:-:S07]  /*1010*/  VIADD R29, R29, 0x80 ;  /* 0x000000801d1d7836 */ /* 0x008fce0000000000 */
.L_x_6513:
[----:B------:R-:W-:Y:S05]  /*1020*/  BSYNC B6 ;  /* 0x0000000000067941 */ /* 0x000fea0003800000 */
.L_x_6512:
        /* <DEDUP_REMOVED lines=24> */
.L_x_6552:
[----:B------:R-:W3:Y:S02]  /*11b0*/  LDG.E.U8 R4, desc[UR36][R4.64] ;  /* 0x0000002404047981 */ /* 0x000ee4000c1e1100 */
[----:B---3--:R0:W1:Y:S01]  /*11c0*/  I2F.F64.U16 R24, R4 ;  /* 0x0000000400187312 */ /* 0x0080620000101800 */
[----:B------:R-:W-:Y:S05]  /*11d0*/  BRA `(.L_x_6554) ;  /* 0x0000000c00707947 */ /* 0x000fea0003800000 */
.L_x_6551:
        /* <DEDUP_REMOVED lines=9> */
.L_x_6556:
[----:B------:R-:W3:Y:S02]  /*1270*/  LDG.E R4, desc[UR36][R4.64] ;  /* 0x0000002404047981 */ /* 0x000ee4000c1e1900 */
[----:B---3--:R0:W1:Y:S01]  /*1280*/  I2F.F64 R24, R4 ;  /* 0x0000000400187312 */ /* 0x0080620000201c00 */
[----:B------:R-:W-:Y:S05]  /*1290*/  BRA `(.L_x_6554) ;  /* 0x0000000c00407947 */ /* 0x000fea0003800000 */
.L_x_6555:
[----:B------:R-:W3:Y:S02]  /*12a0*/  LDG.E.U16 R4, desc[UR36][R4.64] ;  /* 0x0000002404047981 */ /* 0x000ee4000c1e1500 */
[----:B---3--:R0:W1:Y:S01]  /*12b0*/  I2F.F64.S16 R24, R4 ;  /* 0x0000000400187312 */ /* 0x0080620000101c00 */
[----:B------:R-:W-:Y:S05]  /*12c0*/  BRA `(.L_x_6554) ;  /* 0x0000000c00347947 */ /* 0x000fea0003800000 */
.L_x_6550:
        /* <DEDUP_REMOVED lines=10> */
.L_x_6558:
[----:B------:R-:W3:Y:S02]  /*1370*/  LDG.E.U16 R0, desc[UR36][R4.64] ;  /* 0x0000002404007981 */ /* 0x000ee4000c1e1500 */
[----:B---3--:R-:W-:-:S05]  /*1380*/  HADD2.F32 R0, -RZ, R0.H0_H0 ;  /* 0x20000000ff007230 */ /* 0x008fca0000004100 */
[----:B------:R-:W-:-:S04]  /*1390*/  FMUL.FTZ R0, R0, 1 ;  /* 0x3f80000000007820 */ /* 0x000fc80000410000 */
[----:B------:R0:W1:Y:S01]  /*13a0*/  F2F.F64.F32 R24, R0 ;  /* 0x0000000000187310 */ /* 0x0000620000201800 */
[----:B------:R-:W-:Y:S05]  /*13b0*/  BRA `(.L_x_6554) ;  /* 0x0000000800f87947 */ /* 0x000fea0003800000 */
.L_x_6557:
        /* <DEDUP_REMOVED lines=10> */
.L_x_6560:
[----:B------:R-:W3:Y:S02]  /*1460*/  LDG.E.U16 R4, desc[UR36][R4.64] ;  /* 0x0000002404047981 */ /* 0x000ee4000c1e1500 */
[----:B---3--:R-:W-:-:S05]  /*1470*/  HADD2.F32 R0, -RZ, R4.H0_H0 ;  /* 0x20000004ff007230 */ /* 0x008fca0000004100 */
[----:B------:R-:W-:-:S04]  /*1480*/  FMUL.FTZ R0, R0, 1 ;  /* 0x3f80000000007820 */ /* 0x000fc80000410000 */
[----:B------:R0:W1:Y:S01]  /*1490*/  F2F.F64.F32 R24, R0 ;  /* 0x0000000000187310 */ /* 0x0000620000201800 */
[----:B------:R-:W-:Y:S05]  /*14a0*/  BRA `(.L_x_6554) ;  /* 0x0000000800bc7947 */ /* 0x000fea0003800000 */
.L_x_6559:
[----:B------:R0:W5:Y:S01]  /*14b0*/  LDG.E.64 R24, desc[UR36][R4.64] ;  /* 0x0000002404187981 */ /* 0x000162000c1e1b00 */
[----:B------:R-:W-:Y:S05]  /*14c0*/  BRA `(.L_x_6554) ;  /* 0x0000000800b47947 */ /* 0x000fea0003800000 */
.L_x_6549:
        /* <DEDUP_REMOVED lines=13> */
.L_x_6563:
[----:B------:R0:W5:Y:S01]  /*15a0*/  LDG.E.64 R24, desc[UR36][R4.64] ;  /* 0x0000002404187981 */ /* 0x000162000c1e1b00 */
[----:B------:R-:W-:Y:S05]  /*15b0*/  BRA `(.L_x_6554) ;  /* 0x0000000800787947 */ /* 0x000fea0003800000 */
.L_x_6562:
        /* <DEDUP_REMOVED lines=28> */
.L_x_6565:
[----:B------:R-:W3:Y:S02]  /*1780*/  LDG.E.U8 R4, desc[UR36][R4.64] ;  /* 0x0000002404047981 */ /* 0x000ee4000c1e1100 */
[----:B---3--:R-:W-:-:S05]  /*1790*/  IMAD.SHL.U32 R0, R4, 0x2000000, RZ ;  /* 0x0200000004007824 */ /* 0x008fca00078e00ff */
        /* <DEDUP_REMOVED lines=11> */
[----:B------:R3:W0:Y:S01]  /*1850*/  F2F.F64.F32 R24, R0 ;  /* 0x0000000000187310 */ /* 0x0006220000201800 */
[----:B------:R-:W-:Y:S05]  /*1860*/  BRA `(.L_x_6554) ;  /* 0x0000000400cc7947 */ /* 0x000fea0003800000 */
.L_x_6564:
[----:B------:R-:W3:Y:S02]  /*1870*/  LDG.E.U16 R0, desc[UR36][R4.64] ;  /* 0x0000002404007981 */ /* 0x000ee4000c1e1500 */
[----:B---3--:R-:W-:-:S04]  /*1880*/  IMAD.U32 R0, R0, 0x10000, RZ ;  /* 0x0001000000007824 */ /* 0x008fc800078e00ff */
[----:B------:R-:W-:-:S04]  /*1890*/  FMUL.FTZ R0, R0, 1 ;  /* 0x3f80000000007820 */ /* 0x000fc80000410000 */
[----:B------:R0:W1:Y:S01]  /*18a0*/  F2F.F64.F32 R24, R0 ;  /* 0x0000000000187310 */ /* 0x0000620000201800 */
[----:B------:R-:W-:Y:S05]  /*18b0*/  BRA `(.L_x_6554) ;  /* 0x0000000400b87947 */ /* 0x000fea0003800000 */
.L_x_6561:
        /* <DEDUP_REMOVED lines=11> */
.L_x_6568:
        /* <DEDUP_REMOVED lines=21> */
.L_x_6572:
[----:B------:R-:W-:Y:S05]  /*1ac0*/  BSYNC B1 ;  /* 0x0000000000017941 */ /* 0x000fea0003800000 */
.L_x_6571:
[----:B------:R-:W-:Y:S01]  /*1ad0*/  LEA R5, R0, 0x3b800000, 0x17 ;  /* 0x3b80000000057811 */ /* 0x000fe200078eb8ff */
[----:B------:R-:W-:-:S05]  /*1ae0*/  IMAD.SHL.U32 R0, R3, 0x100000, RZ ;  /* 0x0010000003007824 */ /* 0x000fca00078e00ff */
[----:B------:R-:W-:-:S07]  /*1af0*/  LOP3.LUT R0, R5, R0, R6, 0xfe, !PT ;  /* 0x0000000005007212 */ /* 0x000fce00078efe06 */
.L_x_6570:
[----:B------:R-:W-:Y:S05]  /*1b00*/  BSYNC B0 ;  /* 0x0000000000007941 */ /* 0x000fea0003800000 */
.L_x_6569:
[----:B------:R-:W-:-:S04]  /*1b10*/  FMUL.FTZ R0, R0, 1 ;  /* 0x3f80000000007820 */ /* 0x000fc80000410000 */
[----:B------:R0:W1:Y:S01]  /*1b20*/  F2F.F64.F32 R24, R0 ;  /* 0x0000000000187310 */ /* 0x0000620000201800 */
[----:B------:R-:W-:Y:S05]  /*1b30*/  BRA `(.L_x_6554) ;  /* 0x0000000400187947 */ /* 0x000fea0003800000 */
.L_x_6567:
        /* <DEDUP_REMOVED lines=21> */
.L_x_6576:
[----:B------:R-:W-:Y:S05]  /*1c90*/  BSYNC B1 ;  /* 0x0000000000017941 */ /* 0x000fea0003800000 */
.L_x_6575:
[----:B------:R-:W-:Y:S01]  /*1ca0*/  LEA R5, R0, 0x37800000, 0x17 ;  /* 0x3780000000057811 */ /* 0x000fe200078eb8ff */
[----:B------:R-:W-:-:S05]  /*1cb0*/  IMAD.SHL.U32 R0, R3, 0x200000, RZ ;  /* 0x0020000003007824 */ /* 0x000fca00078e00ff */
[----:B------:R-:W-:-:S07]  /*1cc0*/  LOP3.LUT R0, R5, R0, R6, 0xfe, !PT ;  /* 0x0000000005007212 */ /* 0x000fce00078efe06 */
.L_x_6574:
[----:B------:R-:W-:Y:S05]  /*1cd0*/  BSYNC B0 ;  /* 0x0000000000007941 */ /* 0x000fea0003800000 */
.L_x_6573:
[----:B------:R-:W-:-:S04]  /*1ce0*/  FMUL.FTZ R0, R0, 1 ;  /* 0x3f80000000007820 */ /* 0x000fc80000410000 */
[----:B------:R0:W1:Y:S01]  /*1cf0*/  F2F.F64.F32 R24, R0 ;  /* 0x0000000000187310 */ /* 0x0000620000201800 */
[----:B------:R-:W-:Y:S05]  /*1d00*/  BRA `(.L_x_6554) ;  /* 0x0000000000a47947 */ /* 0x000fea0003800000 */
.L_x_6566:
        /* <DEDUP_REMOVED lines=14> */
.L_x_6580:
[----:B------:R-:W-:Y:S05]  /*1df0*/  BSYNC B0 ;  /* 0x0000000000007941 */ /* 0x000fea0003800000 */
.L_x_6579:
[----:B------:R-:W-:-:S04]  /*1e00*/  FMUL.FTZ R0, R0, 1 ;  /* 0x3f80000000007820 */ /* 0x000fc80000410000 */
[----:B------:R0:W1:Y:S01]  /*1e10*/  F2F.F64.F32 R24, R0 ;  /* 0x0000000000187310 */ /* 0x0000620000201800 */
[----:B------:R-:W-:Y:S05]  /*1e20*/  BRA `(.L_x_6554) ;  /* 0x00000000005c7947 */ /* 0x000fea0003800000 */
.L_x_6553:
        /* <DEDUP_REMOVED lines=15> */
[----:B-12-45:R-:W-:Y:S05]  /*1f20*/  CALL.ABS.NOINC R14 ;  /* 0x000000000e007343 */ /* 0x036fea0003c00000 */
.L_x_6581:
[----:B------:R-:W-:Y:S01]  /*1f30*/  CS2R R24, SRZ ;  /* 0x0000000000187805 */ /* 0x000fe2000001ff00 */
[----:B------:R-:W-:Y:S06]  /*1f40*/  BRA `(.L_x_6554) ;  /* 0x0000000000147947 */ /* 0x000fec0003800000 */
.L_x_6578:
[----:B------:R-:W3:Y:S02]  /*1f50*/  LDG.E.64 R24, desc[UR36][R4.64] ;  /* 0x0000002404187981 */ /* 0x000ee4000c1e1b00 */
[----:B---3--:R-:W0:Y:S01]  /*1f60*/  I2F.F64.U64 R24, R24 ;  /* 0x0000001800187312 */ /* 0x008e220000301800 */
[----:B------:R-:W-:Y:S05]  /*1f70*/  BRA `(.L_x_6554) ;  /* 0x0000000000087947 */ /* 0x000fea0003800000 */
.L_x_6577:
[----:B------:R-:W3:Y:S02]  /*1f80*/  LDG.E R4, desc[UR36][R4.64] ;  /* 0x0000002404047981 */ /* 0x000ee4000c1e1900 */
[----:B---3--:R0:W1:Y:S02]  /*1f90*/  I2F.F64.U32 R24, R4 ;  /* 0x0000000400187312 */ /* 0x0080640000201800 */
.L_x_6554:
[----:B------:R-:W-:-:S07]  /*1fa0*/  VIADD R29, R29, 0x80 ;  /* 0x000000801d1d7836 */ /* 0x000fce0000000000 */
.L_x_6548:
[----:B------:R-:W-:Y:S05]  /*1fb0*/  BSYNC B6 ;  /* 0x0000000000067941 */ /* 0x000fea0003800000 */
.L_x_6547:
[----:B------:R-:W-:Y:S01]  /*1fc0*/  ISETP.GE.AND P0, PT, R29, R2, PT ;  /* 0x000000021d00720c */ /* 0x000fe20003f06270 */
[----:B------:R-:W-:Y:S01]  /*1fd0*/  BSSY B6, `(.L_x_6582) ;  /* 0x00000f9000067945 */ /* 0x000fe20003800000 */
[----:B------:R-:W-:Y:S02]  /*1fe0*/  CS2R R16, SRZ ;  /* 0x0000000000107805 */ /* 0x000fe4000001ff00 */
[----:B------:R-:W-:-:S09]  /*1ff0*/  CS2R R18, SRZ ;  /* 0x0000000000127805 */ /* 0x000fd2000001ff00 */
[----:B------:R-:W-:Y:S05]  /*2000*/  @P0 BRA `(.L_x_6583) ;  /* 0x0000000c00d40947 */ /* 0x000fea0003800000 */
[----:B01----:R-:W0:Y:S01]  /*2010*/  LDC.64 R4, c[0x0][0x220] ;  /* 0x00008800ff047b82 */ /* 0x003e220000000a00 */
[----:B---3--:R-:W-:Y:S01]  /*2020*/  IMAD R0, R22, 0x200, R29 ;  /* 0x0000020016007824 */ /* 0x008fe200078e021d */
        /* <DEDUP_REMOVED lines=19> */
.L_x_6587:
[----:B------:R-:W3:Y:S02]  /*2160*/  LDG.E.U8 R4, desc[UR36][R4.64] ;  /* 0x0000002404047981 */ /* 0x000ee4000c1e1100 */
[----:B---3--:R0:W1:Y:S01]  /*2170*/  I2F.F64.U16 R18, R4 ;  /* 0x0000000400127312 */ /* 0x0080620000101800 */
[----:B------:R-:W-:Y:S05]  /*2180*/  BRA `(.L_x_6589) ;  /* 0x0000000c00707947 */ /* 0x000fea0003800000 */
.L_x_6586:
        /* <DEDUP_REMOVED lines=9> */
.L_x_6591:
[----:B------:R-:W3:Y:S02]  /*2220*/  LDG.E R4, desc[UR36][R4.64] ;  /* 0x0000002404047981 */ /* 0x000ee4000c1e1900 */
[----:B---3--:R0:W1:Y:S01]  /*2230*/  I2F.F64 R18, R4 ;  /* 0x0000000400127312 */ /* 0x0080620000201c00 */
[----:B------:R-:W-:Y:S05]  /*2240*/  BRA `(.L_x_6589) ;  /* 0x0000000c00407947 */ /* 0x000fea0003800000 */
.L_x_6590:
[----:B------:R-:W3:Y:S02]  /*2250*/  LDG.E.U16 R4, desc[UR36][R4.64] ;  /* 0x0000002404047981 */ /* 0x000ee4000c1e1500 */
[----:B---3--:R0:W1:Y:S01]  /*2260*/  I2F.F64.S16 R18, R4 ;  /* 0x0000000400127312 */ /* 0x0080620000101c00 */
[----:B------:R-:W-:Y:S05]  /*2270*/  BRA `(.L_x_6589) ;  /* 0x0000000c00347947 */ /* 0x000fea0003800000 */
.L_x_6585:
        /* <DEDUP_REMOVED lines=10> */
.L_x_6593:
[----:B------:R-:W3:Y:S02]  /*2320*/  LDG.E.U16 R0, desc[UR36][R4.64] ;  /* 0x0000002404007981 */ /* 0x000ee4000c1e1500 */
[----:B---3--:R-:W-:-:S05]  /*2330*/  HADD2.F32 R0, -RZ, R0.H0_H0 ;  /* 0x20000000ff007230 */ /* 0x008fca0000004100 */
[----:B------:R-:W-:-:S04]  /*2340*/  FMUL.FTZ R0, R0, 1 ;  /* 0x3f80000000007820 */ /* 0x000fc80000410000 */
[----:B------:R0:W1:Y:S01]  /*2350*/  F2F.F64.F32 R18, R0 ;  /* 0x0000000000127310 */ /* 0x0000620000201800 */
[----:B------:R-:W-:Y:S05]  /*2360*/  BRA `(.L_x_6589) ;  /* 0x0000000800f87947 */ /* 0x000fea0003800000 */
.L_x_6592:
        /* <DEDUP_REMOVED lines=10> */
.L_x_6595:
[----:B------:R-:W3:Y:S02]  /*2410*/  LDG.E.U16 R4, desc[UR36][R4.64] ;  /* 0x0000002404047981 */ /* 0x000ee4000c1e1500 */
[----:B---3--:R-:W-:-:S05]  /*2420*/  HADD2.F32 R0, -RZ, R4.H0_H0 ;  /* 0x20000004ff007230 */ /* 0x008fca0000004100 */
[----:B------:R-:W-:-:S04]  /*2430*/  FMUL.FTZ R0, R0, 1 ;  /* 0x3f80000000007820 */ /* 0x000fc80000410000 */
[----:B------:R0:W1:Y:S01]  /*2440*/  F2F.F64.F32 R18, R0 ;  /* 0x0000000000127310 */ /* 0x0000620000201800 */
[----:B------:R-:W-:Y:S05]  /*2450*/  BRA `(.L_x_6589) ;  /* 0x0000000800bc7947 */ /* 0x000fea0003800000 */
.L_x_6594:
[----:B------:R0:W5:Y:S01]  /*2460*/  LDG.E.64 R18, desc[UR36][R4.64] ;  /* 0x0000002404127981 */ /* 0x000162000c1e1b00 */
[----:B------:R-:W-:Y:S05]  /*2470*/  BRA `(.L_x_6589) ;  /* 0x0000000800b47947 */ /* 0x000fea0003800000 */
.L_x_6584:
        /* <DEDUP_REMOVED lines=13> */
.L_x_6598:
[----:B------:R0:W5:Y:S01]  /*2550*/  LDG.E.64 R18, desc[UR36][R4.64] ;  /* 0x0000002404127981 */ /* 0x000162000c1e1b00 */
[----:B------:R-:W-:Y:S05]  /*2560*/  BRA `(.L_x_6589) ;  /* 0x0000000800787947 */ /* 0x000fea0003800000 */
.L_x_6597:
        /* <DEDUP_REMOVED lines=28> */
.L_x_6600:
        /* <DEDUP_REMOVED lines=15> */
.L_x_6599:
[----:B------:R-:W3:Y:S02]  /*2820*/  LDG.E.U16 R0, desc[UR36][R4.64] ;  /* 0x0000002404007981 */ /* 0x000ee4000c1e1500 */
[----:B---3--:R-:W-:-:S04]  /*2830*/  IMAD.U32 R0, R0, 0x10000, RZ ;  /* 0x0001000000007824 */ /* 0x008fc800078e00ff */
[----:B------:R-:W-:-:S04]  /*2840*/  FMUL.FTZ R0, R0, 1 ;  /* 0x3f80000000007820 */ /* 0x000fc80000410000 */
[----:B------:R0:W1:Y:S01]  /*2850*/  F2F.F64.F32 R18, R0 ;  /* 0x0000000000127310 */ /* 0x0000620000201800 */
[----:B------:R-:W-:Y:S05]  /*2860*/  BRA `(.L_x_6589) ;  /* 0x0000000400b87947 */ /* 0x000fea0003800000 */
.L_x_6596:
        /* <DEDUP_REMOVED lines=11> */
.L_x_6603:
        /* <DEDUP_REMOVED lines=21> */
.L_x_6607:
[----:B------:R-:W-:Y:S05]  /*2a70*/  BSYNC B1 ;  /* 0x0000000000017941 */ /* 0x000fea0003800000 */
.L_x_6606:
[----:B------:R-:W-:Y:S01]  /*2a80*/  LEA R5, R0, 0x3b800000, 0x17 ;  /* 0x3b80000000057811 */ /* 0x000fe200078eb8ff */
[----:B------:R-:W-:-:S05]  /*2a90*/  IMAD.SHL.U32 R0, R3, 0x100000, RZ ;  /* 0x0010000003007824 */ /* 0x000fca00078e00ff */
[----:B------:R-:W-:-:S07]  /*2aa0*/  LOP3.LUT R0, R5, R0, R6, 0xfe, !PT ;  /* 0x0000000005007212 */ /* 0x000fce00078efe06 */
.L_x_6605:
[----:B------:R-:W-:Y:S05]  /*2ab0*/  BSYNC B0 ;  /* 0x0000000000007941 */ /* 0x000fea0003800000 */
.L_x_6604:
[----:B------:R-:W-:-:S04]  /*2ac0*/  FMUL.FTZ R0, R0, 1 ;  /* 0x3f80000000007820 */ /* 0x000fc80000410000 */
[----:B------:R3:W0:Y:S01]  /*2ad0*/  F2F.F64.F32 R18, R0 ;  /* 0x0000000000127310 */ /* 0x0006220000201800 */
[----:B------:R-:W-:Y:S05]  /*2ae0*/  BRA `(.L_x_6589) ;  /* 0x0000000400187947 */ /* 0x000fea0003800000 */
.L_x_6602:
        /* <DEDUP_REMOVED lines=21> */
.L_x_6611:
[----:B------:R-:W-:Y:S05]  /*2c40*/  BSYNC B1 ;  /* 0x0000000000017941 */ /* 0x000fea0003800000 */
.L_x_6610:
[----:B------:R-:W-:Y:S01]  /*2c50*/  LEA R5, R0, 0x37800000, 0x17 ;  /* 0x3780000000057811 */ /* 0x000fe200078eb8ff */
[----:B------:R-:W-:-:S05]  /*2c60*/  IMAD.SHL.U32 R0, R3, 0x200000, RZ ;  /* 0x0020000003007824 */ /* 0x000fca00078e00ff */
[----:B------:R-:W-:-:S07]  /*2c70*/  LOP3.LUT R0, R5, R0, R6, 0xfe, !PT ;  /* 0x0000000005007212 */ /* 0x000fce00078efe06 */
.L_x_6609:
[----:B------:R-:W-:Y:S05]  /*2c80*/  BSYNC B0 ;  /* 0x0000000000007941 */ /* 0x000fea0003800000 */
.L_x_6608:
[----:B------:R-:W-:-:S04]  /*2c90*/  FMUL.FTZ R0, R0, 1 ;  /* 0x3f80000000007820 */ /* 0x000fc80000410000 */
[----:B------:R0:W1:Y:S01]  /*2ca0*/  F2F.F64.F32 R18, R0 ;  /* 0x0000000000127310 */ /* 0x0000620000201800 */
[----:B------:R-:W-:Y:S05]  /*2cb0*/  BRA `(.L_x_6589) ;  /* 0x0000000000a47947 */ /* 0x000fea0003800000 */
.L_x_6601:
        /* <DEDUP_REMOVED lines=14> */
.L_x_6615:
[----:B------:R-:W-:Y:S05]  /*2da0*/  BSYNC B0 ;  /* 0x0000000000007941 */ /* 0x000fea0003800000 */
.L_x_6614:
[----:B------:R-:W-:-:S04]  /*2db0*/  FMUL.FTZ R0, R0, 1 ;  /* 0x3f80000000007820 */ /* 0x000fc80000410000 */
[----:B------:R0:W1:Y:S01]  /*2dc0*/  F2F.F64.F32 R18, R0 ;  /* 0x0000000000127310 */ /* 0x0000620000201800 */
[----:B------:R-:W-:Y:S05]  /*2dd0*/  BRA `(.L_x_6589) ;  /* 0x00000000005c7947 */ /* 0x000fea0003800000 */
.L_x_6588:
        /* <DEDUP_REMOVED lines=16> */
.L_x_6616:
[----:B------:R-:W-:Y:S01]  /*2ee0*/  CS2R R18, SRZ ;  /* 0x0000000000127805 */ /* 0x000fe2000001ff00 */
[----:B------:R-:W-:Y:S06]  /*2ef0*/  BRA `(.L_x_6589) ;  /* 0x0000000000147947 */ /* 0x000fec0003800000 */
.L_x_6613:
[----:B------:R-:W3:Y:S02]  /*2f00*/  LDG.E.64 R18, desc[UR36][R4.64] ;  /* 0x0000002404127981 */ /* 0x000ee4000c1e1b00 */
[----:B---3--:R-:W0:Y:S01]  /*2f10*/  I2F.F64.U64 R18, R18 ;  /* 0x0000001200127312 */ /* 0x008e220000301800 */
[----:B------:R-:W-:Y:S05]  /*2f20*/  BRA `(.L_x_6589) ;  /* 0x0000000000087947 */ /* 0x000fea0003800000 */
.L_x_6612:
[----:B------:R-:W3:Y:S02]  /*2f30*/  LDG.E R4, desc[UR36][R4.64] ;  /* 0x0000002404047981 */ /* 0x000ee4000c1e1900 */
[----:B---3--:R0:W1:Y:S02]  /*2f40*/  I2F.F64.U32 R18, R4 ;  /* 0x0000000400127312 */ /* 0x0080640000201800 */
.L_x_6589:
[----:B------:R-:W-:-:S07]  /*2f50*/  VIADD R29, R29, 0x80 ;  /* 0x000000801d1d7836 */ /* 0x000fce0000000000 */
.L_x_6583:
[----:B------:R-:W-:Y:S05]  /*2f60*/  BSYNC B6 ;  /* 0x0000000000067941 */ /* 0x000fea0003800000 */
.L_x_6582:
[----:B------:R-:W-:Y:S01]  /*2f70*/  ISETP.GE.AND P0, PT, R29, R2, PT ;  /* 0x000000021d00720c */ /* 0x000fe20003f06270 */
[----:B------:R-:W-:-:S12]  /*2f80*/  BSSY B6, `(.L_x_6617) ;  /* 0x00000f4000067945 */ /* 0x000fd80003800000 */
[----:B------:R-:W-:Y:S05]  /*2f90*/  @P0 BRA `(.L_x_6618) ;  /* 0x0000000c00c80947 */ /* 0x000fea0003800000 */
[----:B01----:R-:W0:Y:S01]  /*2fa0*/  LDC.64 R4, c[0x0][0x220] ;  /* 0x00008800ff047b82 */ /* 0x003e220000000a00 */
[----:B---3--:R-:W-:Y:S01]  /*2fb0*/  PRMT R0, R23, 0x9910, RZ ;  /* 0x0000991017007816 */ /* 0x008fe200000000ff */
        /* <DEDUP_REMOVED lines=18> */
.L_x_6622:
[----:B------:R-:W3:Y:S02]  /*30e0*/  LDG.E.U8 R4, desc[UR36][R4.64] ;  /* 0x0000002404047981 */ /* 0x000ee4000c1e1100 */
[----:B---3--:R0:W1:Y:S01]  /*30f0*/  I2F.F64.U16 R16, R4 ;  /* 0x0000000400107312 */ /* 0x0080620000101800 */
[----:B------:R-:W-:Y:S05]  /*3100*/  BRA `(.L_x_6618) ;  /* 0x0000000c006c7947 */ /* 0x000fea0003800000 */
.L_x_6621:
        /* <DEDUP_REMOVED lines=9> */
.L_x_6625:
[----:B------:R-:W3:Y:S02]  /*31a0*/  LDG.E R4, desc[UR36][R4.64] ;  /* 0x0000002404047981 */ /* 0x000ee4000c1e1900 */
[----:B---3--:R0:W1:Y:S01]  /*31b0*/  I2F.F64 R16, R4 ;  /* 0x0000000400107312 */ /* 0x0080620000201c00 */
[----:B------:R-:W-:Y:S05]  /*31c0*/  BRA `(.L_x_6618) ;  /* 0x0000000c003c7947 */ /* 0x000fea0003800000 */
.L_x_6624:
[----:B------:R-:W3:Y:S02]  /*31d0*/  LDG.E.U16 R4, desc[UR36][R4.64] ;  /* 0x0000002404047981 */ /* 0x000ee4000c1e1500 */
[----:B---3--:R0:W1:Y:S01]  /*31e0*/  I2F.F64.S16 R16, R4 ;  /* 0x0000000400107312 */ /* 0x0080620000101c00 */
[----:B------:R-:W-:Y:S05]  /*31f0*/  BRA `(.L_x_6618) ;  /* 0x0000000c00307947 */ /* 0x000fea0003800000 */
.L_x_6620:
        /* <DEDUP_REMOVED lines=10> */
.L_x_6627:
[----:B------:R-:W3:Y:S02]  /*32a0*/  LDG.E.U16 R0, desc[UR36][R4.64] ;  /* 0x0000002404007981 */ /* 0x000ee4000c1e1500 */
[----:B---3--:R-:W-:-:S05]  /*32b0*/  HADD2.F32 R0, -RZ, R0.H0_H0 ;  /* 0x20000000ff007230 */ /* 0x008fca0000004100 */
[----:B------:R-:W-:-:S04]  /*32c0*/  FMUL.FTZ R0, R0, 1 ;  /* 0x3f80000000007820 */ /* 0x000fc80000410000 */
[----:B------:R0:W1:Y:S01]  /*32d0*/  F2F.F64.F32 R16, R0 ;  /* 0x0000000000107310 */ /* 0x0000620000201800 */
[----:B------:R-:W-:Y:S05]  /*32e0*/  BRA `(.L_x_6618) ;  /* 0x0000000800f47947 */ /* 0x000fea0003800000 */
.L_x_6626:
        /* <DEDUP_REMOVED lines=10> */
.L_x_6629:
[----:B------:R-:W3:Y:S02]  /*3390*/  LDG.E.U16 R4, desc[UR36][R4.64] ;  /* 0x0000002404047981 */ /* 0x000ee4000c1e1500 */
[----:B---3--:R-:W-:-:S05]  /*33a0*/  HADD2.F32 R0, -RZ, R4.H0_H0 ;  /* 0x20000004ff007230 */ /* 0x008fca0000004100 */
[----:B------:R-:W-:-:S04]  /*33b0*/  FMUL.FTZ R0, R0, 1 ;  /* 0x3f80000000007820 */ /* 0x000fc80000410000 */
[----:B------:R0:W1:Y:S01]  /*33c0*/  F2F.F64.F32 R16, R0 ;  /* 0x0000000000107310 */ /* 0x0000620000201800 */
[----:B------:R-:W-:Y:S05]  /*33d0*/  BRA `(.L_x_6618) ;  /* 0x0000000800b87947 */ /* 0x000fea0003800000 */
.L_x_6628:
[----:B------:R0:W5:Y:S01]  /*33e0*/  LDG.E.64 R16, desc[UR36][R4.64] ;  /* 0x0000002404107981 */ /* 0x000162000c1e1b00 */
[----:B------:R-:W-:Y:S05]  /*33f0*/  BRA `(.L_x_6618) ;  /* 0x0000000800b07947 */ /* 0x000fea0003800000 */
.L_x_6619:
        /* <DEDUP_REMOVED lines=13> */
.L_x_6632:
[----:B------:R0:W5:Y:S01]  /*34d0*/  LDG.E.64 R16, desc[UR36][R4.64] ;  /* 0x0000002404107981 */ /* 0x000162000c1e1b00 */
[----:B------:R-:W-:Y:S05]  /*34e0*/  BRA `(.L_x_6618) ;  /* 0x0000000800747947 */ /* 0x000fea0003800000 */
.L_x_6631:
        /* <DEDUP_REMOVED lines=28> */
.L_x_6634:
        /* <DEDUP_REMOVED lines=15> */
.L_x_6633:
[----:B------:R-:W3:Y:S02]  /*37a0*/  LDG.E.U16 R0, desc[UR36][R4.64] ;  /* 0x0000002404007981 */ /* 0x000ee4000c1e1500 */
[----:B---3--:R-:W-:-:S04]  /*37b0*/  IMAD.U32 R0, R0, 0x10000, RZ ;  /* 0x0001000000007824 */ /* 0x008fc800078e00ff */
[----:B------:R-:W-:-:S04]  /*37c0*/  FMUL.FTZ R0, R0, 1 ;  /* 0x3f80000000007820 */ /* 0x000fc80000410000 */
[----:B------:R0:W1:Y:S01]  /*37d0*/  F2F.F64.F32 R16, R0 ;  /* 0x0000000000107310 */ /* 0x0000620000201800 */
[----:B------:R-:W-:Y:S05]  /*37e0*/  BRA `(.L_x_6618) ;  /* 0x0000000400b47947 */ /* 0x000fea0003800000 */
.L_x_6630:
        /* <DEDUP_REMOVED lines=11> */
.L_x_6637:
        /* <DEDUP_REMOVED lines=21> */
.L_x_6641:
[----:B------:R-:W-:Y:S05]  /*39f0*/  BSYNC B1 ;  /* 0x0000000000017941 */ /* 0x000fea0003800000 */
.L_x_6640:
[----:B------:R-:W-:Y:S01]  /*3a00*/  LEA R5, R0, 0x3b800000, 0x17 ;  /* 0x3b80000000057811 */ /* 0x000fe200078eb8ff */
[----:B------:R-:W-:-:S05]  /*3a10*/  IMAD.SHL.U32 R0, R3, 0x100000, RZ ;  /* 0x0010000003007824 */ /* 0x000fca00078e00ff */
[----:B------:R-:W-:-:S07]  /*3a20*/  LOP3.LUT R0, R5, R0, R6, 0xfe, !PT ;  /* 0x0000000005007212 */ /* 0x000fce00078efe06 */
.L_x_6639:
[----:B------:R-:W-:Y:S05]  /*3a30*/  BSYNC B0 ;  /* 0x0000000000007941 */ /* 0x000fea0003800000 */
.L_x_6638:
[----:B------:R-:W-:-:S04]  /*3a40*/  FMUL.FTZ R0, R0, 1 ;  /* 0x3f80000000007820 */ /* 0x000fc80000410000 */
[----:B------:R0:W1:Y:S01]  /*3a50*/  F2F.F64.F32 R16, R0 ;  /* 0x0000000000107310 */ /* 0x0000620000201800 */
[----:B------:R-:W-:Y:S05]  /*3a60*/  BRA `(.L_x_6618) ;  /* 0x0000000400147947 */ /* 0x000fea0003800000 */
.L_x_6636:
        /* <DEDUP_REMOVED lines=21> */
.L_x_6645:
[----:B------:R-:W-:Y:S05]  /*3bc0*/  BSYNC B1 ;  /* 0x0000000000017941 */ /* 0x000fea0003800000 */
.L_x_6644:
[----:B------:R-:W-:Y:S01]  /*3bd0*/  LEA R5, R0, 0x37800000, 0x17 ;  /* 0x3780000000057811 */ /* 0x000fe200078eb8ff */
[----:B------:R-:W-:-:S05]  /*3be0*/  IMAD.SHL.U32 R0, R3, 0x200000, RZ ;  /* 0x0020000003007824 */ /* 0x000fca00078e00ff */
[----:B------:R-:W-:-:S07]  /*3bf0*/  LOP3.LUT R0, R5, R0, R6, 0xfe, !PT ;  /* 0x0000000005007212 */ /* 0x000fce00078efe06 */
.L_x_6643:
[----:B------:R-:W-:Y:S05]  /*3c00*/  BSYNC B0 ;  /* 0x0000000000007941 */ /* 0x000fea0003800000 */
.L_x_6642:
[----:B------:R-:W-:-:S04]  /*3c10*/  FMUL.FTZ R0, R0, 1 ;  /* 0x3f80000000007820 */ /* 0x000fc80000410000 */
[----:B------:R0:W1:Y:S01]  /*3c20*/  F2F.F64.F32 R16, R0 ;  /* 0x0000000000107310 */ /* 0x0000620000201800 */
[----:B------:R-:W-:Y:S05]  /*3c30*/  BRA `(.L_x_6618) ;  /* 0x0000000000a07947 */ /* 0x000fea0003800000 */
.L_x_6635:
        /* <DEDUP_REMOVED lines=14> */
.L_x_6649:
[----:B------:R-:W-:Y:S05]  /*3d20*/  BSYNC B0 ;  /* 0x0000000000007941 */ /* 0x000fea0003800000 */
.L_x_6648:
[----:B------:R-:W-:-:S04]  /*3d30*/  FMUL.FTZ R0, R0, 1 ;  /* 0x3f80000000007820 */ /* 0x000fc80000410000 */
[----:B------:R0:W1:Y:S01]  /*3d40*/  F2F.F64.F32 R16, R0 ;  /* 0x0000000000107310 */ /* 0x0000620000201800 */
[----:B------:R-:W-:Y:S05]  /*3d50*/  BRA `(.L_x_6618) ;  /* 0x0000000000587947 */ /* 0x000fea0003800000 */
.L_x_6623:
        /* <DEDUP_REMOVED lines=16> */
.L_x_6650:
[----:B------:R-:W-:Y:S05]  /*3e60*/  BRA `(.L_x_6618) ;  /* 0x0000000000147947 */ /* 0x000fea0003800000 */
.L_x_6647:
[----:B------:R-:W3:Y:S02]  /*3e70*/  LDG.E.64 R16, desc[UR36][R4.64] ;  /* 0x0000002404107981 */ /* 0x000ee4000c1e1b00 */
[----:B---3--:R-:W0:Y:S01]  /*3e80*/  I2F.F64.U64 R16, R16 ;  /* 0x0000001000107312 */ /* 0x008e220000301800 */
[----:B------:R-:W-:Y:S05]  /*3e90*/  BRA `(.L_x_6618) ;  /* 0x0000000000087947 */ /* 0x000fea0003800000 */
.L_x_6646:
[----:B------:R-:W3:Y:S02]  /*3ea0*/  LDG.E R4, desc[UR36][R4.64] ;  /* 0x0000002404047981 */ /* 0x000ee4000c1e1900 */
[----:B---3--:R0:W1:Y:S02]  /*3eb0*/  I2F.F64.U32 R16, R4 ;  /* 0x0000000400107312 */ /* 0x0080640000201800 */
.L_x_6618:
[----:B------:R-:W-:Y:S05]  /*3ec0*/  BSYNC B6 ;  /* 0x0000000000067941 */ /* 0x000fea0003800000 */
.L_x_6617:
[----:B------:R-:W2:Y:S01]  /*3ed0*/  S2R R23, SR_TID.X ;  /* 0x0000000000177919 */ /* 0x000ea20000002100 */
[----:B------:R-:W-:Y:S01]  /*3ee0*/  BSSY B1, `(.L_x_6651) ;  /* 0x00000d4000017945 */ /* 0x000fe20003800000 */
[----:B--2---:R-:W-:-:S13]  /*3ef0*/  ISETP.GE.AND P1, PT, R23, R2, PT ;  /* 0x000000021700720c */ /* 0x004fda0003f26270 */
[----:B------:R-:W-:Y:S05]  /*3f00*/  @P1 BRA `(.L_x_6652) ;  /* 0x0000000c00441947 */ /* 0x000fea0003800000 */
[----:B------:R-:W-:Y:S01]  /*3f10*/  IMAD.MOV.U32 R6, RZ, RZ, 0x652b82fe ;  /* 0x652b82feff067424 */ /* 0x000fe200078e00ff */
[----:B------:R-:W-:Y:S01]  /*3f20*/  UMOV UR4, 0xfefa39ef ;  /* 0xfefa39ef00047882 */ /* 0x000fe20000000000 */
[----:B0-----:R-:W-:Y:S01]  /*3f30*/  IMAD.MOV.U32 R7, RZ, RZ, 0x3ff71547 ;  /* 0x3ff71547ff077424 */ /* 0x001fe200078e00ff */
[----:B------:R-:W-:Y:S01]  /*3f40*/  UMOV UR5, 0x3fe62e42 ;  /* 0x3fe62e4200057882 */ /* 0x000fe20000000000 */
[----:B-1--45:R-:W-:Y:S01]  /*3f50*/  DADD R10, -RZ, -|R26| ;  /* 0x00000000ff0a7229 */ /* 0x032fe20000000d1a */
        /* <DEDUP_REMOVED lines=46> */
[----:B---3--:R-:W-:Y:S02]  /*4240*/  @!P2 LEA.HI R0, R6, R6, RZ, 0x1 ;  /* 0x000000060600a211 */ /* 0x008fe400078f08ff */
        /* <DEDUP_REMOVED lines=8> */
.L_x_6654:
[----:B------:R-:W-:Y:S05]  /*42d0*/  BSYNC B0 ;  /* 0x0000000000007941 */ /* 0x000fea0003800000 */
.L_x_6653:
        /* <DEDUP_REMOVED lines=10> */
[----:B------:R-:W-:-:S04]  /*4380*/  @!P0 IMAD.MOV.U32 R3, RZ, RZ, R7 ;  /* 0x000000ffff038224 */ /* 0x000fc800078e0007 */
[----:B---3--:R-:W-:-:S05]  /*4390*/  VIADD R0, R3, 0xffffffff ;  /* 0xffffffff03007836 */ /* 0x008fca0000000000 */
[----:B------:R-:W-:Y:S01]  /*43a0*/  ISETP.GE.U32.AND P2, PT, R0, 0x7fefffff, PT ;  /* 0x7fefffff0000780c */ /* 0x000fe20003f46070 */
[----:B------:R-:W-:Y:S02]  /*43b0*/  IMAD.MOV.U32 R0, RZ, RZ, -0x3ff ;  /* 0xfffffc01ff007424 */ /* 0x000fe400078e00ff */
[----:B------:R-:W-:-:S10]  /*43c0*/  @!P0 IMAD.MOV.U32 R0, RZ, RZ, -0x435 ;  /* 0xfffffbcbff008424 */ /* 0x000fd400078e00ff */
[----:B------:R-:W-:Y:S01]  /*43d0*/  @P2 IMAD.MOV.U32 R8, RZ, RZ, 0x0 ;  /* 0x00000000ff082424 */ /* 0x000fe200078e00ff */
[----:B------:R-:W-:Y:S01]  /*43e0*/  @P2 FSETP.NEU.FTZ.AND P3, PT, R7, RZ, PT ;  /* 0x000000ff0700220b */ /* 0x000fe20003f7d000 */
[----:B------:R-:W-:-:S06]  /*43f0*/  @P2 IMAD.MOV.U32 R9, RZ, RZ, 0x7ff00000 ;  /* 0x7ff00000ff092424 */ /* 0x000fcc00078e00ff */
[----:B------:R-:W-:Y:S01]  /*4400*/  @P2 DFMA R8, R6, R8, +INF ;  /* 0x7ff000000608242b */ /* 0x000fe20000000008 */
[----:B------:R-:W-:Y:S02]  /*4410*/  IMAD.MOV.U32 R7, RZ, RZ, R4 ;  /* 0x000000ffff077224 */ /* 0x000fe400078e0004 */
[----:B------:R-:W-:-:S07]  /*4420*/  @!P0 IMAD.MOV.U32 R7, RZ, RZ, R6 ;  /* 0x000000ffff078224 */ /* 0x000fce00078e0006 */
        /* <DEDUP_REMOVED lines=66> */
.L_x_6656:
        /* <DEDUP_REMOVED lines=13> */
[----:B---3--:R-:W-:-:S05]  /*4920*/  FFMA R0, RZ, R13, R7 ;  /* 0x0000000dff007223 */ /* 0x008fca0000000007 */
[----:B------:R-:W-:-:S13]  /*4930*/  FSETP.GT.AND P0, PT, |R0|, 1.469367938527859385e-39, PT ;  /* 0x001000000000780b */ /* 0x000fda0003f04200 */
[----:B------:R-:W-:Y:S05]  /*4940*/  @P0 BRA P2, `(.L_x_6659) ;  /* 0x0000000000180947 */ /* 0x000fea0001000000 */
[----:B------:R-:W-:Y:S01]  /*4950*/  IMAD.MOV.U32 R14, RZ, RZ, R4 ;  /* 0x000000ffff0e7224 */ /* 0x000fe200078e0004 */
[----:B------:R-:W-:Y:S01]  /*4960*/  MOV R6, 0x4990 ;  /* 0x0000499000067802 */ /* 0x000fe20000000f00 */
[----:B------:R-:W-:-:S07]  /*4970*/  IMAD.MOV.U32 R15, RZ, RZ, R5 ;  /* 0x000000ffff0f7224 */ /* 0x000fce00078e0005 */
[----:B------:R-:W-:Y:S05]  /*4980*/  CALL.REL.NOINC `($__internal_8_$__cuda_sm20_div_rn_f64_full) ;  /* 0x0000007000a47944 */ /* 0x000fea0003c00000 */
[----:B------:R-:W-:Y:S02]  /*4990*/  IMAD.MOV.U32 R6, RZ, RZ, R32 ;  /* 0x000000ffff067224 */ /* 0x000fe400078e0020 */
[----:B------:R-:W-:-:S07]  /*49a0*/  IMAD.MOV.U32 R7, RZ, RZ, R33 ;  /* 0x000000ffff077224 */ /* 0x000fce00078e0021 */
.L_x_6659:
[----:B------:R-:W-:Y:S05]  /*49b0*/  BSYNC B3 ;  /* 0x0000000000037941 */ /* 0x000fea0003800000 */
.L_x_6658:
        /* <DEDUP_REMOVED lines=29> */
.L_x_6657:
[----:B------:R-:W-:Y:S05]  /*4b90*/  BSYNC B2 ;  /* 0x0000000000027941 */ /* 0x000fea0003800000 */
.L_x_6655:
[----:B------:R-:W-:Y:S01]  /*4ba0*/  DSETP.MIN.AND P0, P2, RZ, R26, PT ;  /* 0x0000001aff00722a */ /* 0x000fe20003a00000 */
[----:B------:R-:W-:Y:S02]  /*4bb0*/  IMAD.MOV.U32 R3, RZ, RZ, R27 ;  /* 0x000000ffff037224 */ /* 0x000fe400078e001b */
[----:B------:R-:W-:Y:S02]  /*4bc0*/  IMAD.MOV.U32 R0, RZ, RZ, RZ ;  /* 0x000000ffff007224 */ /* 0x000fe400078e00ff */
[----:B------:R-:W-:-:S03]  /*4bd0*/  IMAD.MOV.U32 R6, RZ, RZ, RZ ;  /* 0x000000ffff067224 */ /* 0x000fc600078e00ff */
[----:B------:R-:W-:Y:S02]  /*4be0*/  FSEL R7, R0, R3, P0 ;  /* 0x0000000300077208 */ /* 0x000fe40000000000 */
[----:B------:R-:W-:-:S04]  /*4bf0*/  SEL R6, R6, R26, P0 ;  /* 0x0000001a06067207 */ /* 0x000fc80000000000 */
[----:B------:R-:W-:-:S06]  /*4c00*/  @P2 LOP3.LUT R7, R3, 0x80000, RZ, 0xfc, !PT ;  /* 0x0008000003072812 */ /* 0x000fcc00078efcff */
[----:B------:R-:W-:-:S11]  /*4c10*/  DADD R4, R6, -R4 ;  /* 0x0000000006047229 */ /* 0x000fd60000000804 */
.L_x_6652:
[----:B------:R-:W-:Y:S05]  /*4c20*/  BSYNC B1 ;  /* 0x0000000000017941 */ /* 0x000fea0003800000 */
.L_x_6651:
[----:B------:R-:W-:Y:S01]  /*4c30*/  VIADD R23, R23, 0x80 ;  /* 0x0000008017177836 */ /* 0x000fe20000000000 */
[----:B------:R-:W-:Y:S04]  /*4c40*/  BSSY B1, `(.L_x_6660) ;  /* 0x00000d3000017945 */ /* 0x000fe80003800000 */
[----:B------:R-:W-:-:S13]  /*4c50*/  ISETP.GE.AND P0, PT, R23, R2, PT ;  /* 0x000000021700720c */ /* 0x000fda0003f06270 */
[----:B------:R-:W-:Y:S05]  /*4c60*/  @P0 BRA `(.L_x_6661) ;  /* 0x0000000c00400947 */ /* 0x000fea0003800000 */
[----:B------:R-:W-:Y:S01]  /*4c70*/  IMAD.MOV.U32 R6, RZ, RZ, 0x652b82fe ;  /* 0x652b82feff067424 */ /* 0x000fe200078e00ff */
[----:B------:R-:W-:Y:S01]  /*4c80*/  UMOV UR4, 0xfefa39ef ;  /* 0xfefa39ef00047882 */ /* 0x000fe20000000000 */
[----:B0-----:R-:W-:Y:S01]  /*4c90*/  IMAD.MOV.U32 R7, RZ, RZ, 0x3ff71547 ;  /* 0x3ff71547ff077424 */ /* 0x001fe200078e00ff */
[----:B------:R-:W-:Y:S01]  /*4ca0*/  UMOV UR5, 0x3fe62e42 ;  /* 0x3fe62e4200057882 */ /* 0x000fe20000000000 */
[----:B-1---5:R-:W-:Y:S01]  /*4cb0*/  DADD R12, -RZ, -|R24| ;  /* 0x00000000ff0c7229 */ /* 0x022fe20000000d18 */
        /* <DEDUP_REMOVED lines=39> */
[----:B----4-:R-:W-:Y:S02]  /*4f30*/  IMAD R27, R6, 0x100000, R11 ;  /* 0x00100000061b7824 */ /* 0x010fe400078e020b */
[----:B------:R-:W-:Y:S01]  /*4f40*/  IMAD.MOV.U32 R26, RZ, RZ, R10 ;  /* 0x000000ffff1a7224 */ /* 0x000fe200078e000a */
[----:B------:R-:W-:Y:S06]  /*4f50*/  @!P0 BRA `(.L_x_6663) ;  /* 0x0000000000348947 */ /* 0x000fec0003800000 */
[----:B------:R-:W-:Y:S01]  /*4f60*/  FSETP.GEU.FTZ.AND P2, PT, |R13|, 4.2275390625, PT ;  /* 0x408748000d00780b */ /* 0x000fe20003f5e200 */
[C---:B------:R-:W-:Y:S02]  /*4f70*/  DADD R8, -|R24|.reuse, +INF ;  /* 0x7ff0000018087429 */ /* 0x040fe40000000300 */
[----:B------:R-:W-:-:S08]  /*4f80*/  DSETP.GT.AND P0, PT, |R24|, RZ, PT ;  /* 0x000000ff1800722a */ /* 0x000fd00003f04200 */
[----:B------:R-:W-:Y:S02]  /*4f90*/  FSEL R27, R9, RZ, !P0 ;  /* 0x000000ff091b7208 */ /* 0x000fe40004000000 */
[----:B---3--:R-:W-:Y:S02]  /*4fa0*/  @!P2 LEA.HI R0, R6, R6, RZ, 0x1 ;  /* 0x000000060600a211 */ /* 0x008fe400078f08ff */
[----:B------:R-:W-:Y:S01]  /*4fb0*/  FSEL R26, R8, RZ, !P0 ;  /* 0x000000ff081a7208 */ /* 0x000fe20004000000 */
[----:B------:R-:W-:Y:S01]  /*4fc0*/  @!P2 IMAD.MOV.U32 R8, RZ, RZ, RZ ;  /* 0x000000ffff08a224 */ /* 0x000fe200078e00ff */
[----:B------:R-:W-:-:S05]  /*4fd0*/  @!P2 SHF.R.S32.HI R7, RZ, 0x1, R0 ;  /* 0x00000001ff07a819 */ /* 0x000fca0000011400 */
[----:B------:R-:W-:Y:S02]  /*4fe0*/  @!P2 IMAD.IADD R6, R6, 0x1, -R7 ;  /* 0x000000010606a824 */ /* 0x000fe400078e0a07 */
[----:B------:R-:W-:-:S03]  /*4ff0*/  @!P2 IMAD R7, R7, 0x100000, R11 ;  /* 0x001000000707a824 */ /* 0x000fc600078e020b */
[----:B------:R-:W-:Y:S01]  /*5000*/  @!P2 LEA R9, R6, 0x3ff00000, 0x14 ;  /* 0x3ff000000609a811 */ /* 0x000fe200078ea0ff */
[----:B------:R-:W-:-:S06]  /*5010*/  @!P2 IMAD.MOV.U32 R6, RZ, RZ, R10 ;  /* 0x000000ffff06a224 */ /* 0x000fcc00078e000a */
[----:B------:R-:W-:-:S11]  /*5020*/  @!P2 DMUL R26, R6, R8 ;  /* 0x00000008061aa228 */ /* 0x000fd60000000000 */
.L_x_6663:
[----:B------:R-:W-:Y:S05]  /*5030*/  BSYNC B0 ;  /* 0x0000000000007941 */ /* 0x000fea0003800000 */
.L_x_6662:
        /* <DEDUP_REMOVED lines=12> */
[----:B---3--:R-:W-:-:S05]  /*5100*/  VIADD R0, R3, 0xffffffff ;  /* 0xffffffff03007836 */ /* 0x008fca0000000000 */
        /* <DEDUP_REMOVED lines=73> */
.L_x_6665:
        /* <DEDUP_REMOVED lines=22> */
.L_x_6668:
[----:B------:R-:W-:Y:S05]  /*5700*/  BSYNC B3 ;  /* 0x0000000000037941 */ /* 0x000fea0003800000 */
.L_x_6667:
        /* <DEDUP_REMOVED lines=29> */
.L_x_6666:
[----:B------:R-:W-:Y:S05]  /*58e0*/  BSYNC B2 ;  /* 0x0000000000027941 */ /* 0x000fea0003800000 */
.L_x_6664:
        /* <DEDUP_REMOVED lines=8> */
.L_x_6661:
[----:B------:R-:W-:Y:S05]  /*5970*/  BSYNC B1 ;  /* 0x0000000000017941 */ /* 0x000fea0003800000 */
.L_x_6660:
[----:B------:R-:W2:Y:S01]  /*5980*/  S2R R3, SR_TID.X ;  /* 0x0000000000037919 */ /* 0x000ea20000002100 */
[----:B------:R-:W-:Y:S01]  /*5990*/  BSSY B1, `(.L_x_6669) ;  /* 0x00000d5000017945 */ /* 0x000fe20003800000 */
[----:B--2---:R-:W-:-:S05]  /*59a0*/  VIADD R3, R3, 0x100 ;  /* 0x0000010003037836 */ /* 0x004fca0000000000 */
        /* <DEDUP_REMOVED lines=62> */
.L_x_6672:
[----:B------:R-:W-:Y:S05]  /*5d90*/  BSYNC B0 ;  /* 0x0000000000007941 */ /* 0x000fea0003800000 */
.L_x_6671:
[C---:B------:R-:W-:Y:S01]  /*5da0*/  FSETP.GEU.FTZ.AND P2, PT, R25.reuse, 1.7916666269302368164, PT ;  /* 0x3fe555551900780b */ /* 0x040fe20003f5e000 */
[----:B------:R-:W-:Y:S01]  /*5db0*/  BSSY B2, `(.L_x_6673) ;  /* 0x000008a000027945 */ /* 0x000fe20003800000 */
[----:B------:R-:W-:-:S13]  /*5dc0*/  FSETP.GT.FTZ.AND P0, PT, R25, -1.6999999284744262695, PT ;  /* 0xbfd999991900780b */ /* 0x000fda0003f14000 */
[----:B------:R-:W-:Y:S05]  /*5dd0*/  @P0 BRA !P2, `(.L_x_6674) ;  /* 0x00000004004c0947 */ /* 0x000fea0005000000 */
[----:B------:R-:W-:-:S10]  /*5de0*/  DADD R24, R24, 1 ;  /* 0x3ff0000018187429 */ /* 0x000fd40000000000 */
[----:B------:R-:W-:Y:S01]  /*5df0*/  ISETP.GT.AND P0, PT, R25, 0xfffff, PT ;  /* 0x000fffff1900780c */ /* 0x000fe20003f04270 */
[--C-:B------:R-:W-:Y:S02]  /*5e00*/  IMAD.MOV.U32 R6, RZ, RZ, R24.reuse ;  /* 0x000000ffff067224 */ /* 0x100fe400078e0018 */
[--C-:B------:R-:W-:Y:S02]  /*5e10*/  IMAD.MOV.U32 R7, RZ, RZ, R25.reuse ;  /* 0x000000ffff077224 */ /* 0x100fe400078e0019 */
[----:B------:R-:W-:Y:S02]  /*5e20*/  IMAD.MOV.U32 R3, RZ, RZ, R25 ;  /* 0x000000ffff037224 */ /* 0x000fe400078e0019 */
[----:B------:R-:W-:-:S06]  /*5e30*/  IMAD.MOV.U32 R10, RZ, RZ, R24 ;  /* 0x000000ffff0a7224 */ /* 0x000fcc00078e0018 */
        /* <DEDUP_REMOVED lines=23> */
[----:B----4-:R-:W-:Y:S01]  /*5fb0*/  IMAD.MOV.U32 R27, RZ, RZ, 0x43300000 ;  /* 0x43300000ff1b7424 */ /* 0x010fe200078e00ff */
        /* <DEDUP_REMOVED lines=53> */
.L_x_6674:
        /* <DEDUP_REMOVED lines=19> */
[----:B----4-:R-:W-:Y:S05]  /*6440*/  CALL.REL.NOINC `($__internal_8_$__cuda_sm20_div_rn_f64_full) ;  /* 0x0000005400f47944 */ /* 0x010fea0003c00000 */
[----:B------:R-:W-:Y:S02]  /*6450*/  IMAD.MOV.U32 R6, RZ, RZ, R32 ;  /* 0x000000ffff067224 */ /* 0x000fe400078e0020 */
[----:B------:R-:W-:-:S07]  /*6460*/  IMAD.MOV.U32 R7, RZ, RZ, R33 ;  /* 0x000000ffff077224 */ /* 0x000fce00078e0021 */
.L_x_6677:
[----:B------:R-:W-:Y:S05]  /*6470*/  BSYNC B3 ;  /* 0x0000000000037941 */ /* 0x000fea0003800000 */
.L_x_6676:
        /* <DEDUP_REMOVED lines=29> */
.L_x_6675:
[----:B------:R-:W-:Y:S05]  /*6650*/  BSYNC B2 ;  /* 0x0000000000027941 */ /* 0x000fea0003800000 */
.L_x_6673:
        /* <DEDUP_REMOVED lines=8> */
.L_x_6670:
[----:B------:R-:W-:Y:S05]  /*66e0*/  BSYNC B1 ;  /* 0x0000000000017941 */ /* 0x000fea0003800000 */
.L_x_6669:
        /* <DEDUP_REMOVED lines=65> */
.L_x_6681:
[----:B------:R-:W-:Y:S05]  /*6b00*/  BSYNC B0 ;  /* 0x0000000000007941 */ /* 0x000fea0003800000 */
.L_x_6680:
        /* <DEDUP_REMOVED lines=26> */
[----:B------:R-:W-:Y:S01]  /*6cb0*/  IMAD.MOV.U32 R19, RZ, RZ, 0x3ed0ee25 ;  /* 0x3ed0ee25ff137424 */ /* 0x000fe200078e00ff */
[----:B------:R-:W-:Y:S01]  /*6cc0*/  LOP3.LUT R7, R6, 0x3ff00000, RZ, 0xfc, !PT ;  /* 0x3ff0000006077812 */ /* 0x000fe200078efcff */
[----:B------:R-:W-:Y:S01]  /*6cd0*/  IMAD.MOV.U32 R6, RZ, RZ, R18 ;  /* 0x000000ffff067224 */ /* 0x000fe200078e0012 */
[----:B------:R-:W-:Y:S01]  /*6ce0*/  UMOV UR5, 0x3eb1380b ;  /* 0x3eb1380b00057882 */ /* 0x000fe20000000000 */
[----:B------:R-:W-:Y:S01]  /*6cf0*/  IMAD.MOV.U32 R18, RZ, RZ, -0x748574fc ;  /* 0x8b7a8b04ff127424 */ /* 0x000fe200078e00ff */
        /* <DEDUP_REMOVED lines=55> */
.L_x_6683:
        /* <DEDUP_REMOVED lines=22> */
.L_x_6686:
[----:B------:R-:W-:Y:S05]  /*71d0*/  BSYNC B3 ;  /* 0x0000000000037941 */ /* 0x000fea0003800000 */
.L_x_6685:
        /* <DEDUP_REMOVED lines=29> */
.L_x_6684:
[----:B------:R-:W-:Y:S05]  /*73b0*/  BSYNC B2 ;  /* 0x0000000000027941 */ /* 0x000fea0003800000 */
.L_x_6682:
[----:B------:R-:W-:Y:S01]  /*73c0*/  DSETP.MIN.AND P0, P2, RZ, R16, PT ;  /* 0x00000010ff00722a */ /* 0x000fe20003a00000 */
[----:B------:R-:W-:Y:S02]  /*73d0*/  IMAD.MOV.U32 R9, RZ, RZ, R17 ;  /* 0x000000ffff097224 */ /* 0x000fe400078e0011 */
[----:B------:R-:W-:Y:S02]  /*73e0*/  IMAD.MOV.U32 R0, RZ, RZ, RZ ;  /* 0x000000ffff007224 */ /* 0x000fe400078e00ff */
[----:B------:R-:W-:Y:S02]  /*73f0*/  IMAD.MOV.U32 R3, RZ, RZ, R16 ;  /* 0x000000ffff037224 */ /* 0x000fe400078e0010 */
[----:B------:R-:W-:Y:S01]  /*7400*/  IMAD.MOV.U32 R16, RZ, RZ, RZ ;  /* 0x000000ffff107224 */ /* 0x000fe200078e00ff */
[----:B------:R-:W-:-:S04]  /*7410*/  FSEL R11, R0, R9, P0 ;  /* 0x00000009000b7208 */ /* 0x000fc80000000000 */
[----:B------:R-:W-:Y:S02]  /*7420*/  SEL R16, R16, R3, P0 ;  /* 0x0000000310107207 */ /* 0x000fe40000000000 */
[----:B------:R-:W-:-:S05]  /*7430*/  @P2 LOP3.LUT R11, R9, 0x80000, RZ, 0xfc, !PT ;  /* 0x00080000090b2812 */ /* 0x000fca00078efcff */
[----:B------:R-:W-:-:S06]  /*7440*/  IMAD.MOV.U32 R17, RZ, RZ, R11 ;  /* 0x000000ffff117224 */ /* 0x000fcc00078e000b */
[----:B------:R-:W-:-:S11]  /*7450*/  DADD R16, R16, -R6 ;  /* 0x0000000010107229 */ /* 0x000fd60000000806 */
.L_x_6679:
[----:B------:R-:W-:Y:S05]  /*7460*/  BSYNC B1 ;  /* 0x0000000000017941 */ /* 0x000fea0003800000 */
.L_x_6678:
[----:B01---5:R-:W0:Y:S01]  /*7470*/  S2R R19, SR_TID.X ;  /* 0x0000000000137919 */ /* 0x023e220000002100 */
[----:B------:R-:W1:Y:S01]  /*7480*/  LDC.U8 R18, c[0x0][0x234] ;  /* 0x00008d00ff127b82 */ /* 0x000e620000000000 */
[----:B------:R-:W-:Y:S04]  /*7490*/  BSSY B6, `(.L_x_6687) ;  /* 0x000012d000067945 */ /* 0x000fe80003800000 */
[----:B------:R-:W-:Y:S05]  /*74a0*/  @P1 BRA `(.L_x_6688) ;  /* 0x0000001000ac1947 */ /* 0x000fea0003800000 */
[----:B------:R-:W2:Y:S01]  /*74b0*/  LDC.64 R8, c[0x0][0x218] ;  /* 0x00008600ff087b82 */ /* 0x000ea20000000a00 */
[----:B0--3--:R-:W-:Y:S01]  /*74c0*/  IMAD R0, R22, 0x200, R19 ;  /* 0x0000020016007824 */ /* 0x009fe200078e0213 */
[----:B-1----:R-:W-:Y:S01]  /*74d0*/  PRMT R6, R18, 0x9910, RZ ;  /* 0x0000991012067816 */ /* 0x002fe200000000ff */
[----:B------:R-:W-:Y:S02]  /*74e0*/  ULDC UR4, c[0x0][0x238] ;  /* 0x00008e0000047ab9 */ /* 0x000fe40000000800 */
[----:B------:R-:W-:Y:S02]  /*74f0*/  IMAD R3, R0, UR4, RZ ;  /* 0x0000000400037c24 */ /* 0x000fe4000f8e02ff */
[----:B------:R-:W-:-:S05]  /*7500*/  IMAD.MOV.U32 R0, RZ, RZ, R6 ;  /* 0x000000ffff007224 */ /* 0x000fca00078e0006 */
[----:B------:R-:W-:Y:S02]  /*7510*/  ISETP.GT.AND P0, PT, R0, 0x9, PT ;  /* 0x000000090000780c */ /* 0x000fe40003f04270 */
[----:B--2---:R-:W-:-:S05]  /*7520*/  IADD3 R8, P1, R3, R8, RZ ;  /* 0x0000000803087210 */ /* 0x004fca0007f3e0ff */
        /* <DEDUP_REMOVED lines=14> */
.L_x_6692:
[----:B------:R-:W0:Y:S01]  /*7610*/  F2I.S64.F64.TRUNC R4, R4 ;  /* 0x0000000400047311 */ /* 0x000e22000030d900 */
[----:B------:R-:W-:Y:S02]  /*7620*/  IMAD.MOV.U32 R19, RZ, RZ, R23 ;  /* 0x000000ffff137224 */ /* 0x000fe400078e0017 */
[----:B0-----:R-:W-:-:S05]  /*7630*/  IMAD.MOV.U32 R3, RZ, RZ, R4 ;  /* 0x000000ffff037224 */ /* 0x001fca00078e0004 */
[----:B------:R0:W-:Y:S01]  /*7640*/  STG.E.U8 desc[UR36][R8.64], R3 ;  /* 0x0000000308007986 */ /* 0x0001e2000c101124 */
[----:B------:R-:W-:Y:S05]  /*7650*/  BRA `(.L_x_6688) ;  /* 0x0000001000407947 */ /* 0x000fea0003800000 */
.L_x_6691:
        /* <DEDUP_REMOVED lines=10> */
.L_x_6695:
[----:B------:R-:W0:Y:S01]  /*7700*/  F2I.F64.TRUNC R5, R4 ;  /* 0x0000000400057311 */ /* 0x000e22000030d100 */
[----:B------:R-:W-:Y:S01]  /*7710*/  IMAD.MOV.U32 R19, RZ, RZ, R23 ;  /* 0x000000ffff137224 */ /* 0x000fe200078e0017 */
[----:B0-----:R0:W-:Y:S01]  /*7720*/  STG.E desc[UR36][R8.64], R5 ;  /* 0x0000000508007986 */ /* 0x0011e2000c101924 */
[----:B------:R-:W-:Y:S05]  /*7730*/  BRA `(.L_x_6688) ;  /* 0x0000001000087947 */ /* 0x000fea0003800000 */
.L_x_6694:
[----:B------:R-:W0:Y:S01]  /*7740*/  F2I.F64.TRUNC R5, R4 ;  /* 0x0000000400057311 */ /* 0x000e22000030d100 */
[----:B------:R-:W-:Y:S01]  /*7750*/  IMAD.MOV.U32 R19, RZ, RZ, R23 ;  /* 0x000000ffff137224 */ /* 0x000fe200078e0017 */
[----:B0-----:R0:W-:Y:S01]  /*7760*/  STG.E.U16 desc[UR36][R8.64], R5 ;  /* 0x0000000508007986 */ /* 0x0011e2000c101524 */
[----:B------:R-:W-:Y:S05]  /*7770*/  BRA `(.L_x_6688) ;  /* 0x0000000c00f87947 */ /* 0x000fea0003800000 */
.L_x_6690:
        /* <DEDUP_REMOVED lines=14> */
.L_x_6697:
        /* <DEDUP_REMOVED lines=9> */
.L_x_6696:
        /* <DEDUP_REMOVED lines=15> */
.L_x_6699:
        /* <DEDUP_REMOVED lines=10> */
.L_x_6698:
[----:B------:R0:W-:Y:S01]  /*7a80*/  STG.E.64 desc[UR36][R8.64], R4 ;  /* 0x0000000408007986 */ /* 0x0001e2000c101b24 */
[----:B------:R-:W-:Y:S01]  /*7a90*/  IMAD.MOV.U32 R19, RZ, RZ, R23 ;  /* 0x000000ffff137224 */ /* 0x000fe200078e0017 */
[----:B------:R-:W-:Y:S06]  /*7aa0*/  BRA `(.L_x_6688) ;  /* 0x0000000c002c7947 */ /* 0x000fec0003800000 */
.L_x_6689:
        /* <DEDUP_REMOVED lines=13> */
.L_x_6702:
[----:B------:R-:W-:Y:S01]  /*7b80*/  CS2R R6, SRZ ;  /* 0x0000000000067805 */ /* 0x000fe2000001ff00 */
[----:B------:R-:W-:-:S04]  /*7b90*/  IMAD.MOV.U32 R19, RZ, RZ, R23 ;  /* 0x000000ffff137224 */ /* 0x000fc800078e0017 */
[----:B------:R0:W-:Y:S01]  /*7ba0*/  STG.E.128 desc[UR36][R8.64], R4 ;  /* 0x0000000408007986 */ /* 0x0001e2000c101d24 */
[----:B------:R-:W-:Y:S05]  /*7bb0*/  BRA `(.L_x_6688) ;  /* 0x0000000800e87947 */ /* 0x000fea0003800000 */
.L_x_6701:
        /* <DEDUP_REMOVED lines=25> */
.L_x_6706:
[----:B------:R-:W-:Y:S05]  /*7d50*/  BSYNC B0 ;  /* 0x0000000000007941 */ /* 0x000fea0003800000 */
.L_x_6705:
[----:B------:R-:W-:Y:S01]  /*7d60*/  LOP3.LUT R7, R0, R7, RZ, 0xfc, !PT ;  /* 0x0000000700077212 */ /* 0x000fe200078efcff */
[----:B------:R-:W-:-:S04]  /*7d70*/  IMAD.MOV.U32 R19, RZ, RZ, R23 ;  /* 0x000000ffff137224 */ /* 0x000fc800078e0017 */
[----:B------:R0:W-:Y:S01]  /*7d80*/  STG.E.U8 desc[UR36][R8.64], R7 ;  /* 0x0000000708007986 */ /* 0x0001e2000c101124 */
[----:B------:R-:W-:Y:S05]  /*7d90*/  BRA `(.L_x_6688) ;  /* 0x0000000800707947 */ /* 0x000fea0003800000 */
.L_x_6704:
        /* <DEDUP_REMOVED lines=17> */
.L_x_6708:
[----:B------:R-:W-:Y:S01]  /*7eb0*/  IMAD.MOV.U32 R0, RZ, RZ, 0x7f ;  /* 0x0000007fff007424 */ /* 0x000fe200078e00ff */
[----:B------:R-:W-:-:S04]  /*7ec0*/  ISETP.GT.U32.AND P0, PT, R3, 0x7f800000, PT ;  /* 0x7f8000000300780c */ /* 0x000fc80003f04070 */
[----:B------:R-:W-:-:S09]  /*7ed0*/  SEL R0, R0, 0x7c, P0 ;  /* 0x0000007c00007807 */ /* 0x000fd20000000000 */
.L_x_6709:
[----:B------:R-:W-:Y:S05]  /*7ee0*/  BSYNC B0 ;  /* 0x0000000000007941 */ /* 0x000fea0003800000 */
.L_x_6707:
[----:B------:R-:W-:Y:S01]  /*7ef0*/  LOP3.LUT R3, R7, 0x80000000, RZ, 0xc0, !PT ;  /* 0x8000000007037812 */ /* 0x000fe200078ec0ff */
[----:B------:R-:W-:-:S03]  /*7f00*/  IMAD.MOV.U32 R19, RZ, RZ, R23 ;  /* 0x000000ffff137224 */ /* 0x000fc600078e0017 */
[----:B------:R-:W-:-:S04]  /*7f10*/  SHF.R.U32.HI R3, RZ, 0x18, R3 ;  /* 0x00000018ff037819 */ /* 0x000fc80000011603 */
[----:B------:R-:W-:-:S05]  /*7f20*/  LOP3.LUT R3, R0, R3, RZ, 0xfc, !PT ;  /* 0x0000000300037212 */ /* 0x000fca00078efcff */
[----:B------:R0:W-:Y:S01]  /*7f30*/  STG.E.U8 desc[UR36][R8.64], R3 ;  /* 0x0000000308007986 */ /* 0x0001e2000c101124 */
[----:B------:R-:W-:Y:S05]  /*7f40*/  BRA `(.L_x_6688) ;  /* 0x0000000800047947 */ /* 0x000fea0003800000 */
.L_x_6703:
        /* <DEDUP_REMOVED lines=9> */
.L_x_6700:
        /* <DEDUP_REMOVED lines=12> */
.L_x_6712:
        /* <DEDUP_REMOVED lines=21> */
.L_x_6715:
[----:B------:R-:W-:-:S04]  /*81f0*/  LOP3.LUT R0, R7, 0x80000000, RZ, 0xc0, !PT ;  /* 0x8000000007007812 */ /* 0x000fc800078ec0ff */
[----:B------:R-:W-:-:S04]  /*8200*/  SHF.R.U32.HI R0, RZ, 0x18, R0 ;  /* 0x00000018ff007819 */ /* 0x000fc80000011600 */
[----:B------:R-:W-:-:S07]  /*8210*/  LOP3.LUT R0, R3, R0, RZ, 0xfc, !PT ;  /* 0x0000000003007212 */ /* 0x000fce00078efcff */
.L_x_6714:
[----:B------:R-:W-:Y:S05]  /*8220*/  BSYNC B0 ;  /* 0x0000000000007941 */ /* 0x000fea0003800000 */
.L_x_6713:
[----:B------:R0:W-:Y:S01]  /*8230*/  STG.E.U8 desc[UR36][R8.64], R0 ;  /* 0x0000000008007986 */ /* 0x0001e2000c101124 */
[----:B------:R-:W-:Y:S01]  /*8240*/  IMAD.MOV.U32 R19, RZ, RZ, R23 ;  /* 0x000000ffff137224 */ /* 0x000fe200078e0017 */
[----:B------:R-:W-:Y:S06]  /*8250*/  BRA `(.L_x_6688) ;  /* 0x0000000400407947 */ /* 0x000fec0003800000 */
.L_x_6711:
        /* <DEDUP_REMOVED lines=21> */
.L_x_6718:
[----:B------:R-:W-:-:S04]  /*83b0*/  LOP3.LUT R0, R7, 0x80000000, RZ, 0xc0, !PT ;  /* 0x8000000007007812 */ /* 0x000fc800078ec0ff */
[----:B------:R-:W-:-:S04]  /*83c0*/  SHF.R.U32.HI R0, RZ, 0x18, R0 ;  /* 0x00000018ff007819 */ /* 0x000fc80000011600 */
[----:B------:R-:W-:-:S07]  /*83d0*/  LOP3.LUT R0, R3, R0, RZ, 0xfc, !PT ;  /* 0x0000000003007212 */ /* 0x000fce00078efcff */
.L_x_6717:
[----:B------:R-:W-:Y:S05]  /*83e0*/  BSYNC B0 ;  /* 0x0000000000007941 */ /* 0x000fea0003800000 */
.L_x_6716:
[----:B------:R0:W-:Y:S01]  /*83f0*/  STG.E.U8 desc[UR36][R8.64], R0 ;  /* 0x0000000008007986 */ /* 0x0001e2000c101124 */
[----:B------:R-:W-:Y:S01]  /*8400*/  IMAD.MOV.U32 R19, RZ, RZ, R23 ;  /* 0x000000ffff137224 */ /* 0x000fe200078e0017 */
[----:B------:R-:W-:Y:S06]  /*8410*/  BRA `(.L_x_6688) ;  /* 0x0000000000d07947 */ /* 0x000fec0003800000 */
.L_x_6710:
        /* <DEDUP_REMOVED lines=27> */
.L_x_6693:
        /* <DEDUP_REMOVED lines=16> */
.L_x_6721:
[----:B------:R-:W-:Y:S01]  /*86d0*/  IMAD.MOV.U32 R19, RZ, RZ, R23 ;  /* 0x000000ffff137224 */ /* 0x000fe200078e0017 */
[----:B------:R-:W-:Y:S06]  /*86e0*/  BRA `(.L_x_6688) ;  /* 0x00000000001c7947 */ /* 0x000fec0003800000 */
.L_x_6720:
[----:B------:R-:W0:Y:S01]  /*86f0*/  F2I.U64.F64.TRUNC R4, R4 ;  /* 0x0000000400047311 */ /* 0x000e22000030d800 */
[----:B------:R-:W-:Y:S01]  /*8700*/  IMAD.MOV.U32 R19, RZ, RZ, R23 ;  /* 0x000000ffff137224 */ /* 0x000fe200078e0017 */
[----:B0-----:R0:W-:Y:S01]  /*8710*/  STG.E.64 desc[UR36][R8.64], R4 ;  /* 0x0000000408007986 */ /* 0x0011e2000c101b24 */
[----:B------:R-:W-:Y:S05]  /*8720*/  BRA `(.L_x_6688) ;  /* 0x00000000000c7947 */ /* 0x000fea0003800000 */
.L_x_6719:
[----:B------:R-:W0:Y:S01]  /*8730*/  F2I.U32.F64.TRUNC R5, R4 ;  /* 0x0000000400057311 */ /* 0x000e22000030d000 */
[----:B------:R-:W-:Y:S01]  /*8740*/  IMAD.MOV.U32 R19, RZ, RZ, R23 ;  /* 0x000000ffff137224 */ /* 0x000fe200078e0017 */
[----:B0-----:R2:W-:Y:S06]  /*8750*/  STG.E desc[UR36][R8.64], R5 ;  /* 0x0000000508007986 */ /* 0x0015ec000c101924 */
.L_x_6688:
[----:B------:R-:W-:Y:S05]  /*8760*/  BSYNC B6 ;  /* 0x0000000000067941 */ /* 0x000fea0003800000 */
.L_x_6687:
[----:B0-----:R-:W-:Y:S01]  /*8770*/  ISETP.GE.AND P0, PT, R19, R2, PT ;  /* 0x000000021300720c */ /* 0x001fe20003f06270 */
[----:B------:R-:W-:-:S12]  /*8780*/  BSSY B6, `(.L_x_6722) ;  /* 0x0000230000067945 */ /* 0x000fd80003800000 */
[----:B------:R-:W-:Y:S05]  /*8790*/  @P0 BRA `(.L_x_6723) ;  /* 0x0000002000b80947 */ /* 0x000fea0003800000 */
[----:B--2---:R-:W0:Y:S01]  /*87a0*/  LDC.64 R4, c[0x0][0x218] ;  /* 0x00008600ff047b82 */ /* 0x004e220000000a00 */
[----:B---3--:R-:W-:Y:S01]  /*87b0*/  IMAD R0, R22, 0x200, R19 ;  /* 0x0000020016007824 */ /* 0x008fe200078e0213 */
        /* <DEDUP_REMOVED lines=19> */
.L_x_6727:
[----:B------:R-:W0:Y:S02]  /*88f0*/  F2I.S64.F64.TRUNC R28, R28 ;  /* 0x0000001c001c7311 */ /* 0x000e24000030d900 */
[----:B0-----:R-:W-:-:S05]  /*8900*/  IMAD.MOV.U32 R3, RZ, RZ, R28 ;  /* 0x000000ffff037224 */ /* 0x001fca00078e001c */
[----:B------:R0:W-:Y:S01]  /*8910*/  STG.E.U8 desc[UR36][R4.64], R3 ;  /* 0x0000000304007986 */ /* 0x0001e2000c101124 */
[----:B------:R-:W-:Y:S05]  /*8920*/  BRA `(.L_x_6729) ;  /* 0x0000000c00f07947 */ /* 0x000fea0003800000 */
.L_x_6726:
        /* <DEDUP_REMOVED lines=9> */
.L_x_6731:
[----:B------:R-:W0:Y:S02]  /*89c0*/  F2I.F64.TRUNC R29, R28 ;  /* 0x0000001c001d7311 */ /* 0x000e24000030d100 */
[----:B0-----:R0:W-:Y:S01]  /*89d0*/  STG.E desc[UR36][R4.64], R29 ;  /* 0x0000001d04007986 */ /* 0x0011e2000c101924 */
[----:B------:R-:W-:Y:S05]  /*89e0*/  BRA `(.L_x_6729) ;  /* 0x0000000c00c07947 */ /* 0x000fea0003800000 */
.L_x_6730:
[----:B------:R-:W0:Y:S02]  /*89f0*/  F2I.F64.TRUNC R29, R28 ;  /* 0x0000001c001d7311 */ /* 0x000e24000030d100 */
[----:B0-----:R0:W-:Y:S01]  /*8a00*/  STG.E.U16 desc[UR36][R4.64], R29 ;  /* 0x0000001d04007986 */ /* 0x0011e2000c101524 */
[----:B------:R-:W-:Y:S05]  /*8a10*/  BRA `(.L_x_6729) ;  /* 0x0000000c00b47947 */ /* 0x000fea0003800000 */
.L_x_6725:
        /* <DEDUP_REMOVED lines=13> */
.L_x_6733:
        /* <DEDUP_REMOVED lines=8> */
.L_x_6732:
        /* <DEDUP_REMOVED lines=14> */
.L_x_6735:
        /* <DEDUP_REMOVED lines=9> */
.L_x_6734:
[----:B------:R0:W-:Y:S01]  /*8ce0*/  STG.E.64 desc[UR36][R4.64], R28 ;  /* 0x0000001c04007986 */ /* 0x0001e2000c101b24 */
[----:B------:R-:W-:Y:S05]  /*8cf0*/  BRA `(.L_x_6729) ;  /* 0x0000000800fc7947 */ /* 0x000fea0003800000 */
.L_x_6724:
        /* <DEDUP_REMOVED lines=12> */
.L_x_6738:
[----:B------:R-:W-:-:S05]  /*8dc0*/  CS2R R30, SRZ ;  /* 0x00000000001e7805 */ /* 0x000fca000001ff00 */
[----:B------:R0:W-:Y:S01]  /*8dd0*/  STG.E.128 desc[UR36][R4.64], R28 ;  /* 0x0000001c04007986 */ /* 0x0001e2000c101d24 */
[----:B------:R-:W-:Y:S05]  /*8de0*/  BRA `(.L_x_6729) ;  /* 0x0000000800c07947 */ /* 0x000fea0003800000 */
.L_x_6737:
        /* <DEDUP_REMOVED lines=25> */
.L_x_6742:
[----:B------:R-:W-:Y:S05]  /*8f80*/  BSYNC B0 ;  /* 0x0000000000007941 */ /* 0x000fea0003800000 */
.L_x_6741:
[----:B------:R-:W-:-:S05]  /*8f90*/  LOP3.LUT R7, R0, R7, RZ, 0xfc, !PT ;  /* 0x0000000700077212 */ /* 0x000fca00078efcff */
[----:B------:R0:W-:Y:S01]  /*8fa0*/  STG.E.U8 desc[UR36][R4.64], R7 ;  /* 0x0000000704007986 */ /* 0x0001e2000c101124 */
[----:B------:R-:W-:Y:S05]  /*8fb0*/  BRA `(.L_x_6729) ;  /* 0x00000008004c7947 */ /* 0x000fea0003800000 */
.L_x_6740:
        /* <DEDUP_REMOVED lines=17> */
.L_x_6744:
[----:B------:R-:W-:Y:S01]  /*90d0*/  IMAD.MOV.U32 R0, RZ, RZ, 0x7f ;  /* 0x0000007fff007424 */ /* 0x000fe200078e00ff */
[----:B------:R-:W-:-:S04]  /*90e0*/  ISETP.GT.U32.AND P0, PT, R3, 0x7f800000, PT ;  /* 0x7f8000000300780c */ /* 0x000fc80003f04070 */
[----:B------:R-:W-:-:S09]  /*90f0*/  SEL R0, R0, 0x7c, P0 ;  /* 0x0000007c00007807 */ /* 0x000fd20000000000 */
.L_x_6745:
[----:B------:R-:W-:Y:S05]  /*9100*/  BSYNC B0 ;  /* 0x0000000000007941 */ /* 0x000fea0003800000 */
.L_x_6743:
[----:B------:R-:W-:-:S04]  /*9110*/  LOP3.LUT R3, R7, 0x80000000, RZ, 0xc0, !PT ;  /* 0x8000000007037812 */ /* 0x000fc800078ec0ff */
[----:B------:R-:W-:-:S04]  /*9120*/  SHF.R.U32.HI R3, RZ, 0x18, R3 ;  /* 0x00000018ff037819 */ /* 0x000fc80000011603 */
[----:B------:R-:W-:-:S05]  /*9130*/  LOP3.LUT R3, R0, R3, RZ, 0xfc, !PT ;  /* 0x0000000300037212 */ /* 0x000fca00078efcff */
[----:B------:R0:W-:Y:S01]  /*9140*/  STG.E.U8 desc[UR36][R4.64], R3 ;  /* 0x0000000304007986 */ /* 0x0001e2000c101124 */
[----:B------:R-:W-:Y:S05]  /*9150*/  BRA `(.L_x_6729) ;  /* 0x0000000400e47947 */ /* 0x000fea0003800000 */
.L_x_6739:
        /* <DEDUP_REMOVED lines=8> */
.L_x_6736:
        /* <DEDUP_REMOVED lines=11> */
.L_x_6748:
        /* <DEDUP_REMOVED lines=21> */
.L_x_6751:
[----:B------:R-:W-:-:S04]  /*93e0*/  LOP3.LUT R0, R7, 0x80000000, RZ, 0xc0, !PT ;  /* 0x8000000007007812 */ /* 0x000fc800078ec0ff */
[----:B------:R-:W-:-:S04]  /*93f0*/  SHF.R.U32.HI R0, RZ, 0x18, R0 ;  /* 0x00000018ff007819 */ /* 0x000fc80000011600 */
[----:B------:R-:W-:-:S07]  /*9400*/  LOP3.LUT R0, R3, R0, RZ, 0xfc, !PT ;  /* 0x0000000003007212 */ /* 0x000fce00078efcff */
.L_x_6750:
[----:B------:R-:W-:Y:S05]  /*9410*/  BSYNC B0 ;  /* 0x0000000000007941 */ /* 0x000fea0003800000 */
.L_x_6749:
[----:B------:R3:W-:Y:S01]  /*9420*/  STG.E.U8 desc[UR36][R4.64], R0 ;  /* 0x0000000004007986 */ /* 0x0007e2000c101124 */
[----:B------:R-:W-:Y:S05]  /*9430*/  BRA `(.L_x_6729) ;  /* 0x00000004002c7947 */ /* 0x000fea0003800000 */
.L_x_6747:
        /* <DEDUP_REMOVED lines=21> */
.L_x_6754:
[----:B------:R-:W-:-:S04]  /*9590*/  LOP3.LUT R0, R7, 0x80000000, RZ, 0xc0, !PT ;  /* 0x8000000007007812 */ /* 0x000fc800078ec0ff */
[----:B------:R-:W-:-:S04]  /*95a0*/  SHF.R.U32.HI R0, RZ, 0x18, R0 ;  /* 0x00000018ff007819 */ /* 0x000fc80000011600 */
[----:B------:R-:W-:-:S07]  /*95b0*/  LOP3.LUT R0, R3, R0, RZ, 0xfc, !PT ;  /* 0x0000000003007212 */ /* 0x000fce00078efcff */
.L_x_6753:
[----:B------:R-:W-:Y:S05]  /*95c0*/  BSYNC B0 ;  /* 0x0000000000007941 */ /* 0x000fea0003800000 */
.L_x_6752:
[----:B------:R0:W-:Y:S01]  /*95d0*/  STG.E.U8 desc[UR36][R4.64], R0 ;  /* 0x0000000004007986 */ /* 0x0001e2000c101124 */
[----:B------:R-:W-:Y:S05]  /*95e0*/  BRA `(.L_x_6729) ;  /* 0x0000000000c07947 */ /* 0x000fea0003800000 */
.L_x_6746:
        /* <DEDUP_REMOVED lines=26> */
.L_x_6728:
        /* <DEDUP_REMOVED lines=16> */
.L_x_6757:
[----:B------:R-:W-:Y:S05]  /*9890*/  BRA `(.L_x_6729) ;  /* 0x0000000000147947 */ /* 0x000fea0003800000 */
.L_x_6756:
[----:B------:R-:W0:Y:S02]  /*98a0*/  F2I.U64.F64.TRUNC R28, R28 ;  /* 0x0000001c001c7311 */ /* 0x000e24000030d800 */
[----:B0-----:R2:W-:Y:S01]  /*98b0*/  STG.E.64 desc[UR36][R4.64], R28 ;  /* 0x0000001c04007986 */ /* 0x0015e2000c101b24 */
[----:B------:R-:W-:Y:S05]  /*98c0*/  BRA `(.L_x_6729) ;  /* 0x0000000000087947 */ /* 0x000fea0003800000 */
.L_x_6755:
[----:B------:R-:W0:Y:S02]  /*98d0*/  F2I.U32.F64.TRUNC R29, R28 ;  /* 0x0000001c001d7311 */ /* 0x000e24000030d000 */
[----:B0-----:R0:W-:Y:S02]  /*98e0*/  STG.E desc[UR36][R4.64], R29 ;  /* 0x0000001d04007986 */ /* 0x0011e4000c101924 */
.L_x_6729:
        /* <DEDUP_REMOVED lines=24> */
.L_x_6761:
[----:B------:R-:W0:Y:S02]  /*9a70*/  F2I.S64.F64.TRUNC R24, R24 ;  /* 0x0000001800187311 */ /* 0x000e24000030d900 */
[----:B0-----:R-:W-:-:S05]  /*9a80*/  IMAD.MOV.U32 R3, RZ, RZ, R24 ;  /* 0x000000ffff037224 */ /* 0x001fca00078e0018 */
[----:B------:R0:W-:Y:S01]  /*9a90*/  STG.E.U8 desc[UR36][R4.64], R3 ;  /* 0x0000000304007986 */ /* 0x0001e2000c101124 */
[----:B------:R-:W-:Y:S05]  /*9aa0*/  BRA `(.L_x_6763) ;  /* 0x0000000c00f07947 */ /* 0x000fea0003800000 */
.L_x_6760:
        /* <DEDUP_REMOVED lines=9> */
.L_x_6765:
[----:B------:R-:W0:Y:S02]  /*9b40*/  F2I.F64.TRUNC R25, R24 ;  /* 0x0000001800197311 */ /* 0x000e24000030d100 */
[----:B0-----:R0:W-:Y:S01]  /*9b50*/  STG.E desc[UR36][R4.64], R25 ;  /* 0x0000001904007986 */ /* 0x0011e2000c101924 */
[----:B------:R-:W-:Y:S05]  /*9b60*/  BRA `(.L_x_6763) ;  /* 0x0000000c00c07947 */ /* 0x000fea0003800000 */
.L_x_6764:
[----:B------:R-:W0:Y:S02]  /*9b70*/  F2I.F64.TRUNC R25, R24 ;  /* 0x0000001800197311 */ /* 0x000e24000030d100 */
[----:B0-----:R0:W-:Y:S01]  /*9b80*/  STG.E.U16 desc[UR36][R4.64], R25 ;  /* 0x0000001904007986 */ /* 0x0011e2000c101524 */
[----:B------:R-:W-:Y:S05]  /*9b90*/  BRA `(.L_x_6763) ;  /* 0x0000000c00b47947 */ /* 0x000fea0003800000 */
.L_x_6759:
        /* <DEDUP_REMOVED lines=13> */
.L_x_6767:
        /* <DEDUP_REMOVED lines=8> */
.L_x_6766:
        /* <DEDUP_REMOVED lines=14> */
.L_x_6769:
        /* <DEDUP_REMOVED lines=9> */
.L_x_6768:
[----:B------:R0:W-:Y:S01]  /*9e60*/  STG.E.64 desc[UR36][R4.64], R24 ;  /* 0x0000001804007986 */ /* 0x0001e2000c101b24 */
[----:B------:R-:W-:Y:S05]  /*9e70*/  BRA `(.L_x_6763) ;  /* 0x0000000800fc7947 */ /* 0x000fea0003800000 */
.L_x_6758:
        /* <DEDUP_REMOVED lines=12> */
.L_x_6772:
[----:B----4-:R-:W-:-:S05]  /*9f40*/  CS2R R26, SRZ ;  /* 0x00000000001a7805 */ /* 0x010fca000001ff00 */
[----:B------:R0:W-:Y:S01]  /*9f50*/  STG.E.128 desc[UR36][R4.64], R24 ;  /* 0x0000001804007986 */ /* 0x0001e2000c101d24 */
[----:B------:R-:W-:Y:S05]  /*9f60*/  BRA `(.L_x_6763) ;  /* 0x0000000800c07947 */ /* 0x000fea0003800000 */
.L_x_6771:
        /* <DEDUP_REMOVED lines=25> */
.L_x_6776:
[----:B------:R-:W-:Y:S05]  /*a100*/  BSYNC B0 ;  /* 0x0000000000007941 */ /* 0x000fea0003800000 */
.L_x_6775:
[----:B------:R-:W-:-:S05]  /*a110*/  LOP3.LUT R7, R0, R7, RZ, 0xfc, !PT ;  /* 0x0000000700077212 */ /* 0x000fca00078efcff */
[----:B------:R0:W-:Y:S01]  /*a120*/  STG.E.U8 desc[UR36][R4.64], R7 ;  /* 0x0000000704007986 */ /* 0x0001e2000c101124 */
[----:B------:R-:W-:Y:S05]  /*a130*/  BRA `(.L_x_6763) ;  /* 0x00000008004c7947 */ /* 0x000fea0003800000 */
.L_x_6774:
        /* <DEDUP_REMOVED lines=17> */
.L_x_6778:
[----:B------:R-:W-:Y:S01]  /*a250*/  IMAD.MOV.U32 R0, RZ, RZ, 0x7f ;  /* 0x0000007fff007424 */ /* 0x000fe200078e00ff */
[----:B------:R-:W-:-:S04]  /*a260*/  ISETP.GT.U32.AND P0, PT, R3, 0x7f800000, PT ;  /* 0x7f8000000300780c */ /* 0x000fc80003f04070 */
[----:B------:R-:W-:-:S09]  /*a270*/  SEL R0, R0, 0x7c, P0 ;  /* 0x0000007c00007807 */ /* 0x000fd20000000000 */
.L_x_6779:
[----:B------:R-:W-:Y:S05]  /*a280*/  BSYNC B0 ;  /* 0x0000000000007941 */ /* 0x000fea0003800000 */
.L_x_6777:
[----:B------:R-:W-:-:S04]  /*a290*/  LOP3.LUT R3, R7, 0x80000000, RZ, 0xc0, !PT ;  /* 0x8000000007037812 */ /* 0x000fc800078ec0ff */
[----:B------:R-:W-:-:S04]  /*a2a0*/  SHF.R.U32.HI R3, RZ, 0x18, R3 ;  /* 0x00000018ff037819 */ /* 0x000fc80000011603 */
[----:B------:R-:W-:-:S05]  /*a2b0*/  LOP3.LUT R3, R0, R3, RZ, 0xfc, !PT ;  /* 0x0000000300037212 */ /* 0x000fca00078efcff */
[----:B------:R0:W-:Y:S01]  /*a2c0*/  STG.E.U8 desc[UR36][R4.64], R3 ;  /* 0x0000000304007986 */ /* 0x0001e2000c101124 */
[----:B------:R-:W-:Y:S05]  /*a2d0*/  BRA `(.L_x_6763) ;  /* 0x0000000400e47947 */ /* 0x000fea0003800000 */
.L_x_6773:
        /* <DEDUP_REMOVED lines=8> */
.L_x_6770:
        /* <DEDUP_REMOVED lines=11> */
.L_x_6782:
        /* <DEDUP_REMOVED lines=21> */
.L_x_6785:
[----:B------:R-:W-:-:S04]  /*a560*/  LOP3.LUT R0, R7, 0x80000000, RZ, 0xc0, !PT ;  /* 0x8000000007007812 */ /* 0x000fc800078ec0ff */
[----:B------:R-:W-:-:S04]  /*a570*/  SHF.R.U32.HI R0, RZ, 0x18, R0 ;  /* 0x00000018ff007819 */ /* 0x000fc80000011600 */
[----:B------:R-:W-:-:S07]  /*a580*/  LOP3.LUT R0, R3, R0, RZ, 0xfc, !PT ;  /* 0x0000000003007212 */ /* 0x000fce00078efcff */
.L_x_6784:
[----:B------:R-:W-:Y:S05]  /*a590*/  BSYNC B0 ;  /* 0x0000000000007941 */ /* 0x000fea0003800000 */
.L_x_6783:
[----:B------:R0:W-:Y:S01]  /*a5a0*/  STG.E.U8 desc[UR36][R4.64], R0 ;  /* 0x0000000004007986 */ /* 0x0001e2000c101124 */
[----:B------:R-:W-:Y:S05]  /*a5b0*/  BRA `(.L_x_6763) ;  /* 0x00000004002c7947 */ /* 0x000fea0003800000 */
.L_x_6781:
        /* <DEDUP_REMOVED lines=21> */
.L_x_6788:
[----:B------:R-:W-:-:S04]  /*a710*/  LOP3.LUT R0, R7, 0x80000000, RZ, 0xc0, !PT ;  /* 0x8000000007007812 */ /* 0x000fc800078ec0ff */
[----:B------:R-:W-:-:S04]  /*a720*/  SHF.R.U32.HI R0, RZ, 0x18, R0 ;  /* 0x00000018ff007819 */ /* 0x000fc80000011600 */
[----:B------:R-:W-:-:S07]  /*a730*/  LOP3.LUT R0, R3, R0, RZ, 0xfc, !PT ;  /* 0x0000000003007212 */ /* 0x000fce00078efcff */
.L_x_6787:
[----:B------:R-:W-:Y:S05]  /*a740*/  BSYNC B0 ;  /* 0x0000000000007941 */ /* 0x000fea0003800000 */
.L_x_6786:
[----:B------:R0:W-:Y:S01]  /*a750*/  STG.E.U8 desc[UR36][R4.64], R0 ;  /* 0x0000000004007986 */ /* 0x0001e2000c101124 */
[----:B------:R-:W-:Y:S05]  /*a760*/  BRA `(.L_x_6763) ;  /* 0x0000000000c07947 */ /* 0x000fea0003800000 */
.L_x_6780:
        /* <DEDUP_REMOVED lines=26> */
.L_x_6762:
        /* <DEDUP_REMOVED lines=16> */
.L_x_6791:
[----:B------:R-:W-:Y:S05]  /*aa10*/  BRA `(.L_x_6763) ;  /* 0x0000000000147947 */ /* 0x000fea0003800000 */
.L_x_6790:
[----:B------:R-:W0:Y:S02]  /*aa20*/  F2I.U64.F64.TRUNC R24, R24 ;  /* 0x0000001800187311 */ /* 0x000e24000030d800 */
[----:B0-----:R0:W-:Y:S01]  /*aa30*/  STG.E.64 desc[UR36][R4.64], R24 ;  /* 0x0000001804007986 */ /* 0x0011e2000c101b24 */
[----:B------:R-:W-:Y:S05]  /*aa40*/  BRA `(.L_x_6763) ;  /* 0x0000000000087947 */ /* 0x000fea0003800000 */
.L_x_6789:
[----:B------:R-:W0:Y:S02]  /*aa50*/  F2I.U32.F64.TRUNC R25, R24 ;  /* 0x0000001800197311 */ /* 0x000e24000030d000 */
[----:B0-----:R0:W-:Y:S02]  /*aa60*/  STG.E desc[UR36][R4.64], R25 ;  /* 0x0000001904007986 */ /* 0x0011e4000c101924 */
.L_x_6763:
[----:B------:R-:W-:-:S07]  /*aa70*/  VIADD R19, R19, 0x80 ;  /* 0x0000008013137836 */ /* 0x000fce0000000000 */
.L_x_6723:
[----:B------:R-:W-:Y:S05]  /*aa80*/  BSYNC B6 ;  /* 0x0000000000067941 */ /* 0x000fea0003800000 */
.L_x_6722:
[----:B------:R-:W-:-:S13]  /*aa90*/  ISETP.GE.AND P0, PT, R19, R2, PT ;  /* 0x000000021300720c */ /* 0x000fda0003f06270 */
[----:B------:R-:W-:Y:S05]  /*aaa0*/  @P0 EXIT ;  /* 0x000000000000094d */ /* 0x000fea0003800000 */
[----:B0123--:R-:W0:Y:S01]  /*aab0*/  LDC.64 R2, c[0x0][0x218] ;  /* 0x00008600ff027b82 */ /* 0x00fe220000000a00 */
        /* <DEDUP_REMOVED lines=19> */
.L_x_6795:
[----:B------:R-:W0:Y:S02]  /*abf0*/  F2I.S64.F64.TRUNC R16, R16 ;  /* 0x0000001000107311 */ /* 0x000e24000030d900 */
[----:B0-----:R-:W-:-:S05]  /*ac00*/  IMAD.MOV.U32 R5, RZ, RZ, R16 ;  /* 0x000000ffff057224 */ /* 0x001fca00078e0010 */
[----:B------:R-:W-:Y:S01]  /*ac10*/  STG.E.U8 desc[UR36][R2.64], R5 ;  /* 0x0000000502007986 */ /* 0x000fe2000c101124 */
[----:B------:R-:W-:Y:S05]  /*ac20*/  EXIT ;  /* 0x000000000000794d */ /* 0x000fea0003800000 */
.L_x_6794:
        /* <DEDUP_REMOVED lines=9> */
.L_x_6798:
[----:B------:R-:W0:Y:S02]  /*acc0*/  F2I.F64.TRUNC R17, R16 ;  /* 0x0000001000117311 */ /* 0x000e24000030d100 */
[----:B0-----:R-:W-:Y:S01]  /*acd0*/  STG.E desc[UR36][R2.64], R17 ;  /* 0x0000001102007986 */ /* 0x001fe2000c101924 */
[----:B------:R-:W-:Y:S05]  /*ace0*/  EXIT ;  /* 0x000000000000794d */ /* 0x000fea0003800000 */
.L_x_6797:
[----:B------:R-:W0:Y:S02]  /*acf0*/  F2I.F64.TRUNC R17, R16 ;  /* 0x0000001000117311 */ /* 0x000e24000030d100 */
[----:B0-----:R-:W-:Y:S01]  /*ad00*/  STG.E.U16 desc[UR36][R2.64], R17 ;  /* 0x0000001102007986 */ /* 0x001fe2000c101524 */
[----:B------:R-:W-:Y:S05]  /*ad10*/  EXIT ;  /* 0x000000000000794d */ /* 0x000fea0003800000 */
.L_x_6793:
        /* <DEDUP_REMOVED lines=13> */
.L_x_6800:
        /* <DEDUP_REMOVED lines=8> */
.L_x_6799:
        /* <DEDUP_REMOVED lines=14> */
.L_x_6802:
        /* <DEDUP_REMOVED lines=9> */
.L_x_6801:
[----:B------:R-:W-:Y:S01]  /*afe0*/  STG.E.64 desc[UR36][R2.64], R16 ;  /* 0x0000001002007986 */ /* 0x000fe2000c101b24 */
[----:B------:R-:W-:Y:S05]  /*aff0*/  EXIT ;  /* 0x000000000000794d */ /* 0x000fea0003800000 */
.L_x_6792:
        /* <DEDUP_REMOVED lines=12> */
.L_x_6805:
[----:B------:R-:W-:-:S05]  /*b0c0*/  CS2R R18, SRZ ;  /* 0x0000000000127805 */ /* 0x000fca000001ff00 */
[----:B------:R-:W-:Y:S01]  /*b0d0*/  STG.E.128 desc[UR36][R2.64], R16 ;  /* 0x0000001002007986 */ /* 0x000fe2000c101d24 */
[----:B------:R-:W-:Y:S05]  /*b0e0*/  EXIT ;  /* 0x000000000000794d */ /* 0x000fea0003800000 */
.L_x_6804:
        /* <DEDUP_REMOVED lines=25> */
.L_x_6809:
[----:B------:R-:W-:Y:S05]  /*b280*/  BSYNC B0 ;  /* 0x0000000000007941 */ /* 0x000fea0003800000 */
.L_x_6808:
[----:B------:R-:W-:-:S05]  /*b290*/  LOP3.LUT R5, R0, R5, RZ, 0xfc, !PT ;  /* 0x0000000500057212 */ /* 0x000fca00078efcff */
[----:B------:R-:W-:Y:S01]  /*b2a0*/  STG.E.U8 desc[UR36][R2.64], R5 ;  /* 0x0000000502007986 */ /* 0x000fe2000c101124 */
[----:B------:R-:W-:Y:S05]  /*b2b0*/  EXIT ;  /* 0x000000000000794d */ /* 0x000fea0003800000 */
.L_x_6807:
        /* <DEDUP_REMOVED lines=17> */
.L_x_6811:
[----:B------:R-:W-:Y:S01]  /*b3d0*/  IMAD.MOV.U32 R0, RZ, RZ, 0x7f ;  /* 0x0000007fff007424 */ /* 0x000fe200078e00ff */
[----:B------:R-:W-:-:S04]  /*b3e0*/  ISETP.GT.U32.AND P0, PT, R4, 0x7f800000, PT ;  /* 0x7f8000000400780c */ /* 0x000fc80003f04070 */
[----:B------:R-:W-:-:S09]  /*b3f0*/  SEL R0, R0, 0x7c, P0 ;  /* 0x0000007c00007807 */ /* 0x000fd20000000000 */
.L_x_6812:
[----:B------:R-:W-:Y:S05]  /*b400*/  BSYNC B0 ;  /* 0x0000000000007941 */ /* 0x000fea0003800000 */
.L_x_6810:
[----:B------:R-:W-:-:S04]  /*b410*/  LOP3.LUT R4, R5, 0x80000000, RZ, 0xc0, !PT ;  /* 0x8000000005047812 */ /* 0x000fc800078ec0ff */
[----:B------:R-:W-:-:S04]  /*b420*/  SHF.R.U32.HI R5, RZ, 0x18, R4 ;  /* 0x00000018ff057819 */ /* 0x000fc80000011604 */
[----:B------:R-:W-:-:S05]  /*b430*/  LOP3.LUT R5, R0, R5, RZ, 0xfc, !PT ;  /* 0x0000000500057212 */ /* 0x000fca00078efcff */
[----:B------:R-:W-:Y:S01]  /*b440*/  STG.E.U8 desc[UR36][R2.64], R5 ;  /* 0x0000000502007986 */ /* 0x000fe2000c101124 */
[----:B------:R-:W-:Y:S05]  /*b450*/  EXIT ;  /* 0x000000000000794d */ /* 0x000fea0003800000 */
.L_x_6806:
        /* <DEDUP_REMOVED lines=8> */
.L_x_6803:
        /* <DEDUP_REMOVED lines=11> */
.L_x_6815:
        /* <DEDUP_REMOVED lines=21> */
.L_x_6818:
[----:B------:R-:W-:-:S04]  /*b6e0*/  LOP3.LUT R0, R7, 0x80000000, RZ, 0xc0, !PT ;  /* 0x8000000007007812 */ /* 0x000fc800078ec0ff */
[----:B------:R-:W-:-:S04]  /*b6f0*/  SHF.R.U32.HI R5, RZ, 0x18, R0 ;  /* 0x00000018ff057819 */ /* 0x000fc80000011600 */
[----:B------:R-:W-:-:S04]  /*b700*/  LOP3.LUT R4, R4, R5, RZ, 0xfc, !PT ;  /* 0x0000000504047212 */ /* 0x000fc800078efcff */
[----:B------:R-:W-:-:S07]  /*b710*/  PRMT R0, R4, 0x7610, R0 ;  /* 0x0000761004007816 */ /* 0x000fce0000000000 */
.L_x_6817:
[----:B------:R-:W-:Y:S05]  /*b720*/  BSYNC B0 ;  /* 0x0000000000007941 */ /* 0x000fea0003800000 */
.L_x_6816:
[----:B------:R-:W-:Y:S01]  /*b730*/  STG.E.U8 desc[UR36][R2.64], R0 ;  /* 0x0000000002007986 */ /* 0x000fe2000c101124 */
[----:B------:R-:W-:Y:S05]  /*b740*/  EXIT ;  /* 0x000000000000794d */ /* 0x000fea0003800000 */
.L_x_6814:
        /* <DEDUP_REMOVED lines=21> */
.L_x_6821:
[----:B------:R-:W-:-:S04]  /*b8a0*/  LOP3.LUT R0, R7, 0x80000000, RZ, 0xc0, !PT ;  /* 0x8000000007007812 */ /* 0x000fc800078ec0ff */
[----:B------:R-:W-:-:S04]  /*b8b0*/  SHF.R.U32.HI R5, RZ, 0x18, R0 ;  /* 0x00000018ff057819 */ /* 0x000fc80000011600 */
[----:B------:R-:W-:-:S04]  /*b8c0*/  LOP3.LUT R4, R4, R5, RZ, 0xfc, !PT ;  /* 0x0000000504047212 */ /* 0x000fc800078efcff */
[----:B------:R-:W-:-:S07]  /*b8d0*/  PRMT R0, R4, 0x7610, R0 ;  /* 0x0000761004007816 */ /* 0x000fce0000000000 */
.L_x_6820:
[----:B------:R-:W-:Y:S05]  /*b8e0*/  BSYNC B0 ;  /* 0x0000000000007941 */ /* 0x000fea0003800000 */
.L_x_6819:
[----:B------:R-:W-:Y:S01]  /*b8f0*/  STG.E.U8 desc[UR36][R2.64], R0 ;  /* 0x0000000002007986 */ /* 0x000fe2000c101124 */
[----:B------:R-:W-:Y:S05]  /*b900*/  EXIT ;  /* 0x000000000000794d */ /* 0x000fea0003800000 */
.L_x_6813:
        /* <DEDUP_REMOVED lines=26> */
.L_x_6796:
        /* <DEDUP_REMOVED lines=16> */
.L_x_6824:
[----:B------:R-:W-:Y:S05]  /*bbb0*/  EXIT ;  /* 0x000000000000794d */ /* 0x000fea0003800000 */
.L_x_6823:
[----:B------:R-:W0:Y:S02]  /*bbc0*/  F2I.U64.F64.TRUNC R16, R16 ;  /* 0x0000001000107311 */ /* 0x000e24000030d800 */
[----:B0-----:R-:W-:Y:S01]  /*bbd0*/  STG.E.64 desc[UR36][R2.64], R16 ;  /* 0x0000001002007986 */ /* 0x001fe2000c101b24 */
[----:B------:R-:W-:Y:S05]  /*bbe0*/  EXIT ;  /* 0x000000000000794d */ /* 0x000fea0003800000 */
.L_x_6822:
[----:B------:R-:W0:Y:S02]  /*bbf0*/  F2I.U32.F64.TRUNC R17, R16 ;  /* 0x0000001000117311 */ /* 0x000e24000030d000 */
[----:B0-----:R-:W-:Y:S01]  /*bc00*/  STG.E desc[UR36][R2.64], R17 ;  /* 0x0000001102007986 */ /* 0x001fe2000c101924 */
[----:B------:R-:W-:Y:S05]  /*bc10*/  EXIT ;  /* 0x000000000000794d */ /* 0x000fea0003800000 */
        .weak           $__internal_8_$__cuda_sm20_div_rn_f64_full
        .type           $__internal_8_$__cuda_sm20_div_rn_f64_full,@function
        .size           $__internal_8_$__cuda_sm20_div_rn_f64_full,(.L_x_7335 - $__internal_8_$__cuda_sm20_div_rn_f64_full)
$__internal_8_$__cuda_sm20_div_rn_f64_full:
[C---:B------:R-:W-:Y:S01]  /*bc20*/  FSETP.GEU.AND P0, PT, |R13|.reuse, 1.469367938527859385e-39, PT ;  /* 0x001000000d00780b */ /* 0x040fe20003f0e200 */
[----:B------:R-:W-:Y:S01]  /*bc30*/  IMAD.MOV.U32 R8, RZ, RZ, 0x1 ;  /* 0x00000001ff087424 */ /* 0x000fe200078e00ff */
[----:B------:R-:W-:Y:S01]  /*bc40*/  LOP3.LUT R10, R13, 0x800fffff, RZ, 0xc0, !PT ;  /* 0x800fffff0d0a7812 */ /* 0x000fe200078ec0ff */
[----:B------:R-:W-:Y:S01]  /*bc50*/  BSSY B0, `(.L_x_6825) ;  /* 0x0000054000007945 */ /* 0x000fe20003800000 */
[C---:B------:R-:W-:Y:S02]  /*bc60*/  FSETP.GEU.AND P3, PT, |R15|.reuse, 1.469367938527859385e-39, PT ;  /* 0x001000000f00780b */ /* 0x040fe40003f6e200 */
[----:B------:R-:W-:Y:S01]  /*bc70*/  LOP3.LUT R11, R10, 0x3ff00000, RZ, 0xfc, !PT ;  /* 0x3ff000000a0b7812 */ /* 0x000fe200078efcff */
[----:B------:R-:W-:Y:S01]  /*bc80*/  IMAD.MOV.U32 R10, RZ, RZ, R12 ;  /* 0x000000ffff0a7224 */ /* 0x000fe200078e000c */
[----:B------:R-:W-:Y:S02]  /*bc90*/  LOP3.LUT R3, R15, 0x7ff00000, RZ, 0xc0, !PT ;  /* 0x7ff000000f037812 */ /* 0x000fe400078ec0ff */
[----:B------:R-:W-:-:S03]  /*bca0*/  LOP3.LUT R30, R13, 0x7ff00000, RZ, 0xc0, !PT ;  /* 0x7ff000000d1e7812 */ /* 0x000fc600078ec0ff */
[----:B------:R-:W-:Y:S01]  /*bcb0*/  @!P0 DMUL R10, R12, 8.98846567431157953865e+307 ;  /* 0x7fe000000c0a8828 */ /* 0x000fe20000000000 */
[----:B------:R-:W-:-:S03]  /*bcc0*/  ISETP.GE.U32.AND P2, PT, R3, R30, PT ;  /* 0x0000001e0300720c */ /* 0x000fc60003f46070 */
[----:B------:R-:W-:Y:S01]  /*bcd0*/  @!P3 LOP3.LUT R0, R13, 0x7ff00000, RZ, 0xc0, !PT ;  /* 0x7ff000000d00b812 */ /* 0x000fe200078ec0ff */
[----:B------:R-:W-:Y:S01]  /*bce0*/  @!P3 IMAD.MOV.U32 R32, RZ, RZ, RZ ;  /* 0x000000ffff20b224 */ /* 0x000fe200078e00ff */
[----:B------:R-:W0:Y:S02]  /*bcf0*/  MUFU.RCP64H R9, R11 ;  /* 0x0000000b00097308 */ /* 0x000e240000001800 */
[----:B------:R-:W-:Y:S01]  /*bd00*/  @!P3 ISETP.GE.U32.AND P4, PT, R3, R0, PT ;  /* 0x000000000300b20c */ /* 0x000fe20003f86070 */
[----:B------:R-:W-:Y:S01]  /*bd10*/  IMAD.MOV.U32 R0, RZ, RZ, 0x1ca00000 ;  /* 0x1ca00000ff007424 */ /* 0x000fe200078e00ff */
[----:B------:R-:W-:-:S04]  /*bd20*/  @!P0 LOP3.LUT R30, R11, 0x7ff00000, RZ, 0xc0, !PT ;  /* 0x7ff000000b1e8812 */ /* 0x000fc800078ec0ff */
[----:B------:R-:W-:-:S04]  /*bd30*/  @!P3 SEL R7, R0, 0x63400000, !P4 ;  /* 0x634000000007b807 */ /* 0x000fc80006000000 */
[----:B------:R-:W-:-:S04]  /*bd40*/  @!P3 LOP3.LUT R7, R7, 0x80000000, R15, 0xf8, !PT ;  /* 0x800000000707b812 */ /* 0x000fc800078ef80f */
[----:B------:R-:W-:Y:S01]  /*bd50*/  @!P3 LOP3.LUT R33, R7, 0x100000, RZ, 0xfc, !PT ;  /* 0x001000000721b812 */ /* 0x000fe200078efcff */
[----:B0-----:R-:W-:Y:S01]  /*bd60*/  DFMA R20, R8, -R10, 1 ;  /* 0x3ff000000814742b */ /* 0x001fe2000000080a */
[----:B------:R-:W-:-:S07]  /*bd70*/  IMAD.MOV.U32 R7, RZ, RZ, R3 ;  /* 0x000000ffff077224 */ /* 0x000fce00078e0003 */
        /* <DEDUP_REMOVED lines=12> */
[----:B------:R-:W-:Y:S01]  /*be40*/  VIADD R31, R30, 0xffffffff ;  /* 0xffffffff1e1f7836 */ /* 0x000fe20000000000 */
[----:B------:R-:W-:-:S04]  /*be50*/  DFMA R20, R32, -R10, R8 ;  /* 0x8000000a2014722b */ /* 0x000fc80000000008 */
[----:B------:R-:W-:-:S04]  /*be60*/  ISETP.GT.U32.OR P0, PT, R31, 0x7feffffe, P0 ;  /* 0x7feffffe1f00780c */ /* 0x000fc80000704470 */
[----:B------:R-:W-:-:S09]  /*be70*/  DFMA R20, R34, R20, R32 ;  /* 0x000000142214722b */ /* 0x000fd20000000020 */
        /* <DEDUP_REMOVED lines=28> */
.L_x_6826:
        /* <DEDUP_REMOVED lines=16> */
.L_x_6829:
[----:B------:R-:W-:Y:S01]  /*c140*/  LOP3.LUT R33, R13, 0x80000, RZ, 0xfc, !PT ;  /* 0x000800000d217812 */ /* 0x000fe200078efcff */
[----:B------:R-:W-:Y:S01]  /*c150*/  IMAD.MOV.U32 R32, RZ, RZ, R12 ;  /* 0x000000ffff207224 */ /* 0x000fe200078e000c */
[----:B------:R-:W-:Y:S06]  /*c160*/  BRA `(.L_x_6827) ;  /* 0x0000000000087947 */ /* 0x000fec0003800000 */
.L_x_6828:
[----:B------:R-:W-:Y:S01]  /*c170*/  LOP3.LUT R33, R15, 0x80000, RZ, 0xfc, !PT ;  /* 0x000800000f217812 */ /* 0x000fe200078efcff */
[----:B------:R-:W-:-:S07]  /*c180*/  IMAD.MOV.U32 R32, RZ, RZ, R14 ;  /* 0x000000ffff207224 */ /* 0x000fce00078e000e */
.L_x_6827:
[----:B------:R-:W-:Y:S05]  /*c190*/  BSYNC B0 ;  /* 0x0000000000007941 */ /* 0x000fea0003800000 */
.L_x_6825:
[----:B------:R-:W-:-:S04]  /*c1a0*/  IMAD.MOV.U32 R7, RZ, RZ, 0x0 ;  /* 0x00000000ff077424 */ /* 0x000fc800078e00ff */
[----:B------:R-:W-:Y:S05]  /*c1b0*/  RET.REL.NODEC R6 `(_ZN2at6native27unrolled_elementwise_kernelIZZZNS0_33launch_log_sigmoid_forward_kernelERNS_18TensorIteratorBaseEENKUlvE_clEvENKUlvE_clEvEUldE_St5arrayIPcLm2EELi4E23TrivialOffsetCalculatorILi1EjESB_NS0_6memory12LoadWithCastILi1EEENSC_13StoreWithCastILi1EEEEEviT_T0_T2_T3_T4_T5_) ;  /* 0xffffff3c06907950 */ /* 0x000fea0003c3ffff */
.L_x_6830:
        /* <DEDUP_REMOVED lines=12> */
.L_x_7335:


//--------------------- .text._ZN2at6native18elementwise_kernelILi128ELi2EZNS0_22gpu_kernel_impl_nocastIZZZNS0_33launch_log_sigmoid_forward_kernelERNS_18TensorIteratorBaseEENKUlvE_clEvENKUlvE_clEvEUldE_EEvS4_RKT_EUliE_EEviT1_ --------------------------
	.section	.text._ZN2at6native18elementwise_kernelILi128ELi2EZNS0_22gpu_kernel_impl_nocastIZZZNS0_33launch_log_sigmoid_forward_kernelERNS_18TensorIteratorBaseEENKUlvE_clEvENKUlvE_clEvEUldE_EEvS4_RKT_EUliE_EEviT1_,"ax",@progbits
	.align	128
        .global         _ZN2at6native18elementwise_kernelILi128ELi2EZNS0_22gpu_kernel_impl_nocastIZZZNS0_33launch_log_sigmoid_forward_kernelERNS_18TensorIteratorBaseEENKUlvE_clEvENKUlvE_clEvEUldE_EEvS4_RKT_EUliE_EEviT1_
        .type           _ZN2at6native18elementwise_kernelILi128ELi2EZNS0_22gpu_kernel_impl_nocastIZZZNS0_33launch_log_sigmoid_forward_kernelERNS_18TensorIteratorBaseEENKUlvE_clEvENKUlvE_clEvEUldE_EEvS4_RKT_EUliE_EEviT1_,@function
        .size           _ZN2at6native18elementwise_kernelILi128ELi2EZNS0_22gpu_kernel_impl_nocastIZZZNS0_33launch_log_sigmoid_forward_kernelERNS_18TensorIteratorBaseEENKUlvE_clEvENKUlvE_clEvEUldE_EEvS4_RKT_EUliE_EEviT1_,(.L_x_7336 - _ZN2at6native18elementwise_kernelILi128ELi2EZNS0_22gpu_kernel_impl_nocastIZZZNS0_33launch_log_sigmoid_forward_kernelERNS_18TensorIteratorBaseEENKUlvE_clEvENKUlvE_clEvEUldE_EEvS4_RKT_EUliE_EEviT1_)
        .other          _ZN2at6native18elementwise_kernelILi128ELi2EZNS0_22gpu_kernel_impl_nocastIZZZNS0_33launch_log_sigmoid_forward_kernelERNS_18TensorIteratorBaseEENKUlvE_clEvENKUlvE_clEvEUldE_EEvS4_RKT_EUliE_EEviT1_,@"STO_CUDA_ENTRY STV_DEFAULT"
_ZN2at6native18elementwise_kernelILi128ELi2EZNS0_22gpu_kernel_impl_nocastIZZZNS0_33launch_log_sigmoid_forward_kernelERNS_18TensorIteratorBaseEENKUlvE_clEvENKUlvE_clEvEUldE_EEvS4_RKT_EUliE_EEviT1_:
.text._ZN2at6native18elementwise_kernelILi128ELi2EZNS0_22gpu_kernel_impl_nocastIZZZNS0_33launch_log_sigmoid_forward_kernelERNS_18TensorIteratorBaseEENKUlvE_clEvENKUlvE_clEvEUldE_EEvS4_RKT_EUliE_EEviT1_:
        /* <DEDUP_REMOVED lines=12> */
[----:B0-----:R-:W-:-:S13]  /*00c0*/  ISETP.NE.AND P0, PT, R6, RZ, PT ;  /* 0x000000ff0600720c */ /* 0x001fda0003f05270 */
[----:B------:R-:W-:Y:S05]  /*00d0*/  @!P0 BRA `(.L_x_6833) ;  /* 0x0000001000a88947 */ /* 0x000fea0003800000 */
[----:B------:R-:W-:Y:S01]  /*00e0*/  MOV R3, R7 ;  /* 0x0000000700037202 */ /* 0x000fe20000000f00 */
        /* <DEDUP_REMOVED lines=283> */
[----:B------:R-:W-:Y:S01]  /*12a0*/  @P0 IMAD.MOV.U32 R6, RZ, RZ, RZ ;  /* 0x000000ffff060224 */ /* 0x000fe200078e00ff */
[----:B------:R-:W-:Y:S02]  /*12b0*/  ULDC.64 UR6, c[0x0][0x400] ;  /* 0x0001000000067ab9 */ /* 0x000fe40000000a00 */
[C---:B------:R-:W-:Y:S01]  /*12c0*/  IADD3 R9, -R7.reuse, RZ, RZ ;  /* 0x000000ff07097210 */ /* 0x040fe20007ffe1ff */
[----:B------:R-:W1:Y:S08]  /*12d0*/  @P0 LDC R13, c[0x0][0x33c] ;  /* 0x0000cf00ff0d0b82 */ /* 0x000e700000000800 */
[----:B------:R-:W2:Y:S01]  /*12e0*/  @P0 LDC.64 R4, c[0x0][0x408] ;  /* 0x00010200ff040b82 */ /* 0x000ea20000000a00 */
[----:B0-----:R-:W-:-:S05]  /*12f0*/  @P0 IMAD.HI.U32 R2, R7, R10, R6 ;  /* 0x0000000a07020227 */ /* 0x001fca00078e0006 */
[----:B------:R-:W-:Y:S01]  /*1300*/  @P0 SHF.R.U32.HI R6, RZ, R11, R2 ;  /* 0x0000000bff060219 */ /* 0x000fe20000011602 */
[----:B------:R-:W-:-:S04]  /*1310*/  IMAD R2, R9, UR8, R3 ;  /* 0x0000000809027c24 */ /* 0x000fc8000f8e0203 */
[----:B------:R-:W-:Y:S02]  /*1320*/  @P0 IMAD.MOV R6, RZ, RZ, -R6 ;  /* 0x000000ffff060224 */ /* 0x000fe400078e0a06 */
[----:B------:R-:W-:Y:S02]  /*1330*/  IMAD R17, R2, UR6, R17 ;  /* 0x0000000602117c24 */ /* 0x000fe4000f8e0211 */
[----:B-1----:R-:W-:Y:S02]  /*1340*/  @P0 IMAD R6, R6, R13, R7 ;  /* 0x0000000d06060224 */ /* 0x002fe400078e0207 */
[----:B------:R-:W-:Y:S02]  /*1350*/  IMAD R0, R2, UR7, R0 ;  /* 0x0000000702007c24 */ /* 0x000fe4000f8e0200 */
[C---:B--2---:R-:W-:Y:S02]  /*1360*/  @P0 IMAD R17, R6.reuse, R4, R17 ;  /* 0x0000000406110224 */ /* 0x044fe400078e0211 */
[----:B------:R-:W-:-:S07]  /*1370*/  @P0 IMAD R0, R6, R5, R0 ;  /* 0x0000000506000224 */ /* 0x000fce00078e0200 */
.L_x_6833:
[----:B------:R-:W-:Y:S02]  /*1380*/  ULDC.64 UR6, c[0x0][0x418] ;  /* 0x0001060000067ab9 */ /* 0x000fe40000000a00 */
[----:B------:R-:W-:-:S04]  /*1390*/  IADD3 R18, P0, R0, UR6, RZ ;  /* 0x0000000600127c10 */ /* 0x000fc8000ff1e0ff */
[----:B------:R-:W-:-:S06]  /*13a0*/  IADD3.X R19, RZ, UR7, RZ, P0, !PT ;  /* 0x00000007ff137c10 */ /* 0x000fcc00087fe4ff */
[----:B------:R-:W2:Y:S01]  /*13b0*/  LDG.E.64 R18, desc[UR4][R18.64] ;  /* 0x0000000412127981 */ /* 0x000ea2000c1e1b00 */
        /* <DEDUP_REMOVED lines=55> */
[----:B------:R-:W-:Y:S01]  /*1730*/  FSEL R14, R4, RZ, !P0 ;  /* 0x000000ff040e7208 */ /* 0x000fe20004000000 */
[----:B------:R-:W-:Y:S01]  /*1740*/  @!P1 IMAD.MOV.U32 R4, RZ, RZ, RZ ;  /* 0x000000ffff049224 */ /* 0x000fe200078e00ff */
[----:B------:R-:W-:-:S04]  /*1750*/  @!P1 SHF.R.S32.HI R3, RZ, 0x1, R0 ;  /* 0x00000001ff039819 */ /* 0x000fc80000011400 */
[----:B------:R-:W-:Y:S01]  /*1760*/  @!P1 IADD3 R2, R2, -R3, RZ ;  /* 0x8000000302029210 */ /* 0x000fe20007ffe0ff */
[----:B------:R-:W-:-:S03]  /*1770*/  @!P1 IMAD R3, R3, 0x100000, R7 ;  /* 0x0010000003039824 */ /* 0x000fc600078e0207 */
[----:B------:R-:W-:Y:S02]  /*1780*/  @!P1 LEA R5, R2, 0x3ff00000, 0x14 ;  /* 0x3ff0000002059811 */ /* 0x000fe400078ea0ff */
[----:B------:R-:W-:-:S06]  /*1790*/  @!P1 MOV R2, R6 ;  /* 0x0000000600029202 */ /* 0x000fcc0000000f00 */
[----:B------:R-:W-:-:S11]  /*17a0*/  @!P1 DMUL R14, R2, R4 ;  /* 0x00000004020e9228 */ /* 0x000fd60000000000 */
.L_x_6835:
[----:B------:R-:W-:Y:S05]  /*17b0*/  BSYNC B1 ;  /* 0x0000000000017941 */ /* 0x000fea0003800000 */
.L_x_6834:
        /* <DEDUP_REMOVED lines=9> */
[----:B------:R-:W-:Y:S01]  /*1850*/  @!P0 MOV R3, R7 ;  /* 0x0000000700038202 */ /* 0x000fe20000000f00 */
[----:B------:R-:W-:-:S04]  /*1860*/  @!P0 IMAD.MOV.U32 R2, RZ, RZ, R6 ;  /* 0x000000ffff028224 */ /* 0x000fc800078e0006 */
[----:B------:R-:W-:-:S05]  /*1870*/  VIADD R0, R3, 0xffffffff ;  /* 0xffffffff03007836 */ /* 0x000fca0000000000 */
[----:B------:R-:W-:Y:S02]  /*1880*/  ISETP.GE.U32.AND P1, PT, R0, 0x7fefffff, PT ;  /* 0x7fefffff0000780c */ /* 0x000fe40003f26070 */
[----:B------:R-:W-:Y:S02]  /*1890*/  MOV R0, 0xfffffc01 ;  /* 0xfffffc0100007802 */ /* 0x000fe40000000f00 */
[----:B------:R-:W-:-:S09]  /*18a0*/  @!P0 MOV R0, 0xfffffbcb ;  /* 0xfffffbcb00008802 */ /* 0x000fd20000000f00 */
[----:B------:R-:W-:Y:S01]  /*18b0*/  @P1 MOV R4, 0x0 ;  /* 0x0000000000041802 */ /* 0x000fe20000000f00 */
[----:B------:R-:W-:Y:S01]  /*18c0*/  @P1 IMAD.MOV.U32 R5, RZ, RZ, 0x7ff00000 ;  /* 0x7ff00000ff051424 */ /* 0x000fe200078e00ff */
[----:B------:R-:W-:-:S05]  /*18d0*/  @P1 FSETP.NEU.FTZ.AND P2, PT, R7, RZ, PT ;  /* 0x000000ff0700120b */ /* 0x000fca0003f5d000 */
[----:B------:R-:W-:-:S10]  /*18e0*/  @P1 DFMA R4, R6, R4, +INF ;  /* 0x7ff000000604142b */ /* 0x000fd40000000004 */
[----:B------:R-:W-:Y:S02]  /*18f0*/  @P1 FSEL R4, R4, RZ, P2 ;  /* 0x000000ff04041208 */ /* 0x000fe40001000000 */
[----:B------:R-:W-:Y:S01]  /*1900*/  @P1 FSEL R5, R5, -QNAN , P2 ;  /* 0xfff0000005051808 */ /* 0x000fe20001000000 */
[----:B------:R-:W-:Y:S06]  /*1910*/  @P1 BRA `(.L_x_6838) ;  /* 0x0000000400cc1947 */ /* 0x000fec0003800000 */
[----:B------:R-:W-:Y:S01]  /*1920*/  LOP3.LUT R4, R3, 0x800fffff, RZ, 0xc0, !PT ;  /* 0x800fffff03047812 */ /* 0x000fe200078ec0ff */
[----:B------:R-:W-:Y:S01]  /*1930*/  IMAD.MOV.U32 R14, RZ, RZ, -0x748574fc ;  /* 0x8b7a8b04ff0e7424 */ /* 0x000fe200078e00ff */
[----:B------:R-:W-:Y:S01]  /*1940*/  MOV R6, RZ ;  /* 0x000000ff00067202 */ /* 0x000fe20000000f00 */
[----:B------:R-:W-:Y:S01]  /*1950*/  UMOV UR6, 0x3ae80f1e ;  /* 0x3ae80f1e00067882 */ /* 0x000fe20000000000 */
[----:B------:R-:W-:Y:S01]  /*1960*/  LOP3.LUT R5, R4, 0x3ff00000, RZ, 0xfc, !PT ;  /* 0x3ff0000004057812 */ /* 0x000fe200078efcff */
[----:B------:R-:W-:Y:S01]  /*1970*/  IMAD.MOV.U32 R4, RZ, RZ, R2 ;  /* 0x000000ffff047224 */ /* 0x000fe200078e0002 */
[----:B------:R-:W-:Y:S01]  /*1980*/  MOV R15, 0x3ed0ee25 ;  /* 0x3ed0ee25000f7802 */ /* 0x000fe20000000f00 */
[----:B------:R-:W-:Y:S01]  /*1990*/  UMOV UR7, 0x3eb1380b ;  /* 0x3eb1380b00077882 */ /* 0x000fe20000000000 */
[----:B------:R-:W-:Y:S01]  /*19a0*/  ISETP.GE.AND P0, PT, R5, 0x3ff6a09f, PT ;  /* 0x3ff6a09f0500780c */ /* 0x000fe20003f06270 */
[----:B------:R-:W-:Y:S01]  /*19b0*/  UMOV UR8, 0x80000000 ;  /* 0x8000000000087882 */ /* 0x000fe20000000000 */
[----:B------:R-:W-:Y:S01]  /*19c0*/  LEA.HI R0, R3, R0, RZ, 0xc ;  /* 0x0000000003007211 */ /* 0x000fe200078f60ff */
[----:B------:R-:W-:Y:S01]  /*19d0*/  UMOV UR9, 0x43300000 ;  /* 0x4330000000097882 */ /* 0x000fe20000000000 */
[----:B------:R-:W-:-:S09]  /*19e0*/  MOV R21, 0x43300000 ;  /* 0x4330000000157802 */ /* 0x000fd20000000f00 */
        /* <DEDUP_REMOVED lines=50> */
.L_x_6837:
        /* <DEDUP_REMOVED lines=18> */
[----:B------:R-:W-:-:S07]  /*1e30*/  MOV R0, 0x1e50 ;  /* 0x00001e5000007802 */ /* 0x000fce0000000f00 */
[----:B------:R-:W-:Y:S05]  /*1e40*/  CALL.REL.NOINC `($__internal_9_$__cuda_sm20_div_rn_f64_full) ;  /* 0x0000002000e47944 */ /* 0x000fea0003c00000 */
[----:B------:R-:W-:Y:S01]  /*1e50*/  MOV R2, R4 ;  /* 0x0000000400027202 */ /* 0x000fe20000000f00 */
[----:B------:R-:W-:-:S07]  /*1e60*/  IMAD.MOV.U32 R3, RZ, RZ, R5 ;  /* 0x000000ffff037224 */ /* 0x000fce00078e0005 */
.L_x_6840:
[----:B------:R-:W-:Y:S05]  /*1e70*/  BSYNC B2 ;  /* 0x0000000000027941 */ /* 0x000fea0003800000 */
.L_x_6839:
[----:B------:R-:W-:Y:S01]  /*1e80*/  DMUL R4, R2, R14 ;  /* 0x0000000e02047228 */ /* 0x000fe20000000000 */
[----:B------:R-:W-:Y:S01]  /*1e90*/  MOV R8, 0xceb2dc44 ;  /* 0xceb2dc4400087802 */ /* 0x000fe20000000f00 */
[----:B------:R-:W-:Y:S01]  /*1ea0*/  IMAD.MOV.U32 R9, RZ, RZ, 0x3ed087ff ;  /* 0x3ed087ffff097424 */ /* 0x000fe200078e00ff */
[----:B------:R-:W-:Y:S01]  /*1eb0*/  UMOV UR6, 0x2fbe14b5 ;  /* 0x2fbe14b500067882 */ /* 0x000fe20000000000 */
        /* <DEDUP_REMOVED lines=25> */
.L_x_6838:
[----:B------:R-:W-:Y:S05]  /*2050*/  BSYNC B1 ;  /* 0x0000000000017941 */ /* 0x000fea0003800000 */
.L_x_6836:
[----:B------:R-:W-:Y:S01]  /*2060*/  DSETP.MIN.AND P0, P1, RZ, R18, PT ;  /* 0x00000012ff00722a */ /* 0x000fe20003900000 */
[----:B------:R-:W-:Y:S01]  /*2070*/  IMAD.MOV.U32 R0, RZ, RZ, RZ ;  /* 0x000000ffff007224 */ /* 0x000fe200078e00ff */
[----:B------:R-:W-:Y:S01]  /*2080*/  MOV R3, R19 ;  /* 0x0000001300037202 */ /* 0x000fe20000000f00 */
[----:B------:R-:W-:-:S03]  /*2090*/  HFMA2.MMA R2, -RZ, RZ, 0, 0 ;  /* 0x00000000ff027435 */ /* 0x000fc600000001ff */
[----:B------:R-:W-:-:S07]  /*20a0*/  FSEL R7, R0, R3, P0 ;  /* 0x0000000300077208 */ /* 0x000fce0000000000 */
[----:B------:R-:W-:Y:S02]  /*20b0*/  SEL R2, R2, R18, P0 ;  /* 0x0000001202027207 */ /* 0x000fe40000000000 */
[----:B------:R-:W-:-:S05]  /*20c0*/  @P1 LOP3.LUT R7, R3, 0x80000, RZ, 0xfc, !PT ;  /* 0x0008000003071812 */ /* 0x000fca00078efcff */
[----:B------:R-:W-:Y:S01]  /*20d0*/  IMAD.MOV.U32 R3, RZ, RZ, R7 ;  /* 0x000000ffff037224 */ /* 0x000fe200078e0007 */
[----:B------:R-:W-:-:S05]  /*20e0*/  LEA R7, R28, R29, 0x8 ;  /* 0x0000001d1c077211 */ /* 0x000fca00078e40ff */
[----:B------:R-:W-:Y:S01]  /*20f0*/  DADD R4, R2, -R4 ;  /* 0x0000000002047229 */ /* 0x000fe20000000804 */
[----:B------:R-:W-:-:S06]  /*2100*/  VIADD R7, R7, 0x80 ;  /* 0x0000008007077836 */ /* 0x000fcc0000000000 */
[----:B------:R0:W-:Y:S04]  /*2110*/  STG.E.64 desc[UR4][R16.64], R4 ;  /* 0x0000000410007986 */ /* 0x0001e8000c101b04 */
.L_x_6832:
[----:B------:R-:W-:Y:S05]  /*2120*/  BSYNC B0 ;  /* 0x0000000000007941 */ /* 0x000fea0003800000 */
.L_x_6831:
[----:B------:R-:W-:Y:S02]  /*2130*/  ULDC UR6, c[0x0][0x210] ;  /* 0x0000840000067ab9 */ /* 0x000fe40000000800 */
[----:B------:R-:W-:-:S13]  /*2140*/  ISETP.GE.AND P0, PT, R7, UR6, PT ;  /* 0x0000000607007c0c */ /* 0x000fda000bf06270 */
[----:B------:R-:W-:Y:S05]  /*2150*/  @P0 EXIT ;  /* 0x000000000000094d */ /* 0x000fea0003800000 */
[----:B------:R-:W1:Y:S01]  /*2160*/  LDC R6, c[0x0][0x218] ;  /* 0x00008600ff067b82 */ /* 0x000e620000000800 */
[----:B------:R-:W-:Y:S01]  /*2170*/  MOV R0, RZ ;  /* 0x000000ff00007202 */ /* 0x000fe20000000f00 */
[----:B0-----:R-:W-:Y:S01]  /*2180*/  IMAD.MOV.U32 R17, RZ, RZ, RZ ;  /* 0x000000ffff117224 */ /* 0x001fe200078e00ff */
[----:B-1----:R-:W-:-:S13]  /*2190*/  ISETP.NE.AND P0, PT, R6, RZ, PT ;  /* 0x000000ff0600720c */ /* 0x002fda0003f05270 */
[----:B------:R-:W-:Y:S05]  /*21a0*/  @!P0 BRA `(.L_x_6841) ;  /* 0x0000001000a88947 */ /* 0x000fea0003800000 */
[----:B------:R-:W-:Y:S01]  /*21b0*/  HFMA2.MMA R2, -RZ, RZ, 0, 0 ;  /* 0x00000000ff027435 */ /* 0x000fe200000001ff */
[----:B------:R-:W-:Y:S01]  /*21c0*/  IMAD.MOV.U32 R3, RZ, RZ, R7 ;  /* 0x000000ffff037224 */ /* 0x000fe200078e0007 */
[----:B------:R-:W-:Y:S01]  /*21d0*/  ULDC.64 UR6, c[0x0][0x220] ;  /* 0x0000880000067ab9 */ /* 0x000fe20000000a00 */
[----:B------:R-:W-:-:S07]  /*21e0*/  ISETP.NE.AND P0, PT, R6, 0x1, PT ;  /* 0x000000010600780c */ /* 0x000fce0003f05270 */
        /* <DEDUP_REMOVED lines=278> */
[----:B------:R-:W-:Y:S01]  /*3350*/  SHF.R.U32.HI R5, RZ, UR6, R4 ;  /* 0x00000006ff057c19 */ /* 0x000fe20008011604 */
[----:B------:R-:W-:Y:S02]  /*3360*/  ULDC.64 UR6, c[0x0][0x400] ;  /* 0x0001000000067ab9 */ /* 0x000fe40000000a00 */
[----:B------:R-:W0:Y:S01]  /*3370*/  @P0 LDC.64 R8, c[0x0][0x340] ;  /* 0x0000d000ff080b82 */ /* 0x000e220000000a00 */
[----:B------:R-:W-:Y:S01]  /*3380*/  @P0 MOV R4, RZ ;  /* 0x000000ff00040202 */ /* 0x000fe20000000f00 */
[----:B------:R-:W-:-:S06]  /*3390*/  IMAD.MOV R7, RZ, RZ, -R5 ;  /* 0x000000ffff077224 */ /* 0x000fcc00078e0a05 */
        /* <DEDUP_REMOVED lines=11> */
.L_x_6841:
[----:B------:R-:W-:Y:S02]  /*3450*/  ULDC.64 UR6, c[0x0][0x418] ;  /* 0x0001060000067ab9 */ /* 0x000fe40000000a00 */
[----:B------:R-:W-:-:S05]  /*3460*/  IADD3 R14, P0, R0, UR6, RZ ;  /* 0x00000006000e7c10 */ /* 0x000fca000ff1e0ff */
[----:B------:R-:W-:-:S06]  /*3470*/  IMAD.X R15, RZ, RZ, UR7, P0 ;  /* 0x00000007ff0f7e24 */ /* 0x000fcc00080e06ff */
[----:B------:R-:W2:Y:S01]  /*3480*/  LDG.E.64 R14, desc[UR4][R14.64] ;  /* 0x000000040e0e7981 */ /* 0x000ea2000c1e1b00 */
[----:B------:R-:W-:Y:S01]  /*3490*/  MOV R2, 0x652b82fe ;  /* 0x652b82fe00027802 */ /* 0x000fe20000000f00 */
[----:B------:R-:W-:Y:S01]  /*34a0*/  IMAD.MOV.U32 R3, RZ, RZ, 0x3ff71547 ;  /* 0x3ff71547ff037424 */ /* 0x000fe200078e00ff */
        /* <DEDUP_REMOVED lines=41> */
[----:B------:R-:W-:-:S05]  /*3740*/  IADD3 R16, P1, R17, UR6, RZ ;  /* 0x0000000611107c10 */ /* 0x000fca000ff3e0ff */
[----:B------:R-:W-:Y:S01]  /*3750*/  DFMA R6, R4, R6, 1 ;  /* 0x3ff000000406742b */ /* 0x000fe20000000006 */
[----:B------:R-:W-:-:S07]  /*3760*/  IMAD.X R17, RZ, RZ, UR7, P1 ;  /* 0x00000007ff117e24 */ /* 0x000fce00088e06ff */
        /* <DEDUP_REMOVED lines=12> */
[----:B------:R-:W-:Y:S01]  /*3830*/  @!P1 IMAD.IADD R2, R2, 0x1, -R3 ;  /* 0x0000000102029824 */ /* 0x000fe200078e0a03 */
[----:B------:R-:W-:-:S04]  /*3840*/  @!P1 LEA R3, R3, R7, 0x14 ;  /* 0x0000000703039211 */ /* 0x000fc800078ea0ff */
[----:B------:R-:W-:Y:S01]  /*3850*/  @!P1 LEA R5, R2, 0x3ff00000, 0x14 ;  /* 0x3ff0000002059811 */ /* 0x000fe200078ea0ff */
[----:B------:R-:W-:-:S06]  /*3860*/  @!P1 IMAD.MOV.U32 R2, RZ, RZ, R6 ;  /* 0x000000ffff029224 */ /* 0x000fcc00078e0006 */
[----:B------:R-:W-:-:S11]  /*3870*/  @!P1 DMUL R18, R2, R4 ;  /* 0x0000000402129228 */ /* 0x000fd60000000000 */
.L_x_6843:
[----:B------:R-:W-:Y:S05]  /*3880*/  BSYNC B0 ;  /* 0x0000000000007941 */ /* 0x000fea0003800000 */
.L_x_6842:
        /* <DEDUP_REMOVED lines=9> */
[----:B------:R-:W-:Y:S01]  /*3920*/  @!P0 IMAD.MOV.U32 R3, RZ, RZ, R7 ;  /* 0x000000ffff038224 */ /* 0x000fe200078e0007 */
[----:B------:R-:W-:-:S04]  /*3930*/  @!P0 MOV R2, R6 ;  /* 0x0000000600028202 */ /* 0x000fc80000000f00 */
[----:B------:R-:W-:-:S04]  /*3940*/  IADD3 R0, R3, -0x1, RZ ;  /* 0xffffffff03007810 */ /* 0x000fc80007ffe0ff */
        /* <DEDUP_REMOVED lines=15> */
[----:B------:R-:W-:Y:S01]  /*3a40*/  UMOV UR6, 0x3ae80f1e ;  /* 0x3ae80f1e00067882 */ /* 0x000fe20000000000 */
[----:B------:R-:W-:Y:S01]  /*3a50*/  MOV R4, R2 ;  /* 0x0000000200047202 */ /* 0x000fe20000000f00 */
[----:B------:R-:W-:Y:S01]  /*3a60*/  UMOV UR7, 0x3eb1380b ;  /* 0x3eb1380b00077882 */ /* 0x000fe20000000000 */
[----:B------:R-:W-:Y:S01]  /*3a70*/  ISETP.GE.AND P0, PT, R5, 0x3ff6a09f, PT ;  /* 0x3ff6a09f0500780c */ /* 0x000fe20003f06270 */
[----:B------:R-:W-:Y:S01]  /*3a80*/  IMAD.MOV.U32 R21, RZ, RZ, 0x43300000 ;  /* 0x43300000ff157424 */ /* 0x000fe200078e00ff */
[----:B------:R-:W-:Y:S01]  /*3a90*/  LEA.HI R0, R3, R0, RZ, 0xc ;  /* 0x0000000003007211 */ /* 0x000fe200078f60ff */
[----:B------:R-:W-:Y:S01]  /*3aa0*/  UMOV UR8, 0x80000000 ;  /* 0x8000000000087882 */ /* 0x000fe20000000000 */
[----:B------:R-:W-:-:S09]  /*3ab0*/  UMOV UR9, 0x43300000 ;  /* 0x4330000000097882 */ /* 0x000fd20000000000 */
[----:B------:R-:W-:Y:S01]  /*3ac0*/  @P0 VIADD R7, R5, 0xfff00000 ;  /* 0xfff0000005070836 */ /* 0x000fe20000000000 */
[----:B------:R-:W-:-:S04]  /*3ad0*/  @P0 IADD3 R0, R0, 0x1, RZ ;  /* 0x0000000100000810 */ /* 0x000fc80007ffe0ff */
[----:B------:R-:W-:Y:S02]  /*3ae0*/  @P0 MOV R5, R7 ;  /* 0x0000000700050202 */ /* 0x000fe40000000f00 */
[----:B------:R-:W-:-:S04]  /*3af0*/  LOP3.LUT R20, R0, 0x80000000, RZ, 0x3c, !PT ;  /* 0x8000000000147812 */ /* 0x000fc800078e3cff */
        /* <DEDUP_REMOVED lines=46> */
.L_x_6845:
[----:B------:R-:W-:Y:S01]  /*3de0*/  DADD R10, R18, 2 ;  /* 0x40000000120a7429 */ /* 0x000fe20000000000 */
[----:B------:R-:W-:Y:S01]  /*3df0*/  MOV R2, 0x1 ;  /* 0x0000000100027802 */ /* 0x000fe20000000f00 */
[----:B------:R-:W-:Y:S01]  /*3e00*/  BSSY B1, `(.L_x_6847) ;  /* 0x0000014000017945 */ /* 0x000fe20003800000 */
[----:B------:R-:W-:-:S03]  /*3e10*/  FSETP.GEU.AND P1, PT, |R19|, 6.5827683646048100446e-37, PT ;  /* 0x036000001300780b */ /* 0x000fc60003f2e200 */
        /* <DEDUP_REMOVED lines=15> */
[----:B------:R-:W-:Y:S05]  /*3f10*/  CALL.REL.NOINC `($__internal_9_$__cuda_sm20_div_rn_f64_full) ;  /* 0x0000000000b07944 */ /* 0x000fea0003c00000 */
[----:B------:R-:W-:Y:S01]  /*3f20*/  IMAD.MOV.U32 R2, RZ, RZ, R4 ;  /* 0x000000ffff027224 */ /* 0x000fe200078e0004 */
[----:B------:R-:W-:-:S07]  /*3f30*/  MOV R3, R5 ;  /* 0x0000000500037202 */ /* 0x000fce0000000f00 */
.L_x_6848:
[----:B------:R-:W-:Y:S05]  /*3f40*/  BSYNC B1 ;  /* 0x0000000000017941 */ /* 0x000fea0003800000 */
.L_x_6847:
[----:B------:R-:W-:Y:S01]  /*3f50*/  DMUL R4, R2, R18 ;  /* 0x0000001202047228 */ /* 0x000fe20000000000 */
[----:B------:R-:W-:Y:S01]  /*3f60*/  IMAD.MOV.U32 R8, RZ, RZ, -0x314d23bc ;  /* 0xceb2dc44ff087424 */ /* 0x000fe200078e00ff */
[----:B------:R-:W-:Y:S01]  /*3f70*/  MOV R9, 0x3ed087ff ;  /* 0x3ed087ff00097802 */ /* 0x000fe20000000f00 */
        /* <DEDUP_REMOVED lines=26> */
.L_x_6846:
[----:B------:R-:W-:Y:S05]  /*4120*/  BSYNC B0 ;  /* 0x0000000000007941 */ /* 0x000fea0003800000 */
.L_x_6844:
[----:B------:R-:W-:Y:S01]  /*4130*/  DSETP.MIN.AND P0, P1, RZ, R14, PT ;  /* 0x0000000eff00722a */ /* 0x000fe20003900000 */
[----:B------:R-:W-:Y:S01]  /*4140*/  IMAD.MOV.U32 R3, RZ, RZ, R15 ;  /* 0x000000ffff037224 */ /* 0x000fe200078e000f */
[----:B------:R-:W-:Y:S01]  /*4150*/  MOV R0, RZ ;  /* 0x000000ff00007202 */ /* 0x000fe20000000f00 */
[----:B------:R-:W-:-:S03]  /*4160*/  IMAD.MOV.U32 R2, RZ, RZ, RZ ;  /* 0x000000ffff027224 */ /* 0x000fc600078e00ff */
[----:B------:R-:W-:Y:S02]  /*4170*/  FSEL R7, R0, R3, P0 ;  /* 0x0000000300077208 */ /* 0x000fe40000000000 */
[----:B------:R-:W-:-:S06]  /*4180*/  SEL R2, R2, R14, P0 ;  /* 0x0000000e02027207 */ /* 0x000fcc0000000000 */
[----:B------:R-:W-:-:S04]  /*4190*/  @P1 LOP3.LUT R7, R3, 0x80000, RZ, 0xfc, !PT ;  /* 0x0008000003071812 */ /* 0x000fc800078efcff */
[----:B------:R-:W-:-:S06]  /*41a0*/  MOV R3, R7 ;  /* 0x0000000700037202 */ /* 0x000fcc0000000f00 */
[----:B------:R-:W-:-:S07]  /*41b0*/  DADD R4, R2, -R4 ;  /* 0x0000000002047229 */ /* 0x000fce0000000804 */
[----:B------:R-:W-:Y:S01]  /*41c0*/  STG.E.64 desc[UR4][R16.64], R4 ;  /* 0x0000000410007986 */ /* 0x000fe2000c101b04 */
[----:B------:R-:W-:Y:S05]  /*41d0*/  EXIT ;  /* 0x000000000000794d */ /* 0x000fea0003800000 */
        .weak           $__internal_9_$__cuda_sm20_div_rn_f64_full
        .type           $__internal_9_$__cuda_sm20_div_rn_f64_full,@function
        .size           $__internal_9_$__cuda_sm20_div_rn_f64_full,(.L_x_7336 - $__internal_9_$__cuda_sm20_div_rn_f64_full)
$__internal_9_$__cuda_sm20_div_rn_f64_full:
        /* <DEDUP_REMOVED lines=10> */
[C---:B------:R-:W-:Y:S01]  /*4280*/  ISETP.GE.U32.AND P1, PT, R2.reuse, R5, PT ;  /* 0x000000050200720c */ /* 0x040fe20003f26070 */
        /* <DEDUP_REMOVED lines=10> */
[----:B------:R-:W-:Y:S02]  /*4330*/  @!P2 LOP3.LUT R25, R4, 0x100000, RZ, 0xfc, !PT ;  /* 0x001000000419a812 */ /* 0x000fe400078efcff */
[----:B------:R-:W-:-:S03]  /*4340*/  MOV R4, R2 ;  /* 0x0000000200047202 */ /* 0x000fc60000000f00 */
        /* <DEDUP_REMOVED lines=21> */
[----:B------:R-:W-:Y:S01]  /*44a0*/  IADD3 R8, -R3, R4, RZ ;  /* 0x0000000403087210 */ /* 0x000fe20007ffe1ff */
[----:B------:R-:W-:-:S03]  /*44b0*/  IMAD.MOV.U32 R4, RZ, RZ, RZ ;  /* 0x000000ffff047224 */ /* 0x000fc600078e00ff */
[----:B------:R-:W-:-:S06]  /*44c0*/  IADD3 R5, R8, 0x7fe00000, RZ ;  /* 0x7fe0000008057810 */ /* 0x000fcc0007ffe0ff */
[----:B------:R-:W-:-:S10]  /*44d0*/  DMUL R2, R24, R4 ;  /* 0x0000000418027228 */ /* 0x000fd40000000000 */
[----:B------:R-:W-:-:S13]  /*44e0*/  FSETP.GTU.AND P0, PT, |R3|, 1.469367938527859385e-39, PT ;  /* 0x001000000300780b */ /* 0x000fda0003f0c200 */
[----:B------:R-:W-:Y:S05]  /*44f0*/  @P0 BRA `(.L_x_6851) ;  /* 0x0000000000940947 */ /* 0x000fea0003800000 */
[----:B------:R-:W-:Y:S01]  /*4500*/  DFMA R6, R24, -R12, R6 ;  /* 0x8000000c1806722b */ /* 0x000fe20000000006 */
[----:B------:R-:W-:-:S09]  /*4510*/  MOV R4, RZ ;  /* 0x000000ff00047202 */ /* 0x000fd20000000f00 */
        /* <DEDUP_REMOVED lines=14> */
.L_x_6850:
        /* <DEDUP_REMOVED lines=11> */
[----:B------:R-:W-:Y:S01]  /*46b0*/  @P0 LOP3.LUT R4, R3, 0x7ff00000, RZ, 0xfc, !PT ;  /* 0x7ff0000003040812 */ /* 0x000fe200078efcff */
[----:B------:R-:W-:Y:S01]  /*46c0*/  @!P0 IMAD.MOV.U32 R2, RZ, RZ, RZ ;  /* 0x000000ffff028224 */ /* 0x000fe200078e00ff */
[----:B------:R-:W-:Y:S02]  /*46d0*/  @P0 MOV R2, RZ ;  /* 0x000000ff00020202 */ /* 0x000fe40000000f00 */
[----:B------:R-:W-:Y:S01]  /*46e0*/  @P0 MOV R3, R4 ;  /* 0x0000000400030202 */ /* 0x000fe20000000f00 */
[----:B------:R-:W-:Y:S06]  /*46f0*/  BRA `(.L_x_6851) ;  /* 0x0000000000147947 */ /* 0x000fec0003800000 */
.L_x_6853:
[----:B------:R-:W-:Y:S01]  /*4700*/  LOP3.LUT R3, R11, 0x80000, RZ, 0xfc, !PT ;  /* 0x000800000b037812 */ /* 0x000fe200078efcff */
[----:B------:R-:W-:Y:S01]  /*4710*/  IMAD.MOV.U32 R2, RZ, RZ, R10 ;  /* 0x000000ffff027224 */ /* 0x000fe200078e000a */
[----:B------:R-:W-:Y:S06]  /*4720*/  BRA `(.L_x_6851) ;  /* 0x0000000000087947 */ /* 0x000fec0003800000 */
.L_x_6852:
[----:B------:R-:W-:Y:S02]  /*4730*/  LOP3.LUT R3, R9, 0x80000, RZ, 0xfc, !PT ;  /* 0x0008000009037812 */ /* 0x000fe400078efcff */
[----:B------:R-:W-:-:S07]  /*4740*/  MOV R2, R8 ;  /* 0x0000000800027202 */ /* 0x000fce0000000f00 */
.L_x_6851:
[----:B------:R-:W-:Y:S05]  /*4750*/  BSYNC B3 ;  /* 0x0000000000037941 */ /* 0x000fea0003800000 */
.L_x_6849:
[----:B------:R-:W-:Y:S01]  /*4760*/  IMAD.MOV.U32 R5, RZ, RZ, R3 ;  /* 0x000000ffff057224 */ /* 0x000fe200078e0003 */
[----:B------:R-:W-:Y:S01]  /*4770*/  HFMA2.MMA R3, -RZ, RZ, 0, 0 ;  /* 0x00000000ff037435 */ /* 0x000fe200000001ff */
[----:B------:R-:W-:Y:S02]  /*4780*/  MOV R4, R2 ;  /* 0x0000000200047202 */ /* 0x000fe40000000f00 */
[----:B------:R-:W-:-:S04]  /*4790*/  MOV R2, R0 ;  /* 0x0000000000027202 */ /* 0x000fc80000000f00 */
[----:B------:R-:W-:Y:S05]  /*47a0*/  RET.REL.NODEC R2 `(_ZN2at6native18elementwise_kernelILi128ELi2EZNS0_22gpu_kernel_impl_nocastIZZZNS0_33launch_log_sigmoid_forward_kernelERNS_18TensorIteratorBaseEENKUlvE_clEvENKUlvE_clEvEUldE_EEvS4_RKT_EUliE_EEviT1_) ;  /* 0xffffffb802147950 */ /* 0x000fea0003c3ffff */
.L_x_6854:
        /* <DEDUP_REMOVED lines=13> */
.L_x_7336:


//--------------------- .text._ZN2at6native27unrolled_elementwise_kernelIZZZNS0_33launch_log_sigmoid_forward_kernelERNS_18TensorIteratorBaseEENKUlvE_clEvENKUlvE_clEvEUldE_St5arrayIPcLm2EELi4E23TrivialOffsetCalculatorILi1EjESB_NS0_6memory15LoadWithoutCastENSC_16StoreWithoutCastEEEviT_T0_T2_T3_T4_T5_ --------------------------
	.section	.text._ZN2at6native27unrolled_elementwise_kernelIZZZNS0_33launch_log_sigmoid_forward_kernelERNS_18TensorIteratorBaseEENKUlvE_clEvENKUlvE_clEvEUldE_St5arrayIPcLm2EELi4E23TrivialOffsetCalculatorILi1EjESB_NS0_6memory15LoadWithoutCastENSC_16StoreWithoutCastEEEviT_T0_T2_T3_T4_T5_,"ax",@progbits
	.align	128
        .global         _ZN2at6native27unrolled_elementwise_kernelIZZZNS0_33launch_log_sigmoid_forward_kernelERNS_18TensorIteratorBaseEENKUlvE_clEvENKUlvE_clEvEUldE_St5arrayIPcLm2EELi4E23TrivialOffsetCalculatorILi1EjESB_NS0_6memory15LoadWithoutCastENSC_16StoreWithoutCastEEEviT_T0_T2_T3_T4_T5_
        .type           _ZN2at6native27unrolled_elementwise_kernelIZZZNS0_33launch_log_sigmoid_forward_kernelERNS_18TensorIteratorBaseEENKUlvE_clEvENKUlvE_clEvEUldE_St5arrayIPcLm2EELi4E23TrivialOffsetCalculatorILi1EjESB_NS0_6memory15LoadWithoutCastENSC_16StoreWithoutCastEEEviT_T0_T2_T3_T4_T5_,@function
        .size           _ZN2at6native27unrolled_elementwise_kernelIZZZNS0_33launch_log_sigmoid_forward_kernelERNS_18TensorIteratorBaseEENKUlvE_clEvENKUlvE_clEvEUldE_St5arrayIPcLm2EELi4E23TrivialOffsetCalculatorILi1EjESB_NS0_6memory15LoadWithoutCastENSC_16StoreWithoutCastEEEviT_T0_T2_T3_T4_T5_,(.L_x_7337 - _ZN2at6native27unrolled_elementwise_kernelIZZZNS0_33launch_log_sigmoid_forward_kernelERNS_18TensorIteratorBaseEENKUlvE_clEvENKUlvE_clEvEUldE_St5arrayIPcLm2EELi4E23TrivialOffsetCalculatorILi1EjESB_NS0_6memory15LoadWithoutCastENSC_16StoreWithoutCastEEEviT_T0_T2_T3_T4_T5_)
        .other          _ZN2at6native27unrolled_elementwise_kernelIZZZNS0_33launch_log_sigmoid_forward_kernelERNS_18TensorIteratorBaseEENKUlvE_clEvENKUlvE_clEvEUldE_St5arrayIPcLm2EELi4E23TrivialOffsetCalculatorILi1EjESB_NS0_6memory15LoadWithoutCastENSC_16StoreWithoutCastEEEviT_T0_T2_T3_T4_T5_,@"STO_CUDA_ENTRY STV_DEFAULT"
_ZN2at6native27unrolled_elementwise_kernelIZZZNS0_33launch_log_sigmoid_forward_kernelERNS_18TensorIteratorBaseEENKUlvE_clEvENKUlvE_clEvEUldE_St5arrayIPcLm2EELi4E23TrivialOffsetCalculatorILi1EjESB_NS0_6memory15LoadWithoutCastENSC_16StoreWithoutCastEEEviT_T0_T2_T3_T4_T5_:
.text._ZN2at6native27unrolled_elementwise_kernelIZZZNS0_33launch_log_sigmoid_forward_kernelERNS_18TensorIteratorBaseEENKUlvE_clEvENKUlvE_clEvEUldE_St5arrayIPcLm2EELi4E23TrivialOffsetCalculatorILi1EjESB_NS0_6memory15LoadWithoutCastENSC_16StoreWithoutCastEEEviT_T0_T2_T3_T4_T5_:
        /* <DEDUP_REMOVED lines=12> */
[----:B------:R-:W-:-:S13]  /*00c0*/  ISETP.GE.AND P0, PT, R5, R4, PT ;  /* 0x000000040500720c */ /* 0x000fda0003f06270 */
[----:B------:R-:W-:Y:S01]  /*00d0*/  @!P0 IMAD R13, R6, 0x200, R5 ;  /* 0x00000200060d8824 */ /* 0x000fe200078e0205 */
[----:B------:R-:W1:Y:S01]  /*00e0*/  @!P0 LDC.64 R8, c[0x0][0x220] ;  /* 0x00008800ff088b82 */ /* 0x000e620000000a00 */
[----:B------:R-:W-:Y:S02]  /*00f0*/  @!P0 VIADD R5, R5, 0x80 ;  /* 0x0000008005058836 */ /* 0x000fe40000000000 */
[----:B0-----:R-:W-:-:S03]  /*0100*/  @!P2 IMAD.WIDE.U32 R2, R7, 0x8, R2 ;  /* 0x000000080702a825 */ /* 0x001fc600078e0002 */
[----:B------:R-:W-:-:S13]  /*0110*/  ISETP.GE.AND P3, PT, R5, R4, PT ;  /* 0x000000040500720c */ /* 0x000fda0003f66270 */
[----:B------:R-:W-:Y:S01]  /*0120*/  @!P3 IMAD R17, R6, 0x200, R5 ;  /* 0x000002000611b824 */ /* 0x000fe200078e0205 */
[----:B------:R-:W0:Y:S01]  /*0130*/  @!P3 LDC.64 R10, c[0x0][0x220] ;  /* 0x00008800ff0abb82 */ /* 0x000e220000000a00 */
[----:B------:R-:W-:Y:S02]  /*0140*/  @!P3 VIADD R5, R5, 0x80 ;  /* 0x000000800505b836 */ /* 0x000fe40000000000 */
[----:B-1----:R-:W-:-:S03]  /*0150*/  @!P0 IMAD.WIDE.U32 R12, R13, 0x8, R8 ;  /* 0x000000080d0c8825 */ /* 0x002fc600078e0008 */
[----:B------:R-:W-:Y:S02]  /*0160*/  ISETP.GE.AND P1, PT, R5, R4, PT ;  /* 0x000000040500720c */ /* 0x000fe40003f26270 */
[----:B------:R1:W5:Y:S11]  /*0170*/  @!P0 LDG.E.64 R28, desc[UR4][R12.64] ;  /* 0x000000040c1c8981 */ /* 0x000376000c1e1b00 */
[----:B------:R-:W2:Y:S01]  /*0180*/  @!P1 LDC.64 R14, c[0x0][0x220] ;  /* 0x00008800ff0e9b82 */ /* 0x000ea20000000a00 */
[----:B------:R-:W-:Y:S01]  /*0190*/  @!P1 LEA R5, R6, R5, 0x9 ;  /* 0x0000000506059211 */ /* 0x000fe200078e48ff */
[----:B0-----:R-:W-:Y:S01]  /*01a0*/  @!P3 IMAD.WIDE.U32 R16, R17, 0x8, R10 ;  /* 0x000000081110b825 */ /* 0x001fe200078e000a */
[----:B------:R-:W-:-:S04]  /*01b0*/  CS2R R10, SRZ ;  /* 0x00000000000a7805 */ /* 0x000fc8000001ff00 */
[----:B------:R1:W5:Y:S01]  /*01c0*/  @!P3 LDG.E.64 R26, desc[UR4][R16.64] ;  /* 0x00000004101ab981 */ /* 0x000362000c1e1b00 */
[----:B--2---:R-:W-:Y:S01]  /*01d0*/  @!P1 IMAD.WIDE.U32 R8, R5, 0x8, R14 ;  /* 0x0000000805089825 */ /* 0x004fe200078e000e */
[----:B------:R-:W-:-:S04]  /*01e0*/  CS2R R14, SRZ ;  /* 0x00000000000e7805 */ /* 0x000fc8000001ff00 */
[----:B------:R1:W5:Y:S04]  /*01f0*/  @!P1 LDG.E.64 R10, desc[UR4][R8.64] ;  /* 0x00000004080a9981 */ /* 0x000368000c1e1b00 */
[----:B------:R1:W5:Y:S01]  /*0200*/  @!P2 LDG.E.64 R14, desc[UR4][R2.64] ;  /* 0x00000004020ea981 */ /* 0x000362000c1e1b00 */
[----:B------:R-:W-:Y:S04]  /*0210*/  BSSY B1, `(.L_x_6855) ;  /* 0x00000d1000017945 */ /* 0x000fe80003800000 */
[----:B------:R-:W-:Y:S05]  /*0220*/  @P2 BRA `(.L_x_6856) ;  /* 0x0000000c003c2947 */ /* 0x000fea0003800000 */
[----:B-1----:R-:W-:Y:S01]  /*0230*/  IMAD.MOV.U32 R2, RZ, RZ, 0x652b82fe ;  /* 0x652b82feff027424 */ /* 0x002fe200078e00ff */
        /* <DEDUP_REMOVED lines=59> */
.L_x_6858:
[----:B------:R-:W-:Y:S05]  /*05f0*/  BSYNC B0 ;  /* 0x0000000000007941 */ /* 0x000fea0003800000 */
.L_x_6857:
        /* <DEDUP_REMOVED lines=10> */
[----:B------:R-:W-:-:S03]  /*06a0*/  @!P0 IMAD.MOV.U32 R2, RZ, RZ, R8 ;  /* 0x000000ffff028224 */ /* 0x000fc600078e0008 */
[----:B------:R-:W-:-:S04]  /*06b0*/  IADD3 R0, R3, -0x1, RZ ;  /* 0xffffffff03007810 */ /* 0x000fc80007ffe0ff */
        /* <DEDUP_REMOVED lines=11> */
[----:B------:R-:W-:Y:S01]  /*0770*/  IMAD.MOV.U32 R8, RZ, RZ, R2 ;  /* 0x000000ffff087224 */ /* 0x000fe200078e0002 */
[----:B------:R-:W-:Y:S01]  /*0780*/  UMOV UR6, 0x3ae80f1e ;  /* 0x3ae80f1e00067882 */ /* 0x000fe20000000000 */
[----:B------:R-:W-:Y:S01]  /*0790*/  IMAD.MOV.U32 R12, RZ, RZ, RZ ;  /* 0x000000ffff0c7224 */ /* 0x000fe200078e00ff */
[----:B------:R-:W-:Y:S01]  /*07a0*/  LOP3.LUT R9, R5, 0x3ff00000, RZ, 0xfc, !PT ;  /* 0x3ff0000005097812 */ /* 0x000fe200078efcff */
[----:B------:R-:W-:Y:S01]  /*07b0*/  IMAD.MOV.U32 R22, RZ, RZ, -0x748574fc ;  /* 0x8b7a8b04ff167424 */ /* 0x000fe200078e00ff */
        /* <DEDUP_REMOVED lines=57> */
.L_x_6860:
        /* <DEDUP_REMOVED lines=19> */
[----:B------:R-:W-:Y:S05]  /*0c80*/  CALL.REL.NOINC `($__internal_10_$__cuda_sm20_div_rn_f64_full) ;  /* 0x0000002c00407944 */ /* 0x000fea0003c00000 */
[----:B------:R-:W-:-:S07]  /*0c90*/  IMAD.MOV.U32 R3, RZ, RZ, R31 ;  /* 0x000000ffff037224 */ /* 0x000fce00078e001f */
.L_x_6863:
[----:B------:R-:W-:Y:S05]  /*0ca0*/  BSYNC B3 ;  /* 0x0000000000037941 */ /* 0x000fea0003800000 */
.L_x_6862:
        /* <DEDUP_REMOVED lines=29> */
.L_x_6861:
[----:B------:R-:W-:Y:S05]  /*0e80*/  BSYNC B2 ;  /* 0x0000000000027941 */ /* 0x000fea0003800000 */
.L_x_6859:
[----:B------:R-:W-:Y:S01]  /*0e90*/  DSETP.MIN.AND P0, P1, RZ, R14, PT ;  /* 0x0000000eff00722a */ /* 0x000fe20003900000 */
[----:B------:R-:W-:Y:S01]  /*0ea0*/  IMAD.MOV.U32 R3, RZ, RZ, R15 ;  /* 0x000000ffff037224 */ /* 0x000fe200078e000f */
[----:B------:R-:W-:Y:S01]  /*0eb0*/  MOV R0, RZ ;  /* 0x000000ff00007202 */ /* 0x000fe20000000f00 */
[----:B------:R-:W-:-:S03]  /*0ec0*/  IMAD.MOV.U32 R2, RZ, RZ, RZ ;  /* 0x000000ffff027224 */ /* 0x000fc600078e00ff */
[----:B------:R-:W-:Y:S02]  /*0ed0*/  FSEL R5, R0, R3, P0 ;  /* 0x0000000300057208 */ /* 0x000fe40000000000 */
[----:B------:R-:W-:-:S06]  /*0ee0*/  SEL R2, R2, R14, P0 ;  /* 0x0000000e02027207 */ /* 0x000fcc0000000000 */
[----:B------:R-:W-:-:S05]  /*0ef0*/  @P1 LOP3.LUT R5, R3, 0x80000, RZ, 0xfc, !PT ;  /* 0x0008000003051812 */ /* 0x000fca00078efcff */
[----:B------:R-:W-:-:S06]  /*0f00*/  IMAD.MOV.U32 R3, RZ, RZ, R5 ;  /* 0x000000ffff037224 */ /* 0x000fcc00078e0005 */
[----:B------:R-:W-:-:S11]  /*0f10*/  DADD R12, R2, -R12 ;  /* 0x00000000020c7229 */ /* 0x000fd6000000080c */
.L_x_6856:
[----:B------:R-:W-:Y:S05]  /*0f20*/  BSYNC B1 ;  /* 0x0000000000017941 */ /* 0x000fea0003800000 */
.L_x_6855:
[----:B-1----:R-:W0:Y:S01]  /*0f30*/  S2R R3, SR_TID.X ;  /* 0x0000000000037919 */ /* 0x002e220000002100 */
[----:B------:R-:W-:Y:S01]  /*0f40*/  BSSY B1, `(.L_x_6864) ;  /* 0x00000d5000017945 */ /* 0x000fe20003800000 */
[----:B0-----:R-:W-:-:S05]  /*0f50*/  VIADD R5, R3, 0x80 ;  /* 0x0000008003057836 */ /* 0x001fca0000000000 */
[----:B------:R-:W-:-:S13]  /*0f60*/  ISETP.GE.AND P0, PT, R5, R4, PT ;  /* 0x000000040500720c */ /* 0x000fda0003f06270 */
[----:B------:R-:W-:Y:S05]  /*0f70*/  @P0 BRA `(.L_x_6865) ;  /* 0x0000000c00440947 */ /* 0x000fea0003800000 */
[----:B------:R-:W-:Y:S01]  /*0f80*/  IMAD.MOV.U32 R8, RZ, RZ, 0x652b82fe ;  /* 0x652b82feff087424 */ /* 0x000fe200078e00ff */
        /* <DEDUP_REMOVED lines=59> */
.L_x_6867:
[----:B------:R-:W-:Y:S05]  /*1340*/  BSYNC B0 ;  /* 0x0000000000007941 */ /* 0x000fea0003800000 */
.L_x_6866:
[C---:B------:R-:W-:Y:S01]  /*1350*/  FSETP.GEU.FTZ.AND P1, PT, R15.reuse, 1.7916666269302368164, PT ;  /* 0x3fe555550f00780b */ /* 0x040fe20003f3e000 */
[----:B------:R-:W-:Y:S01]  /*1360*/  BSSY B2, `(.L_x_6868) ;  /* 0x000008a000027945 */ /* 0x000fe20003800000 */
[----:B------:R-:W-:-:S13]  /*1370*/  FSETP.GT.FTZ.AND P0, PT, R15, -1.6999999284744262695, PT ;  /* 0xbfd999990f00780b */ /* 0x000fda0003f14000 */
[----:B------:R-:W-:Y:S05]  /*1380*/  @P0 BRA !P1, `(.L_x_6869) ;  /* 0x00000004004c0947 */ /* 0x000fea0004800000 */
[----:B------:R-:W-:-:S10]  /*1390*/  DADD R14, R14, 1 ;  /* 0x3ff000000e0e7429 */ /* 0x000fd40000000000 */
[----:B------:R-:W-:Y:S01]  /*13a0*/  ISETP.GT.AND P0, PT, R15, 0xfffff, PT ;  /* 0x000fffff0f00780c */ /* 0x000fe20003f04270 */
[--C-:B------:R-:W-:Y:S01]  /*13b0*/  IMAD.MOV.U32 R9, RZ, RZ, R15.reuse ;  /* 0x000000ffff097224 */ /* 0x100fe200078e000f */
[-C--:B------:R-:W-:Y:S01]  /*13c0*/  MOV R8, R14.reuse ;  /* 0x0000000e00087202 */ /* 0x080fe20000000f00 */
[----:B------:R-:W-:Y:S01]  /*13d0*/  IMAD.MOV.U32 R5, RZ, RZ, R15 ;  /* 0x000000ffff057224 */ /* 0x000fe200078e000f */
[----:B------:R-:W-:-:S09]  /*13e0*/  MOV R2, R14 ;  /* 0x0000000e00027202 */ /* 0x000fd20000000f00 */
        /* <DEDUP_REMOVED lines=16> */
[----:B------:R-:W-:Y:S01]  /*14f0*/  MOV R14, RZ ;  /* 0x000000ff000e7202 */ /* 0x000fe20000000f00 */
[----:B------:R-:W-:Y:S01]  /*1500*/  IMAD.MOV.U32 R22, RZ, RZ, -0x748574fc ;  /* 0x8b7a8b04ff167424 */ /* 0x000fe200078e00ff */
[----:B------:R-:W-:Y:S01]  /*1510*/  LOP3.LUT R9, R7, 0x3ff00000, RZ, 0xfc, !PT ;  /* 0x3ff0000007097812 */ /* 0x000fe200078efcff */
[----:B------:R-:W-:Y:S01]  /*1520*/  IMAD.MOV.U32 R23, RZ, RZ, 0x3ed0ee25 ;  /* 0x3ed0ee25ff177424 */ /* 0x000fe200078e00ff */
        /* <DEDUP_REMOVED lines=57> */
.L_x_6869:
        /* <DEDUP_REMOVED lines=19> */
[----:B------:R-:W-:Y:S05]  /*19f0*/  CALL.REL.NOINC `($__internal_10_$__cuda_sm20_div_rn_f64_full) ;  /* 0x0000001c00e47944 */ /* 0x000fea0003c00000 */
[----:B------:R-:W-:Y:S02]  /*1a00*/  IMAD.MOV.U32 R8, RZ, RZ, R2 ;  /* 0x000000ffff087224 */ /* 0x000fe400078e0002 */
[----:B------:R-:W-:-:S07]  /*1a10*/  IMAD.MOV.U32 R9, RZ, RZ, R31 ;  /* 0x000000ffff097224 */ /* 0x000fce00078e001f */
.L_x_6872:
[----:B------:R-:W-:Y:S05]  /*1a20*/  BSYNC B3 ;  /* 0x0000000000037941 */ /* 0x000fea0003800000 */
.L_x_6871:
        /* <DEDUP_REMOVED lines=29> */
.L_x_6870:
[----:B------:R-:W-:Y:S05]  /*1c00*/  BSYNC B2 ;  /* 0x0000000000027941 */ /* 0x000fea0003800000 */
.L_x_6868:
[----:B------:R-:W-:Y:S01]  /*1c10*/  DSETP.MIN.AND P0, P1, RZ, R28, PT ;  /* 0x0000001cff00722a */ /* 0x000fe20003900000 */
[----:B------:R-:W-:Y:S01]  /*1c20*/  IMAD.MOV.U32 R5, RZ, RZ, R29 ;  /* 0x000000ffff057224 */ /* 0x000fe200078e001d */
[----:B------:R-:W-:Y:S01]  /*1c30*/  MOV R8, RZ ;  /* 0x000000ff00087202 */ /* 0x000fe20000000f00 */
[----:B------:R-:W-:-:S03]  /*1c40*/  IMAD.MOV.U32 R0, RZ, RZ, RZ ;  /* 0x000000ffff007224 */ /* 0x000fc600078e00ff */
[----:B------:R-:W-:Y:S02]  /*1c50*/  SEL R8, R8, R28, P0 ;  /* 0x0000001c08087207 */ /* 0x000fe40000000000 */
[----:B------:R-:W-:-:S06]  /*1c60*/  FSEL R9, R0, R5, P0 ;  /* 0x0000000500097208 */ /* 0x000fcc0000000000 */
[----:B------:R-:W-:-:S06]  /*1c70*/  @P1 LOP3.LUT R9, R5, 0x80000, RZ, 0xfc, !PT ;  /* 0x0008000005091812 */ /* 0x000fcc00078efcff */
[----:B------:R-:W-:-:S11]  /*1c80*/  DADD R14, R8, -R14 ;  /* 0x00000000080e7229 */ /* 0x000fd6000000080e */
.L_x_6865:
[----:B------:R-:W-:Y:S05]  /*1c90*/  BSYNC B1 ;  /* 0x0000000000017941 */ /* 0x000fea0003800000 */
.L_x_6864:
[----:B------:R-:W-:Y:S01]  /*1ca0*/  VIADD R5, R3, 0x100 ;  /* 0x0000010003057836 */ /* 0x000fe20000000000 */
[----:B------:R-:W-:Y:S04]  /*1cb0*/  BSSY B1, `(.L_x_6873) ;  /* 0x00000d4000017945 */ /* 0x000fe80003800000 */
        /* <DEDUP_REMOVED lines=62> */
.L_x_6876:
[----:B------:R-:W-:Y:S05]  /*20a0*/  BSYNC B0 ;  /* 0x0000000000007941 */ /* 0x000fea0003800000 */
.L_x_6875:
[C---:B------:R-:W-:Y:S01]  /*20b0*/  FSETP.GEU.FTZ.AND P1, PT, R29.reuse, 1.7916666269302368164, PT ;  /* 0x3fe555551d00780b */ /* 0x040fe20003f3e000 */
[----:B------:R-:W-:Y:S01]  /*20c0*/  BSSY B2, `(.L_x_6877) ;  /* 0x000008a000027945 */ /* 0x000fe20003800000 */
[----:B------:R-:W-:-:S13]  /*20d0*/  FSETP.GT.FTZ.AND P0, PT, R29, -1.6999999284744262695, PT ;  /* 0xbfd999991d00780b */ /* 0x000fda0003f14000 */
[----:B------:R-:W-:Y:S05]  /*20e0*/  @P0 BRA !P1, `(.L_x_6878) ;  /* 0x00000004004c0947 */ /* 0x000fea0004800000 */
[----:B------:R-:W-:-:S10]  /*20f0*/  DADD R28, R28, 1 ;  /* 0x3ff000001c1c7429 */ /* 0x000fd40000000000 */
[----:B------:R-:W-:Y:S01]  /*2100*/  ISETP.GT.AND P0, PT, R29, 0xfffff, PT ;  /* 0x000fffff1d00780c */ /* 0x000fe20003f04270 */
[--C-:B------:R-:W-:Y:S01]  /*2110*/  IMAD.MOV.U32 R8, RZ, RZ, R28.reuse ;  /* 0x000000ffff087224 */ /* 0x100fe200078e001c */
[----:B------:R-:W-:Y:S01]  /*2120*/  MOV R5, R29 ;  /* 0x0000001d00057202 */ /* 0x000fe20000000f00 */
[----:B------:R-:W-:Y:S02]  /*2130*/  IMAD.MOV.U32 R9, RZ, RZ, R29 ;  /* 0x000000ffff097224 */ /* 0x000fe400078e001d */
[----:B------:R-:W-:-:S08]  /*2140*/  IMAD.MOV.U32 R2, RZ, RZ, R28 ;  /* 0x000000ffff027224 */ /* 0x000fd000078e001c */
[----:B------:R-:W-:-:S10]  /*2150*/  @!P0 DMUL R8, R8, 1.80143985094819840000e+16 ;  /* 0x4350000008088828 */ /* 0x000fd40000000000 */
[----:B------:R-:W-:Y:S01]  /*2160*/  @!P0 IMAD.MOV.U32 R5, RZ, RZ, R9 ;  /* 0x000000ffff058224 */ /* 0x000fe200078e0009 */
[----:B------:R-:W-:-:S03]  /*2170*/  @!P0 MOV R2, R8 ;  /* 0x0000000800028202 */ /* 0x000fc60000000f00 */
        /* <DEDUP_REMOVED lines=13> */
[----:B------:R-:W-:Y:S01]  /*2250*/  MOV R25, 0x3ed0ee25 ;  /* 0x3ed0ee2500197802 */ /* 0x000fe20000000f00 */
[----:B------:R-:W-:Y:S01]  /*2260*/  IMAD.MOV.U32 R16, RZ, RZ, RZ ;  /* 0x000000ffff107224 */ /* 0x000fe200078e00ff */
[----:B------:R-:W-:Y:S01]  /*2270*/  LOP3.LUT R9, R7, 0x3ff00000, RZ, 0xfc, !PT ;  /* 0x3ff0000007097812 */ /* 0x000fe200078efcff */
[----:B------:R-:W-:Y:S01]  /*2280*/  IMAD.MOV.U32 R24, RZ, RZ, -0x748574fc ;  /* 0x8b7a8b04ff187424 */ /* 0x000fe200078e00ff */
        /* <DEDUP_REMOVED lines=57> */
.L_x_6878:
        /* <DEDUP_REMOVED lines=20> */
[----:B------:R-:W-:Y:S01]  /*2760*/  IMAD.MOV.U32 R8, RZ, RZ, R2 ;  /* 0x000000ffff087224 */ /* 0x000fe200078e0002 */
[----:B------:R-:W-:-:S07]  /*2770*/  MOV R9, R31 ;  /* 0x0000001f00097202 */ /* 0x000fce0000000f00 */
.L_x_6881:
[----:B------:R-:W-:Y:S05]  /*2780*/  BSYNC B3 ;  /* 0x0000000000037941 */ /* 0x000fea0003800000 */
.L_x_6880:
        /* <DEDUP_REMOVED lines=29> */
.L_x_6879:
[----:B------:R-:W-:Y:S05]  /*2960*/  BSYNC B2 ;  /* 0x0000000000027941 */ /* 0x000fea0003800000 */
.L_x_6877:
        /* <DEDUP_REMOVED lines=8> */
.L_x_6874:
[----:B------:R-:W-:Y:S05]  /*29f0*/  BSYNC B1 ;  /* 0x0000000000017941 */ /* 0x000fea0003800000 */
.L_x_6873:
[----:B------:R-:W-:Y:S01]  /*2a00*/  VIADD R5, R3, 0x180 ;  /* 0x0000018003057836 */ /* 0x000fe20000000000 */
[----:B------:R-:W-:Y:S04]  /*2a10*/  BSSY B1, `(.L_x_6882) ;  /* 0x00000d5000017945 */ /* 0x000fe80003800000 */
[----:B------:R-:W-:-:S13]  /*2a20*/  ISETP.GE.AND P0, PT, R5, R4, PT ;  /* 0x000000040500720c */ /* 0x000fda0003f06270 */
[----:B------:R-:W-:Y:S05]  /*2a30*/  @P0 BRA `(.L_x_6883) ;  /* 0x0000000c00480947 */ /* 0x000fea0003800000 */
[----:B------:R-:W-:Y:S01]  /*2a40*/  MOV R8, 0x652b82fe ;  /* 0x652b82fe00087802 */ /* 0x000fe20000000f00 */
        /* <DEDUP_REMOVED lines=54> */
[----:B------:R-:W-:Y:S01]  /*2db0*/  @!P1 IMAD.IADD R8, R8, 0x1, -R9 ;  /* 0x0000000108089824 */ /* 0x000fe200078e0a09 */
[----:B------:R-:W-:-:S04]  /*2dc0*/  @!P1 LEA R9, R9, R19, 0x14 ;  /* 0x0000001309099211 */ /* 0x000fc800078ea0ff */
[----:B------:R-:W-:Y:S01]  /*2dd0*/  @!P1 LEA R17, R8, 0x3ff00000, 0x14 ;  /* 0x3ff0000008119811 */ /* 0x000fe200078ea0ff */
[----:B------:R-:W-:-:S06]  /*2de0*/  @!P1 IMAD.MOV.U32 R8, RZ, RZ, R18 ;  /* 0x000000ffff089224 */ /* 0x000fcc00078e0012 */
[----:B------:R-:W-:-:S11]  /*2df0*/  @!P1 DMUL R26, R8, R16 ;  /* 0x00000010081a9228 */ /* 0x000fd60000000000 */
.L_x_6885:
[----:B------:R-:W-:Y:S05]  /*2e00*/  BSYNC B0 ;  /* 0x0000000000007941 */ /* 0x000fea0003800000 */
.L_x_6884:
        /* <DEDUP_REMOVED lines=86> */
.L_x_6887:
        /* <DEDUP_REMOVED lines=20> */
[----:B------:R-:W-:Y:S02]  /*34b0*/  IMAD.MOV.U32 R8, RZ, RZ, R2 ;  /* 0x000000ffff087224 */ /* 0x000fe400078e0002 */
[----:B------:R-:W-:-:S07]  /*34c0*/  IMAD.MOV.U32 R9, RZ, RZ, R31 ;  /* 0x000000ffff097224 */ /* 0x000fce00078e001f */
.L_x_6890:
[----:B------:R-:W-:Y:S05]  /*34d0*/  BSYNC B3 ;  /* 0x0000000000037941 */ /* 0x000fea0003800000 */
.L_x_6889:
        /* <DEDUP_REMOVED lines=29> */
.L_x_6888:
[----:B------:R-:W-:Y:S05]  /*36b0*/  BSYNC B2 ;  /* 0x0000000000027941 */ /* 0x000fea0003800000 */
.L_x_6886:
[----:B------:R-:W-:Y:S01]  /*36c0*/  DSETP.MIN.AND P0, P1, RZ, R10, PT ;  /* 0x0000000aff00722a */ /* 0x000fe20003900000 */
[----:B------:R-:W-:Y:S01]  /*36d0*/  IMAD.MOV.U32 R0, RZ, RZ, RZ ;  /* 0x000000ffff007224 */ /* 0x000fe200078e00ff */
[----:B------:R-:W-:Y:S01]  /*36e0*/  MOV R7, R11 ;  /* 0x0000000b00077202 */ /* 0x000fe20000000f00 */
[----:B------:R-:W-:Y:S02]  /*36f0*/  IMAD.MOV.U32 R5, RZ, RZ, R10 ;  /* 0x000000ffff057224 */ /* 0x000fe400078e000a */
[----:B------:R-:W-:Y:S01]  /*3700*/  IMAD.MOV.U32 R10, RZ, RZ, RZ ;  /* 0x000000ffff0a7224 */ /* 0x000fe200078e00ff */
[----:B------:R-:W-:-:S04]  /*3710*/  FSEL R17, R0, R7, P0 ;  /* 0x0000000700117208 */ /* 0x000fc80000000000 */
[----:B------:R-:W-:-:S04]  /*3720*/  SEL R10, R10, R5, P0 ;  /* 0x000000050a0a7207 */ /* 0x000fc80000000000 */
[----:B------:R-:W-:-:S05]  /*3730*/  @P1 LOP3.LUT R17, R7, 0x80000, RZ, 0xfc, !PT ;  /* 0x0008000007111812 */ /* 0x000fca00078efcff */
[----:B------:R-:W-:-:S06]  /*3740*/  IMAD.MOV.U32 R11, RZ, RZ, R17 ;  /* 0x000000ffff0b7224 */ /* 0x000fcc00078e0011 */
[----:B------:R-:W-:-:S11]  /*3750*/  DADD R8, R10, -R8 ;  /* 0x000000000a087229 */ /* 0x000fd60000000808 */
.L_x_6883:
[----:B------:R-:W-:Y:S05]  /*3760*/  BSYNC B1 ;  /* 0x0000000000017941 */ /* 0x000fea0003800000 */
.L_x_6882:
[----:B------:R-:W-:Y:S01]  /*3770*/  ISETP.GE.AND P0, PT, R3, R4, PT ;  /* 0x000000040300720c */ /* 0x000fe20003f06270 */
[----:B------:R-:W-:Y:S04]  /*3780*/  BSSY B0, `(.L_x_6891) ;  /* 0x0000018000007945 */ /* 0x000fe80003800000 */
[----:B------:R-:W-:Y:S08]  /*3790*/  BSSY B1, `(.L_x_6892) ;  /* 0x0000010000017945 */ /* 0x000ff00003800000 */
[----:B------:R-:W-:Y:S05]  /*37a0*/  @P0 BRA `(.L_x_6893) ;  /* 0x0000000000380947 */ /* 0x000fea0003800000 */
[----:B------:R-:W0:Y:S01]  /*37b0*/  S2R R5, SR_TID.X ;  /* 0x0000000000057919 */ /* 0x000e220000002100 */
[----:B-----5:R-:W1:Y:S01]  /*37c0*/  LDC.64 R10, c[0x0][0x218] ;  /* 0x00008600ff0a7b82 */ /* 0x020e620000000a00 */
[----:B0-----:R-:W-:-:S04]  /*37d0*/  IMAD R3, R6, 0x200, R5 ;  /* 0x0000020006037824 */ /* 0x001fc800078e0205 */
[----:B-1----:R-:W-:Y:S01]  /*37e0*/  IMAD.WIDE.U32 R10, R3, 0x8, R10 ;  /* 0x00000008030a7825 */ /* 0x002fe200078e000a */
[----:B------:R-:W-:-:S04]  /*37f0*/  IADD3 R3, R5, 0x80, RZ ;  /* 0x0000008005037810 */ /* 0x000fc80007ffe0ff */
[----:B------:R0:W-:Y:S01]  /*3800*/  STG.E.64 desc[UR4][R10.64], R12 ;  /* 0x0000000c0a007986 */ /* 0x0001e2000c101b04 */
[----:B------:R-:W-:-:S13]  /*3810*/  ISETP.GE.AND P0, PT, R3, R4, PT ;  /* 0x000000040300720c */ /* 0x000fda0003f06270 */
[----:B------:R-:W-:Y:S05]  /*3820*/  @P0 BREAK B1 ;  /* 0x0000000000010942 */ /* 0x000fea0003800000 */
[----:B0-----:R-:W-:Y:S05]  /*3830*/  @P0 BRA `(.L_x_6894) ;  /* 0x0000000000300947 */ /* 0x001fea0003800000 */
[----:B------:R-:W0:Y:S01]  /*3840*/  LDC.64 R10, c[0x0][0x218] ;  /* 0x00008600ff0a7b82 */ /* 0x000e220000000a00 */
[----:B------:R-:W-:Y:S02]  /*3850*/  IMAD R5, R6, 0x200, R3 ;  /* 0x0000020006057824 */ /* 0x000fe400078e0203 */
[----:B------:R-:W-:Y:S02]  /*3860*/  VIADD R3, R3, 0x80 ;  /* 0x0000008003037836 */ /* 0x000fe40000000000 */
[----:B0-----:R-:W-:-:S05]  /*3870*/  IMAD.WIDE.U32 R10, R5, 0x8, R10 ;  /* 0x00000008050a7825 */ /* 0x001fca00078e000a */
[----:B------:R0:W-:Y:S02]  /*3880*/  STG.E.64 desc[UR4][R10.64], R14 ;  /* 0x0000000e0a007986 */ /* 0x0001e4000c101b04 */
.L_x_6893:
[----:B------:R-:W-:Y:S05]  /*3890*/  BSYNC B1 ;  /* 0x0000000000017941 */ /* 0x000fea0003800000 */
.L_x_6892:
[----:B------:R-:W-:-:S13]  /*38a0*/  ISETP.GE.AND P0, PT, R3, R4, PT ;  /* 0x000000040300720c */ /* 0x000fda0003f06270 */
[----:B0----5:R-:W0:Y:S01]  /*38b0*/  @!P0 LDC.64 R10, c[0x0][0x218] ;  /* 0x00008600ff0a8b82 */ /* 0x021e220000000a00 */
[----:B------:R-:W-:Y:S02]  /*38c0*/  @!P0 IMAD R5, R6, 0x200, R3 ;  /* 0x0000020006058824 */ /* 0x000fe400078e0203 */
[----:B------:R-:W-:Y:S02]  /*38d0*/  @!P0 VIADD R3, R3, 0x80 ;  /* 0x0000008003038836 */ /* 0x000fe40000000000 */
[----:B0-----:R-:W-:-:S05]  /*38e0*/  @!P0 IMAD.WIDE.U32 R10, R5, 0x8, R10 ;  /* 0x00000008050a8825 */ /* 0x001fca00078e000a */
[----:B------:R0:W-:Y:S02]  /*38f0*/  @!P0 STG.E.64 desc[UR4][R10.64], R28 ;  /* 0x0000001c0a008986 */ /* 0x0001e4000c101b04 */
.L_x_6894:
[----:B------:R-:W-:Y:S05]  /*3900*/  BSYNC B0 ;  /* 0x0000000000007941 */ /* 0x000fea0003800000 */
.L_x_6891:
[----:B------:R-:W-:Y:S05]  /*3910*/  WARPSYNC.ALL ;  /* 0x0000000000007948 */ /* 0x000fea0003800000 */
[----:B------:R-:W-:-:S13]  /*3920*/  ISETP.GE.AND P0, PT, R3, R4, PT ;  /* 0x000000040300720c */ /* 0x000fda0003f06270 */
[----:B------:R-:W-:Y:S05]  /*3930*/  @P0 EXIT ;  /* 0x000000000000094d */ /* 0x000fea0003800000 */
[----:B------:R-:W1:Y:S01]  /*3940*/  LDC.64 R4, c[0x0][0x218] ;  /* 0x00008600ff047b82 */ /* 0x000e620000000a00 */
[----:B------:R-:W-:-:S04]  /*3950*/  IMAD R3, R6, 0x200, R3 ;  /* 0x0000020006037824 */ /* 0x000fc800078e0203 */
[----:B-1----:R-:W-:-:S05]  /*3960*/  IMAD.WIDE.U32 R2, R3, 0x8, R4 ;  /* 0x0000000803027825 */ /* 0x002fca00078e0004 */
[----:B------:R-:W-:Y:S01]  /*3970*/  STG.E.64 desc[UR4][R2.64], R8 ;  /* 0x0000000802007986 */ /* 0x000fe2000c101b04 */
[----:B------:R-:W-:Y:S05]  /*3980*/  EXIT ;  /* 0x000000000000794d */ /* 0x000fea0003800000 */
        .weak           $__internal_10_$__cuda_sm20_div_rn_f64_full
        .type           $__internal_10_$__cuda_sm20_div_rn_f64_full,@function
        .size           $__internal_10_$__cuda_sm20_div_rn_f64_full,(.L_x_7337 - $__internal_10_$__cuda_sm20_div_rn_f64_full)
$__internal_10_$__cuda_sm20_div_rn_f64_full:
[C---:B------:R-:W-:Y:S01]  /*3990*/  FSETP.GEU.AND P0, PT, |R19|.reuse, 1.469367938527859385e-39, PT ;  /* 0x001000001300780b */ /* 0x040fe20003f0e200 */
[----:B------:R-:W-:Y:S01]  /*39a0*/  IMAD.MOV.U32 R22, RZ, RZ, 0x1 ;  /* 0x00000001ff167424 */ /* 0x000fe200078e00ff */
[----:B------:R-:W-:Y:S01]  /*39b0*/  LOP3.LUT R16, R19, 0x800fffff, RZ, 0xc0, !PT ;  /* 0x800fffff13107812 */ /* 0x000fe200078ec0ff */
[----:B------:R-:W-:Y:S01]  /*39c0*/  IMAD.MOV.U32 R0, RZ, RZ, 0x1ca00000 ;  /* 0x1ca00000ff007424 */ /* 0x000fe200078e00ff */
[C---:B------:R-:W-:Y:S01]  /*39d0*/  FSETP.GEU.AND P2, PT, |R21|.reuse, 1.469367938527859385e-39, PT ;  /* 0x001000001500780b */ /* 0x040fe20003f4e200 */
[----:B------:R-:W-:Y:S01]  /*39e0*/  BSSY B0, `(.L_x_6895) ;  /* 0x0000052000007945 */ /* 0x000fe20003800000 */
[----:B------:R-:W-:Y:S02]  /*39f0*/  LOP3.LUT R17, R16, 0x3ff00000, RZ, 0xfc, !PT ;  /* 0x3ff0000010117812 */ /* 0x000fe400078efcff */
[----:B------:R-:W-:Y:S02]  /*3a00*/  MOV R16, R18 ;  /* 0x0000001200107202 */ /* 0x000fe40000000f00 */
[----:B------:R-:W-:-:S02]  /*3a10*/  LOP3.LUT R2, R21, 0x7ff00000, RZ, 0xc0, !PT ;  /* 0x7ff0000015027812 */ /* 0x000fc400078ec0ff */
[----:B------:R-:W-:Y:S01]  /*3a20*/  LOP3.LUT R5, R19, 0x7ff00000, RZ, 0xc0, !PT ;  /* 0x7ff0000013057812 */ /* 0x000fe200078ec0ff */
[----:B------:R-:W-:-:S03]  /*3a30*/  @!P0 DMUL R16, R18, 8.98846567431157953865e+307 ;  /* 0x7fe0000012108828 */ /* 0x000fc60000000000 */
[C---:B------:R-:W-:Y:S01]  /*3a40*/  ISETP.GE.U32.AND P1, PT, R2.reuse, R5, PT ;  /* 0x000000050200720c */ /* 0x040fe20003f26070 */
[----:B------:R-:W-:Y:S01]  /*3a50*/  @!P2 IMAD.MOV.U32 R30, RZ, RZ, RZ ;  /* 0x000000ffff1ea224 */ /* 0x000fe200078e00ff */
[----:B------:R-:W-:Y:S01]  /*3a60*/  @!P2 LOP3.LUT R7, R19, 0x7ff00000, RZ, 0xc0, !PT ;  /* 0x7ff000001307a812 */ /* 0x000fe200078ec0ff */
[----:B------:R-:W0:Y:S03]  /*3a70*/  MUFU.RCP64H R23, R17 ;  /* 0x0000001100177308 */ /* 0x000e260000001800 */
[----:B------:R-:W-:Y:S02]  /*3a80*/  @!P2 ISETP.GE.U32.AND P3, PT, R2, R7, PT ;  /* 0x000000070200a20c */ /* 0x000fe40003f66070 */
[----:B------:R-:W-:Y:S02]  /*3a90*/  @!P0 LOP3.LUT R5, R17, 0x7ff00000, RZ, 0xc0, !PT ;  /* 0x7ff0000011058812 */ /* 0x000fe400078ec0ff */
[----:B------:R-:W-:-:S04]  /*3aa0*/  @!P2 SEL R7, R0, 0x63400000, !P3 ;  /* 0x634000000007a807 */ /* 0x000fc80005800000 */
[----:B------:R-:W-:-:S04]  /*3ab0*/  @!P2 LOP3.LUT R7, R7, 0x80000000, R21, 0xf8, !PT ;  /* 0x800000000707a812 */ /* 0x000fc800078ef815 */
[----:B------:R-:W-:Y:S01]  /*3ac0*/  @!P2 LOP3.LUT R31, R7, 0x100000, RZ, 0xfc, !PT ;  /* 0x00100000071fa812 */ /* 0x000fe200078efcff */
[----:B------:R-:W-:Y:S01]  /*3ad0*/  IMAD.MOV.U32 R7, RZ, RZ, R2 ;  /* 0x000000ffff077224 */ /* 0x000fe200078e0002 */
[----:B0-----:R-:W-:-:S08]  /*3ae0*/  DFMA R24, R22, -R16, 1 ;  /* 0x3ff000001618742b */ /* 0x001fd00000000810 */
        /* <DEDUP_REMOVED lines=9> */
[----:B------:R-:W-:Y:S01]  /*3b80*/  DMUL R30, R32, R22 ;  /* 0x00000016201e7228 */ /* 0x000fe20000000000 */
[----:B------:R-:W-:-:S04]  /*3b90*/  IADD3 R9, R7, -0x1, RZ ;  /* 0xffffffff07097810 */ /* 0x000fc80007ffe0ff */
[----:B------:R-:W-:Y:S01]  /*3ba0*/  ISETP.GT.U32.AND P0, PT, R9, 0x7feffffe, PT ;  /* 0x7feffffe0900780c */ /* 0x000fe20003f04070 */
[----:B------:R-:W-:Y:S02]  /*3bb0*/  VIADD R9, R5, 0xffffffff ;  /* 0xffffffff05097836 */ /* 0x000fe40000000000 */
[----:B------:R-:W-:-:S03]  /*3bc0*/  DFMA R24, R30, -R16, R22 ;  /* 0x800000101e18722b */ /* 0x000fc60000000016 */
[----:B------:R-:W-:-:S05]  /*3bd0*/  ISETP.GT.U32.OR P0, PT, R9, 0x7feffffe, P0 ;  /* 0x7feffffe0900780c */ /* 0x000fca0000704470 */
[----:B------:R-:W-:-:S08]  /*3be0*/  DFMA R24, R32, R24, R30 ;  /* 0x000000182018722b */ /* 0x000fd0000000001e */
[----:B------:R-:W-:Y:S05]  /*3bf0*/  @P0 BRA `(.L_x_6896) ;  /* 0x00000000006c0947 */ /* 0x000fea0003800000 */
[----:B------:R-:W-:Y:S01]  /*3c00*/  LOP3.LUT R5, R19, 0x7ff00000, RZ, 0xc0, !PT ;  /* 0x7ff0000013057812 */ /* 0x000fe200078ec0ff */
[----:B------:R-:W-:-:S03]  /*3c10*/  IMAD.MOV.U32 R20, RZ, RZ, RZ ;  /* 0x000000ffff147224 */ /* 0x000fc600078e00ff */
[CC--:B------:R-:W-:Y:S02]  /*3c20*/  VIADDMNMX R7, R2.reuse, -R5.reuse, 0xb9600000, !PT ;  /* 0xb960000002077446 */ /* 0x0c0fe40007800905 */
[----:B------:R-:W-:Y:S02]  /*3c30*/  ISETP.GE.U32.AND P0, PT, R2, R5, PT ;  /* 0x000000050200720c */ /* 0x000fe40003f06070 */
        /* <DEDUP_REMOVED lines=13> */
[C---:B------:R-:W-:Y:S01]  /*3d10*/  IADD3 R17, -R0.reuse, RZ, RZ ;  /* 0x000000ff00117210 */ /* 0x040fe20007ffe1ff */
[----:B------:R-:W-:Y:S01]  /*3d20*/  IMAD.MOV.U32 R16, RZ, RZ, RZ ;  /* 0x000000ffff107224 */ /* 0x000fe200078e00ff */
        /* <DEDUP_REMOVED lines=8> */
.L_x_6896:
        /* <DEDUP_REMOVED lines=13> */
[----:B------:R-:W-:Y:S01]  /*3e80*/  @P0 IMAD.MOV.U32 R30, RZ, RZ, RZ ;  /* 0x000000ffff1e0224 */ /* 0x000fe200078e00ff */
[----:B------:R-:W-:Y:S01]  /*3e90*/  @P0 MOV R31, R0 ;  /* 0x00000000001f0202 */ /* 0x000fe20000000f00 */
[----:B------:R-:W-:Y:S06]  /*3ea0*/  BRA `(.L_x_6897) ;  /* 0x0000000000147947 */ /* 0x000fec0003800000 */
.L_x_6899:
[----:B------:R-:W-:Y:S01]  /*3eb0*/  LOP3.LUT R31, R19, 0x80000, RZ, 0xfc, !PT ;  /* 0x00080000131f7812 */ /* 0x000fe200078efcff */
[----:B------:R-:W-:Y:S01]  /*3ec0*/  IMAD.MOV.U32 R30, RZ, RZ, R18 ;  /* 0x000000ffff1e7224 */ /* 0x000fe200078e0012 */
[----:B------:R-:W-:Y:S06]  /*3ed0*/  BRA `(.L_x_6897) ;  /* 0x0000000000087947 */ /* 0x000fec0003800000 */
.L_x_6898:
[----:B------:R-:W-:Y:S01]  /*3ee0*/  LOP3.LUT R31, R21, 0x80000, RZ, 0xfc, !PT ;  /* 0x00080000151f7812 */ /* 0x000fe200078efcff */
[----:B------:R-:W-:-:S07]  /*3ef0*/  IMAD.MOV.U32 R30, RZ, RZ, R20 ;  /* 0x000000ffff1e7224 */ /* 0x000fce00078e0014 */
.L_x_6897:
[----:B------:R-:W-:Y:S05]  /*3f00*/  BSYNC B0 ;  /* 0x0000000000007941 */ /* 0x000fea0003800000 */
.L_x_6895:
[----:B------:R-:W-:Y:S02]  /*3f10*/  IMAD.MOV.U32 R9, RZ, RZ, 0x0 ;  /* 0x00000000ff097424 */ /* 0x000fe400078e00ff */
[----:B------:R-:W-:Y:S02]  /*3f20*/  IMAD.MOV.U32 R2, RZ, RZ, R30 ;  /* 0x000000ffff027224 */ /* 0x000fe400078e001e */
[----:B------:R-:W-:Y:S05]  /*3f30*/  RET.REL.NODEC R8 `(_ZN2at6native27unrolled_elementwise_kernelIZZZNS0_33launch_log_sigmoid_forward_kernelERNS_18TensorIteratorBaseEENKUlvE_clEvENKUlvE_clEvEUldE_St5arrayIPcLm2EELi4E23TrivialOffsetCalculatorILi1EjESB_NS0_6memory15LoadWithoutCastENSC_16StoreWithoutCastEEEviT_T0_T2_T3_T4_T5_) ;  /* 0xffffffc008307950 */ /* 0x000fea0003c3ffff */
.L_x_6900:
        /* <DEDUP_REMOVED lines=12> */
.L_x_7337:


//--------------------- .text._ZN2at6native29vectorized_elementwise_kernelILi2EZZZNS0_33launch_log_sigmoid_forward_kernelERNS_18TensorIteratorBaseEENKUlvE_clEvENKUlvE_clEvEUldE_St5arrayIPcLm2EEEEviT0_T1_ --------------------------
	.section	.text._ZN2at6native29vectorized_elementwise_kernelILi2EZZZNS0_33launch_log_sigmoid_forward_kernelERNS_18TensorIteratorBaseEENKUlvE_clEvENKUlvE_clEvEUldE_St5arrayIPcLm2EEEEviT0_T1_,"ax",@progbits
	.align	128
        .global         _ZN2at6native29vectorized_elementwise_kernelILi2EZZZNS0_33launch_log_sigmoid_forward_kernelERNS_18TensorIteratorBaseEENKUlvE_clEvENKUlvE_clEvEUldE_St5arrayIPcLm2EEEEviT0_T1_
        .type           _ZN2at6native29vectorized_elementwise_kernelILi2EZZZNS0_33launch_log_sigmoid_forward_kernelERNS_18TensorIteratorBaseEENKUlvE_clEvENKUlvE_clEvEUldE_St5arrayIPcLm2EEEEviT0_T1_,@function
        .size           _ZN2at6native29vectorized_elementwise_kernelILi2EZZZNS0_33launch_log_sigmoid_forward_kernelERNS_18TensorIteratorBaseEENKUlvE_clEvENKUlvE_clEvEUldE_St5arrayIPcLm2EEEEviT0_T1_,(.L_x_7338 - _ZN2at6native29vectorized_elementwise_kernelILi2EZZZNS0_33launch_log_sigmoid_forward_kernelERNS_18TensorIteratorBaseEENKUlvE_clEvENKUlvE_clEvEUldE_St5arrayIPcLm2EEEEviT0_T1_)
        .other          _ZN2at6native29vectorized_elementwise_kernelILi2EZZZNS0_33launch_log_sigmoid_forward_kernelERNS_18TensorIteratorBaseEENKUlvE_clEvENKUlvE_clEvEUldE_St5arrayIPcLm2EEEEviT0_T1_,@"STO_CUDA_ENTRY STV_DEFAULT"
_ZN2at6native29vectorized_elementwise_kernelILi2EZZZNS0_33launch_log_sigmoid_forward_kernelERNS_18TensorIteratorBaseEENKUlvE_clEvENKUlvE_clEvEUldE_St5arrayIPcLm2EEEEviT0_T1_:
.text._ZN2at6native29vectorized_elementwise_kernelILi2EZZZNS0_33launch_log_sigmoid_forward_kernelERNS_18TensorIteratorBaseEENKUlvE_clEvENKUlvE_clEvEUldE_St5arrayIPcLm2EEEEviT0_T1_:
        /* <DEDUP_REMOVED lines=12> */
[----:B------:R-:W2:Y:S01]  /*00c0*/  LDG.E.128 R16, desc[UR4][R4.64] ;  /* 0x0000000404107981 */ /* 0x000ea2000c1e1d00 */
[----:B------:R-:W-:Y:S02]  /*00d0*/  IMAD.MOV.U32 R2, RZ, RZ, 0x652b82fe ;  /* 0x652b82feff027424 */ /* 0x000fe400078e00ff */
[----:B------:R-:W-:Y:S01]  /*00e0*/  IMAD.MOV.U32 R3, RZ, RZ, 0x3ff71547 ;  /* 0x3ff71547ff037424 */ /* 0x000fe200078e00ff */
[----:B------:R-:W-:Y:S01]  /*00f0*/  UMOV UR6, 0xfefa39ef ;  /* 0xfefa39ef00067882 */ /* 0x000fe20000000000 */
[----:B------:R-:W-:Y:S01]  /*0100*/  UMOV UR7, 0x3fe62e42 ;  /* 0x3fe62e4200077882 */ /* 0x000fe20000000000 */
[----:B------:R-:W5:Y:S04]  /*0110*/  LDG.E.128 R20, desc[UR4][R4.64+0x800] ;  /* 0x0008000404147981 */ /* 0x000f68000c1e1d00 */
[----:B------:R-:W5:Y:S04]  /*0120*/  LDG.E.128 R8, desc[UR4][R4.64+0x1000] ;  /* 0x0010000404087981 */ /* 0x000f68000c1e1d00 */
[----:B------:R0:W5:Y:S01]  /*0130*/  LDG.E.128 R12, desc[UR4][R4.64+0x1800] ;  /* 0x00180004040c7981 */ /* 0x000162000c1e1d00 */
[----:B------:R-:W-:Y:S01]  /*0140*/  BSSY B0, `(.L_x_6902) ;  /* 0x0000037000007945 */ /* 0x000fe20003800000 */
[----:B--2---:R-:W-:-:S02]  /*0150*/  DFMA R2, -|R16|, R2, 6.75539944105574400000e+15 ;  /* 0x433800001002742b */ /* 0x004fc40000000302 */
[----:B0-----:R-:W-:-:S06]  /*0160*/  DADD R4, -RZ, -|R16| ;  /* 0x00000000ff047229 */ /* 0x001fcc0000000d10 */
        /* <DEDUP_REMOVED lines=52> */
.L_x_6903:
[----:B------:R-:W-:Y:S05]  /*04b0*/  BSYNC B0 ;  /* 0x0000000000007941 */ /* 0x000fea0003800000 */
.L_x_6902:
        /* <DEDUP_REMOVED lines=8> */
[----:B------:R-:W-:-:S10]  /*0540*/  IMAD.MOV.U32 R24, RZ, RZ, R26 ;  /* 0x000000ffff187224 */ /* 0x000fd400078e001a */
[----:B------:R-:W-:-:S10]  /*0550*/  @!P0 DMUL R4, R4, 1.80143985094819840000e+16 ;  /* 0x4350000004048828 */ /* 0x000fd40000000000 */
[----:B------:R-:W-:Y:S02]  /*0560*/  @!P0 IMAD.MOV.U32 R27, RZ, RZ, R5 ;  /* 0x000000ffff1b8224 */ /* 0x000fe400078e0005 */
[----:B------:R-:W-:Y:S02]  /*0570*/  @!P0 IMAD.MOV.U32 R24, RZ, RZ, R4 ;  /* 0x000000ffff188224 */ /* 0x000fe400078e0004 */
[----:B------:R-:W-:-:S05]  /*0580*/  VIADD R0, R27, 0xffffffff ;  /* 0xffffffff1b007836 */ /* 0x000fca0000000000 */
[----:B------:R-:W-:Y:S02]  /*0590*/  ISETP.GE.U32.AND P1, PT, R0, 0x7fefffff, PT ;  /* 0x7fefffff0000780c */ /* 0x000fe40003f26070 */
[----:B------:R-:W-:Y:S01]  /*05a0*/  MOV R0, 0xfffffc01 ;  /* 0xfffffc0100007802 */ /* 0x000fe20000000f00 */
        /* <DEDUP_REMOVED lines=8> */
[C---:B------:R-:W-:Y:S01]  /*0630*/  LOP3.LUT R2, R27.reuse, 0x800fffff, RZ, 0xc0, !PT ;  /* 0x800fffff1b027812 */ /* 0x040fe200078ec0ff */
[----:B------:R-:W-:Y:S01]  /*0640*/  IMAD.MOV.U32 R4, RZ, RZ, RZ ;  /* 0x000000ffff047224 */ /* 0x000fe200078e00ff */
[----:B------:R-:W-:Y:S01]  /*0650*/  MOV R30, 0x8b7a8b04 ;  /* 0x8b7a8b04001e7802 */ /* 0x000fe20000000f00 */
[----:B------:R-:W-:Y:S01]  /*0660*/  IMAD.MOV.U32 R31, RZ, RZ, 0x3ed0ee25 ;  /* 0x3ed0ee25ff1f7424 */ /* 0x000fe200078e00ff */
[----:B------:R-:W-:Y:S01]  /*0670*/  LOP3.LUT R25, R2, 0x3ff00000, RZ, 0xfc, !PT ;  /* 0x3ff0000002197812 */ /* 0x000fe200078efcff */
[----:B------:R-:W-:Y:S01]  /*0680*/  UMOV UR6, 0x3ae80f1e ;  /* 0x3ae80f1e00067882 */ /* 0x000fe20000000000 */
[----:B------:R-:W-:Y:S01]  /*0690*/  UMOV UR7, 0x3eb1380b ;  /* 0x3eb1380b00077882 */ /* 0x000fe20000000000 */
[----:B------:R-:W-:Y:S01]  /*06a0*/  LEA.HI R0, R27, R0, RZ, 0xc ;  /* 0x000000001b007211 */ /* 0x000fe200078f60ff */
[----:B------:R-:W-:Y:S01]  /*06b0*/  UMOV UR8, 0x80000000 ;  /* 0x8000000000087882 */ /* 0x000fe20000000000 */
[----:B------:R-:W-:Y:S01]  /*06c0*/  ISETP.GE.AND P0, PT, R25, 0x3ff6a09f, PT ;  /* 0x3ff6a09f1900780c */ /* 0x000fe20003f06270 */
[----:B------:R-:W-:-:S12]  /*06d0*/  UMOV UR9, 0x43300000 ;  /* 0x4330000000097882 */ /* 0x000fd80000000000 */
[----:B------:R-:W-:Y:S02]  /*06e0*/  @P0 VIADD R3, R25, 0xfff00000 ;  /* 0xfff0000019030836 */ /* 0x000fe40000000000 */
[----:B------:R-:W-:Y:S02]  /*06f0*/  @P0 VIADD R0, R0, 0x1 ;  /* 0x0000000100000836 */ /* 0x000fe40000000000 */
[----:B------:R-:W-:-:S06]  /*0700*/  @P0 IMAD.MOV.U32 R25, RZ, RZ, R3 ;  /* 0x000000ffff190224 */ /* 0x000fcc00078e0003 */
        /* <DEDUP_REMOVED lines=13> */
[----:B------:R-:W-:Y:S01]  /*07e0*/  LOP3.LUT R30, R0, 0x80000000, RZ, 0x3c, !PT ;  /* 0x80000000001e7812 */ /* 0x000fe200078e3cff */
[----:B------:R-:W-:Y:S01]  /*07f0*/  IMAD.MOV.U32 R31, RZ, RZ, 0x43300000 ;  /* 0x43300000ff1f7424 */ /* 0x000fe200078e00ff */
[----:B------:R-:W-:-:S03]  /*0800*/  DADD R26, R26, R26 ;  /* 0x000000001a1a7229 */ /* 0x000fc6000000001a */
[----:B------:R-:W-:Y:S01]  /*0810*/  DFMA R28, R6, R28, UR6 ;  /* 0x00000006061c7e2b */ /* 0x000fe2000800001c */
[----:B------:R-:W-:Y:S01]  /*0820*/  UMOV UR6, 0xa9ab0956 ;  /* 0xa9ab095600067882 */ /* 0x000fe20000000000 */
[----:B------:R-:W-:Y:S01]  /*0830*/  UMOV UR7, 0x3f1745cb ;  /* 0x3f1745cb00077882 */ /* 0x000fe20000000000 */
[----:B------:R-:W-:Y:S01]  /*0840*/  DADD R30, R30, -UR8 ;  /* 0x800000081e1e7e29 */ /* 0x000fe20008000000 */
[----:B------:R-:W-:Y:S01]  /*0850*/  UMOV UR8, 0xfefa39ef ;  /* 0xfefa39ef00087882 */ /* 0x000fe20000000000 */
[----:B------:R-:W-:Y:S01]  /*0860*/  UMOV UR9, 0x3fe62e42 ;  /* 0x3fe62e4200097882 */ /* 0x000fe20000000000 */
[----:B------:R-:W-:Y:S02]  /*0870*/  DFMA R26, R24, -R2, R26 ;  /* 0x80000002181a722b */ /* 0x000fe4000000001a */
[----:B------:R-:W-:Y:S01]  /*0880*/  DFMA R28, R6, R28, UR6 ;  /* 0x00000006061c7e2b */ /* 0x000fe2000800001c */
[----:B------:R-:W-:Y:S01]  /*0890*/  UMOV UR6, 0x2d1b5154 ;  /* 0x2d1b515400067882 */ /* 0x000fe20000000000 */
[----:B------:R-:W-:Y:S01]  /*08a0*/  UMOV UR7, 0x3f3c71c7 ;  /* 0x3f3c71c700077882 */ /* 0x000fe20000000000 */
[----:B------:R-:W-:-:S03]  /*08b0*/  DFMA R24, R30, UR8, R2 ;  /* 0x000000081e187c2b */ /* 0x000fc60008000002 */
[----:B------:R-:W-:Y:S02]  /*08c0*/  DMUL R26, R4, R26 ;  /* 0x0000001a041a7228 */ /* 0x000fe40000000000 */
[----:B------:R-:W-:Y:S01]  /*08d0*/  DFMA R28, R6, R28, UR6 ;  /* 0x00000006061c7e2b */ /* 0x000fe2000800001c */
[----:B------:R-:W-:Y:S01]  /*08e0*/  UMOV UR6, 0x923be72d ;  /* 0x923be72d00067882 */ /* 0x000fe20000000000 */
[----:B------:R-:W-:Y:S01]  /*08f0*/  UMOV UR7, 0x3f624924 ;  /* 0x3f62492400077882 */ /* 0x000fe20000000000 */
[----:B------:R-:W-:-:S05]  /*0900*/  DFMA R32, -R30, UR8, R24 ;  /* 0x000000081e207c2b */ /* 0x000fca0008000118 */
[----:B------:R-:W-:Y:S01]  /*0910*/  DFMA R28, R6, R28, UR6 ;  /* 0x00000006061c7e2b */ /* 0x000fe2000800001c */
[----:B------:R-:W-:Y:S01]  /*0920*/  UMOV UR6, 0x9999a3c4 ;  /* 0x9999a3c400067882 */ /* 0x000fe20000000000 */
[----:B------:R-:W-:Y:S01]  /*0930*/  UMOV UR7, 0x3f899999 ;  /* 0x3f89999900077882 */ /* 0x000fe20000000000 */
[----:B------:R-:W-:-:S05]  /*0940*/  DADD R32, -R2, R32 ;  /* 0x0000000002207229 */ /* 0x000fca0000000120 */
        /* <DEDUP_REMOVED lines=12> */
.L_x_6905:
        /* <DEDUP_REMOVED lines=19> */
[----:B------:R-:W-:-:S07]  /*0b40*/  MOV R0, 0xb60 ;  /* 0x00000b6000007802 */ /* 0x000fce0000000f00 */
[----:B-----5:R-:W-:Y:S05]  /*0b50*/  CALL.REL.NOINC `($__internal_11_$__cuda_sm20_div_rn_f64_full) ;  /* 0x000000cc00f87944 */ /* 0x020fea0003c00000 */
.L_x_6908:
[----:B------:R-:W-:Y:S05]  /*0b60*/  BSYNC B2 ;  /* 0x0000000000027941 */ /* 0x000fea0003800000 */
.L_x_6907:
        /* <DEDUP_REMOVED lines=29> */
.L_x_6906:
[----:B------:R-:W-:Y:S05]  /*0d40*/  BSYNC B1 ;  /* 0x0000000000017941 */ /* 0x000fea0003800000 */
.L_x_6904:
[----:B------:R-:W-:Y:S01]  /*0d50*/  IMAD.MOV.U32 R4, RZ, RZ, 0x652b82fe ;  /* 0x652b82feff047424 */ /* 0x000fe200078e00ff */
[----:B------:R-:W-:Y:S01]  /*0d60*/  UMOV UR6, 0xfefa39ef ;  /* 0xfefa39ef00067882 */ /* 0x000fe20000000000 */
[----:B------:R-:W-:Y:S01]  /*0d70*/  IMAD.MOV.U32 R5, RZ, RZ, 0x3ff71547 ;  /* 0x3ff71547ff057424 */ /* 0x000fe200078e00ff */
[----:B------:R-:W-:Y:S01]  /*0d80*/  UMOV UR7, 0x3fe62e42 ;  /* 0x3fe62e4200077882 */ /* 0x000fe20000000000 */
[----:B------:R-:W-:Y:S01]  /*0d90*/  DADD R26, -RZ, -|R18| ;  /* 0x00000000ff1a7229 */ /* 0x000fe20000000d12 */
[----:B------:R-:W-:Y:S01]  /*0da0*/  IMAD.MOV.U32 R31, RZ, RZ, R17 ;  /* 0x000000ffff1f7224 */ /* 0x000fe200078e0011 */
[----:B------:R-:W-:Y:S01]  /*0db0*/  DSETP.MIN.AND P1, P2, RZ, R16, PT ;  /* 0x00000010ff00722a */ /* 0x000fe20003a20000 */
[----:B------:R-:W-:Y:S01]  /*0dc0*/  IMAD.MOV.U32 R0, RZ, RZ, RZ ;  /* 0x000000ffff007224 */ /* 0x000fe200078e00ff */
[----:B------:R-:W-:Y:S01]  /*0dd0*/  DFMA R4, -|R18|, R4, 6.75539944105574400000e+15 ;  /* 0x433800001204742b */ /* 0x000fe20000000304 */
[----:B------:R-:W-:Y:S03]  /*0de0*/  BSSY B0, `(.L_x_6909) ;  /* 0x000003a000007945 */ /* 0x000fe60003800000 */
[----:B------:R-:W-:-:S02]  /*0df0*/  FSEL R33, R0, R31, P1 ;  /* 0x0000001f00217208 */ /* 0x000fc40000800000 */
[----:B------:R-:W-:Y:S02]  /*0e00*/  FSETP.GEU.FTZ.AND P0, PT, |R27|, 4.1917929649353027344, PT ;  /* 0x4086232b1b00780b */ /* 0x000fe40003f1e200 */
[----:B------:R-:W-:-:S04]  /*0e10*/  DADD R6, R4, -6.75539944105574400000e+15 ;  /* 0xc338000004067429 */ /* 0x000fc80000000000 */
[----:B------:R-:W-:-:S04]  /*0e20*/  @P2 LOP3.LUT R33, R31, 0x80000, RZ, 0xfc, !PT ;  /* 0x000800001f212812 */ /* 0x000fc800078efcff */
        /* <DEDUP_REMOVED lines=34> */
[----:B------:R-:W-:Y:S01]  /*1050*/  DFMA R6, R24, R6, 1 ;  /* 0x3ff000001806742b */ /* 0x000fe20000000006 */
[----:B------:R-:W-:Y:S01]  /*1060*/  IMAD.MOV.U32 R25, RZ, RZ, R16 ;  /* 0x000000ffff197224 */ /* 0x000fe200078e0010 */
[----:B------:R-:W-:-:S04]  /*1070*/  MOV R16, RZ ;  /* 0x000000ff00107202 */ /* 0x000fc80000000f00 */
[----:B------:R-:W-:-:S04]  /*1080*/  SEL R16, R16, R25, P1 ;  /* 0x0000001910107207 */ /* 0x000fc80000800000 */
        /* <DEDUP_REMOVED lines=15> */
.L_x_6910:
[----:B------:R-:W-:Y:S05]  /*1180*/  BSYNC B0 ;  /* 0x0000000000007941 */ /* 0x000fea0003800000 */
.L_x_6909:
[C---:B------:R-:W-:Y:S01]  /*1190*/  FSETP.GEU.FTZ.AND P1, PT, R29.reuse, 1.7916666269302368164, PT ;  /* 0x3fe555551d00780b */ /* 0x040fe20003f3e000 */
[----:B------:R-:W-:Y:S01]  /*11a0*/  IMAD.MOV.U32 R17, RZ, RZ, R33 ;  /* 0x000000ffff117224 */ /* 0x000fe200078e0021 */
[----:B------:R-:W-:Y:S01]  /*11b0*/  FSETP.GT.FTZ.AND P0, PT, R29, -1.6999999284744262695, PT ;  /* 0xbfd999991d00780b */ /* 0x000fe20003f14000 */
[----:B------:R-:W-:Y:S04]  /*11c0*/  BSSY B1, `(.L_x_6911) ;  /* 0x0000087000017945 */ /* 0x000fe80003800000 */
[----:B------:R-:W-:-:S08]  /*11d0*/  DADD R16, R16, -R2 ;  /* 0x0000000010107229 */ /* 0x000fd00000000802 */
[----:B------:R-:W-:Y:S05]  /*11e0*/  @P0 BRA !P1, `(.L_x_6912) ;  /* 0x0000000400440947 */ /* 0x000fea0004800000 */
[----:B------:R-:W-:-:S10]  /*11f0*/  DADD R26, R28, 1 ;  /* 0x3ff000001c1a7429 */ /* 0x000fd40000000000 */
[----:B------:R-:W-:Y:S01]  /*1200*/  ISETP.GT.AND P0, PT, R27, 0xfffff, PT ;  /* 0x000fffff1b00780c */ /* 0x000fe20003f04270 */
[----:B------:R-:W-:Y:S01]  /*1210*/  IMAD.MOV.U32 R5, RZ, RZ, R27 ;  /* 0x000000ffff057224 */ /* 0x000fe200078e001b */
[-C--:B------:R-:W-:Y:S02]  /*1220*/  MOV R4, R26.reuse ;  /* 0x0000001a00047202 */ /* 0x080fe40000000f00 */
        /* <DEDUP_REMOVED lines=16> */
[----:B------:R-:W-:Y:S01]  /*1330*/  IMAD.MOV.U32 R30, RZ, RZ, -0x748574fc ;  /* 0x8b7a8b04ff1e7424 */ /* 0x000fe200078e00ff */
[----:B------:R-:W-:Y:S01]  /*1340*/  MOV R4, RZ ;  /* 0x000000ff00047202 */ /* 0x000fe20000000f00 */
        /* <DEDUP_REMOVED lines=59> */
.L_x_6912:
        /* <DEDUP_REMOVED lines=19> */
[----:B------:R-:W-:-:S07]  /*1830*/  IMAD.MOV.U32 R3, RZ, RZ, R29 ;  /* 0x000000ffff037224 */ /* 0x000fce00078e001d */
[----:B-----5:R-:W-:Y:S05]  /*1840*/  CALL.REL.NOINC `($__internal_11_$__cuda_sm20_div_rn_f64_full) ;  /* 0x000000c000bc7944 */ /* 0x020fea0003c00000 */
.L_x_6915:
[----:B------:R-:W-:Y:S05]  /*1850*/  BSYNC B2 ;  /* 0x0000000000027941 */ /* 0x000fea0003800000 */
.L_x_6914:
        /* <DEDUP_REMOVED lines=29> */
.L_x_6913:
[----:B------:R-:W-:Y:S05]  /*1a30*/  BSYNC B1 ;  /* 0x0000000000017941 */ /* 0x000fea0003800000 */
.L_x_6911:
[----:B------:R-:W-:Y:S01]  /*1a40*/  IMAD.MOV.U32 R4, RZ, RZ, 0x652b82fe ;  /* 0x652b82feff047424 */ /* 0x000fe200078e00ff */
[----:B------:R-:W-:Y:S01]  /*1a50*/  MOV R5, 0x3ff71547 ;  /* 0x3ff7154700057802 */ /* 0x000fe20000000f00 */
[----:B------:R-:W-:Y:S01]  /*1a60*/  UMOV UR6, 0xfefa39ef ;  /* 0xfefa39ef00067882 */ /* 0x000fe20000000000 */
[----:B------:R-:W-:Y:S01]  /*1a70*/  UMOV UR7, 0x3fe62e42 ;  /* 0x3fe62e4200077882 */ /* 0x000fe20000000000 */
[----:B-----5:R-:W-:Y:S01]  /*1a80*/  DADD R26, -RZ, -|R20| ;  /* 0x00000000ff1a7229 */ /* 0x020fe20000000d14 */
        /* <DEDUP_REMOVED lines=44> */
[----:B------:R-:W-:Y:S01]  /*1d50*/  MOV R25, R18 ;  /* 0x0000001200197202 */ /* 0x000fe20000000f00 */
[----:B------:R-:W-:-:S05]  /*1d60*/  IMAD.MOV.U32 R18, RZ, RZ, RZ ;  /* 0x000000ffff127224 */ /* 0x000fca00078e00ff */
[----:B------:R-:W-:-:S03]  /*1d70*/  SEL R18, R18, R25, P1 ;  /* 0x0000001912127207 */ /* 0x000fc60000800000 */
        /* <DEDUP_REMOVED lines=15> */
.L_x_6917:
[----:B------:R-:W-:Y:S05]  /*1e70*/  BSYNC B0 ;  /* 0x0000000000007941 */ /* 0x000fea0003800000 */
.L_x_6916:
[C---:B------:R-:W-:Y:S01]  /*1e80*/  FSETP.GEU.FTZ.AND P1, PT, R29.reuse, 1.7916666269302368164, PT ;  /* 0x3fe555551d00780b */ /* 0x040fe20003f3e000 */
[----:B------:R-:W-:Y:S01]  /*1e90*/  BSSY B1, `(.L_x_6918) ;  /* 0x0000089000017945 */ /* 0x000fe20003800000 */
[----:B------:R-:W-:Y:S02]  /*1ea0*/  FSETP.GT.FTZ.AND P0, PT, R29, -1.6999999284744262695, PT ;  /* 0xbfd999991d00780b */ /* 0x000fe40003f14000 */
[----:B------:R-:W-:-:S06]  /*1eb0*/  MOV R19, R33 ;  /* 0x0000002100137202 */ /* 0x000fcc0000000f00 */
[----:B------:R-:W-:-:S05]  /*1ec0*/  DADD R18, R18, -R2 ;  /* 0x0000000012127229 */ /* 0x000fca0000000802 */
[----:B------:R-:W-:Y:S06]  /*1ed0*/  @P0 BRA !P1, `(.L_x_6919) ;  /* 0x0000000400440947 */ /* 0x000fec0004800000 */
[----:B------:R-:W-:-:S10]  /*1ee0*/  DADD R26, R28, 1 ;  /* 0x3ff000001c1a7429 */ /* 0x000fd40000000000 */
[----:B------:R-:W-:Y:S01]  /*1ef0*/  ISETP.GT.AND P0, PT, R27, 0xfffff, PT ;  /* 0x000fffff1b00780c */ /* 0x000fe20003f04270 */
[--C-:B------:R-:W-:Y:S02]  /*1f00*/  IMAD.MOV.U32 R4, RZ, RZ, R26.reuse ;  /* 0x000000ffff047224 */ /* 0x100fe400078e001a */
[----:B------:R-:W-:Y:S02]  /*1f10*/  IMAD.MOV.U32 R5, RZ, RZ, R27 ;  /* 0x000000ffff057224 */ /* 0x000fe400078e001b */
[----:B------:R-:W-:-:S08]  /*1f20*/  IMAD.MOV.U32 R24, RZ, RZ, R26 ;  /* 0x000000ffff187224 */ /* 0x000fd000078e001a */
        /* <DEDUP_REMOVED lines=14> */
[C---:B------:R-:W-:Y:S01]  /*2010*/  LOP3.LUT R2, R27.reuse, 0x800fffff, RZ, 0xc0, !PT ;  /* 0x800fffff1b027812 */ /* 0x040fe200078ec0ff */
[----:B------:R-:W-:Y:S01]  /*2020*/  IMAD.MOV.U32 R4, RZ, RZ, RZ ;  /* 0x000000ffff047224 */ /* 0x000fe200078e00ff */
[----:B------:R-:W-:Y:S01]  /*2030*/  UMOV UR6, 0x3ae80f1e ;  /* 0x3ae80f1e00067882 */ /* 0x000fe20000000000 */
[----:B------:R-:W-:Y:S01]  /*2040*/  IMAD.MOV.U32 R30, RZ, RZ, -0x748574fc ;  /* 0x8b7a8b04ff1e7424 */ /* 0x000fe200078e00ff */
[----:B------:R-:W-:Y:S01]  /*2050*/  LOP3.LUT R25, R2, 0x3ff00000, RZ, 0xfc, !PT ;  /* 0x3ff0000002197812 */ /* 0x000fe200078efcff */
[----:B------:R-:W-:Y:S01]  /*2060*/  IMAD.MOV.U32 R31, RZ, RZ, 0x3ed0ee25 ;  /* 0x3ed0ee25ff1f7424 */ /* 0x000fe200078e00ff */
[----:B------:R-:W-:Y:S01]  /*2070*/  UMOV UR7, 0x3eb1380b ;  /* 0x3eb1380b00077882 */ /* 0x000fe20000000000 */
[----:B------:R-:W-:Y:S01]  /*2080*/  LEA.HI R0, R27, R0, RZ, 0xc ;  /* 0x000000001b007211 */ /* 0x000fe200078f60ff */
[----:B------:R-:W-:Y:S01]  /*2090*/  UMOV UR8, 0x80000000 ;  /* 0x8000000000087882 */ /* 0x000fe20000000000 */
[----:B------:R-:W-:Y:S01]  /*20a0*/  ISETP.GE.AND P0, PT, R25, 0x3ff6a09f, PT ;  /* 0x3ff6a09f1900780c */ /* 0x000fe20003f06270 */
[----:B------:R-:W-:-:S12]  /*20b0*/  UMOV UR9, 0x43300000 ;  /* 0x4330000000097882 */ /* 0x000fd80000000000 */
[----:B------:R-:W-:Y:S02]  /*20c0*/  @P0 VIADD R3, R25, 0xfff00000 ;  /* 0xfff0000019030836 */ /* 0x000fe40000000000 */
[----:B------:R-:W-:-:S03]  /*20d0*/  @P0 VIADD R0, R0, 0x1 ;  /* 0x0000000100000836 */ /* 0x000fc60000000000 */
[----:B------:R-:W-:-:S06]  /*20e0*/  @P0 MOV R25, R3 ;  /* 0x0000000300190202 */ /* 0x000fcc0000000f00 */
        /* <DEDUP_REMOVED lines=48> */
.L_x_6919:
        /* <DEDUP_REMOVED lines=20> */
[----:B------:R-:W-:Y:S05]  /*2530*/  CALL.REL.NOINC `($__internal_11_$__cuda_sm20_div_rn_f64_full) ;  /* 0x000000b400807944 */ /* 0x000fea0003c00000 */
.L_x_6922:
[----:B------:R-:W-:Y:S05]  /*2540*/  BSYNC B2 ;  /* 0x0000000000027941 */ /* 0x000fea0003800000 */
.L_x_6921:
        /* <DEDUP_REMOVED lines=29> */
.L_x_6920:
[----:B------:R-:W-:Y:S05]  /*2720*/  BSYNC B1 ;  /* 0x0000000000017941 */ /* 0x000fea0003800000 */
.L_x_6918:
[----:B------:R-:W-:Y:S01]  /*2730*/  MOV R4, 0x652b82fe ;  /* 0x652b82fe00047802 */ /* 0x000fe20000000f00 */
[----:B------:R-:W-:Y:S01]  /*2740*/  IMAD.MOV.U32 R5, RZ, RZ, 0x3ff71547 ;  /* 0x3ff71547ff057424 */ /* 0x000fe200078e00ff */
[----:B------:R-:W-:Y:S01]  /*2750*/  UMOV UR6, 0xfefa39ef ;  /* 0xfefa39ef00067882 */ /* 0x000fe20000000000 */
        /* <DEDUP_REMOVED lines=46> */
[----:B------:R-:W-:Y:S02]  /*2a40*/  IMAD.MOV.U32 R25, RZ, RZ, R20 ;  /* 0x000000ffff197224 */ /* 0x000fe400078e0014 */
[----:B------:R-:W-:-:S05]  /*2a50*/  IMAD.MOV.U32 R20, RZ, RZ, RZ ;  /* 0x000000ffff147224 */ /* 0x000fca00078e00ff */
[----:B------:R-:W-:Y:S02]  /*2a60*/  SEL R20, R20, R25, P1 ;  /* 0x0000001914147207 */ /* 0x000fe40000800000 */
[----:B------:R-:W-:Y:S01]  /*2a70*/  IMAD.MOV.U32 R28, RZ, RZ, R6 ;  /* 0x000000ffff1c7224 */ /* 0x000fe200078e0006 */
[----:B------:R-:W-:Y:S01]  /*2a80*/  LEA R29, R4, R7, 0x14 ;  /* 0x00000007041d7211 */ /* 0x000fe200078ea0ff */
        /* <DEDUP_REMOVED lines=13> */
.L_x_6924:
[----:B------:R-:W-:Y:S05]  /*2b60*/  BSYNC B0 ;  /* 0x0000000000007941 */ /* 0x000fea0003800000 */
.L_x_6923:
        /* <DEDUP_REMOVED lines=18> */
[----:B------:R-:W-:Y:S01]  /*2c90*/  @P1 MOV R2, 0x0 ;  /* 0x0000000000021802 */ /* 0x000fe20000000f00 */
[----:B------:R-:W-:Y:S01]  /*2ca0*/  @P1 IMAD.MOV.U32 R3, RZ, RZ, 0x7ff00000 ;  /* 0x7ff00000ff031424 */ /* 0x000fe200078e00ff */
[----:B------:R-:W-:-:S05]  /*2cb0*/  @P1 FSETP.NEU.FTZ.AND P2, PT, R5, RZ, PT ;  /* 0x000000ff0500120b */ /* 0x000fca0003f5d000 */
        /* <DEDUP_REMOVED lines=15> */
[----:B------:R-:W-:Y:S01]  /*2db0*/  @P0 IADD3 R3, R25, -0x100000, RZ ;  /* 0xfff0000019030810 */ /* 0x000fe20007ffe0ff */
[----:B------:R-:W-:-:S04]  /*2dc0*/  @P0 VIADD R0, R0, 0x1 ;  /* 0x0000000100000836 */ /* 0x000fc80000000000 */
        /* <DEDUP_REMOVED lines=15> */
[----:B------:R-:W-:Y:S01]  /*2ec0*/  DADD R26, R26, R26 ;  /* 0x000000001a1a7229 */ /* 0x000fe2000000001a */
[----:B------:R-:W-:-:S03]  /*2ed0*/  MOV R31, 0x43300000 ;  /* 0x43300000001f7802 */ /* 0x000fc60000000f00 */
        /* <DEDUP_REMOVED lines=32> */
.L_x_6926:
        /* <DEDUP_REMOVED lines=21> */
.L_x_6929:
[----:B------:R-:W-:Y:S05]  /*3230*/  BSYNC B2 ;  /* 0x0000000000027941 */ /* 0x000fea0003800000 */
.L_x_6928:
        /* <DEDUP_REMOVED lines=29> */
.L_x_6927:
[----:B------:R-:W-:Y:S05]  /*3410*/  BSYNC B1 ;  /* 0x0000000000017941 */ /* 0x000fea0003800000 */
.L_x_6925:
[----:B------:R-:W-:Y:S01]  /*3420*/  IMAD.MOV.U32 R4, RZ, RZ, 0x652b82fe ;  /* 0x652b82feff047424 */ /* 0x000fe200078e00ff */
[----:B------:R-:W-:Y:S01]  /*3430*/  UMOV UR6, 0xfefa39ef ;  /* 0xfefa39ef00067882 */ /* 0x000fe20000000000 */
[----:B------:R-:W-:Y:S01]  /*3440*/  IMAD.MOV.U32 R5, RZ, RZ, 0x3ff71547 ;  /* 0x3ff71547ff057424 */ /* 0x000fe200078e00ff */
[----:B------:R-:W-:Y:S01]  /*3450*/  UMOV UR7, 0x3fe62e42 ;  /* 0x3fe62e4200077882 */ /* 0x000fe20000000000 */
[----:B------:R-:W-:Y:S01]  /*3460*/  DADD R26, -RZ, -|R8| ;  /* 0x00000000ff1a7229 */ /* 0x000fe20000000d08 */
[----:B------:R-:W-:Y:S01]  /*3470*/  IMAD.MOV.U32 R31, RZ, RZ, R23 ;  /* 0x000000ffff1f7224 */ /* 0x000fe200078e0017 */
[----:B------:R-:W-:Y:S01]  /*3480*/  DSETP.MIN.AND P1, P2, RZ, R22, PT ;  /* 0x00000016ff00722a */ /* 0x000fe20003a20000 */
[----:B------:R-:W-:Y:S01]  /*3490*/  MOV R0, RZ ;  /* 0x000000ff00007202 */ /* 0x000fe20000000f00 */
        /* <DEDUP_REMOVED lines=56> */
[----:B------:R-:W-:Y:S01]  /*3820*/  @!P1 LEA R5, R4, 0x3ff00000, 0x14 ;  /* 0x3ff0000004059811 */ /* 0x000fe200078ea0ff */
[----:B------:R-:W-:-:S06]  /*3830*/  @!P1 IMAD.MOV.U32 R4, RZ, RZ, RZ ;  /* 0x000000ffff049224 */ /* 0x000fcc00078e00ff */
[----:B------:R-:W-:-:S11]  /*3840*/  @!P1 DMUL R28, R6, R4 ;  /* 0x00000004061c9228 */ /* 0x000fd60000000000 */
.L_x_6931:
[----:B------:R-:W-:Y:S05]  /*3850*/  BSYNC B0 ;  /* 0x0000000000007941 */ /* 0x000fea0003800000 */
.L_x_6930:
        /* <DEDUP_REMOVED lines=13> */
[----:B------:R-:W-:-:S03]  /*3930*/  @!P0 IMAD.MOV.U32 R24, RZ, RZ, R4 ;  /* 0x000000ffff188224 */ /* 0x000fc600078e0004 */
[----:B------:R-:W-:-:S04]  /*3940*/  IADD3 R0, R27, -0x1, RZ ;  /* 0xffffffff1b007810 */ /* 0x000fc80007ffe0ff */
[----:B------:R-:W-:Y:S01]  /*3950*/  ISETP.GE.U32.AND P1, PT, R0, 0x7fefffff, PT ;  /* 0x7fefffff0000780c */ /* 0x000fe20003f26070 */
[----:B------:R-:W-:Y:S01]  /*3960*/  IMAD.MOV.U32 R0, RZ, RZ, -0x3ff ;  /* 0xfffffc01ff007424 */ /* 0x000fe200078e00ff */
[----:B------:R-:W-:-:S11]  /*3970*/  @!P0 MOV R0, 0xfffffbcb ;  /* 0xfffffbcb00008802 */ /* 0x000fd60000000f00 */
        /* <DEDUP_REMOVED lines=18> */
[----:B------:R-:W-:Y:S01]  /*3aa0*/  @P0 VIADD R3, R25, 0xfff00000 ;  /* 0xfff0000019030836 */ /* 0x000fe20000000000 */
[----:B------:R-:W-:-:S03]  /*3ab0*/  @P0 IADD3 R0, R0, 0x1, RZ ;  /* 0x0000000100000810 */ /* 0x000fc60007ffe0ff */
        /* <DEDUP_REMOVED lines=49> */
.L_x_6933:
        /* <DEDUP_REMOVED lines=21> */
.L_x_6936:
[----:B------:R-:W-:Y:S05]  /*3f20*/  BSYNC B2 ;  /* 0x0000000000027941 */ /* 0x000fea0003800000 */
.L_x_6935:
        /* <DEDUP_REMOVED lines=29> */
.L_x_6934:
[----:B------:R-:W-:Y:S05]  /*4100*/  BSYNC B1 ;  /* 0x0000000000017941 */ /* 0x000fea0003800000 */
.L_x_6932:
[----:B------:R-:W-:Y:S01]  /*4110*/  IMAD.MOV.U32 R4, RZ, RZ, 0x652b82fe ;  /* 0x652b82feff047424 */ /* 0x000fe200078e00ff */
[----:B------:R-:W-:Y:S01]  /*4120*/  UMOV UR6, 0xfefa39ef ;  /* 0xfefa39ef00067882 */ /* 0x000fe20000000000 */
[----:B------:R-:W-:Y:S01]  /*4130*/  IMAD.MOV.U32 R5, RZ, RZ, 0x3ff71547 ;  /* 0x3ff71547ff057424 */ /* 0x000fe200078e00ff */
[----:B------:R-:W-:Y:S01]  /*4140*/  UMOV UR7, 0x3fe62e42 ;  /* 0x3fe62e4200077882 */ /* 0x000fe20000000000 */
[----:B------:R-:W-:Y:S01]  /*4150*/  DADD R26, -RZ, -|R10| ;  /* 0x00000000ff1a7229 */ /* 0x000fe20000000d0a */
[----:B------:R-:W-:Y:S01]  /*4160*/  IMAD.MOV.U32 R0, RZ, RZ, RZ ;  /* 0x000000ffff007224 */ /* 0x000fe200078e00ff */
[----:B------:R-:W-:Y:S01]  /*4170*/  DSETP.MIN.AND P1, P2, RZ, R8, PT ;  /* 0x00000008ff00722a */ /* 0x000fe20003a20000 */
[----:B------:R-:W-:Y:S01]  /*4180*/  MOV R31, R9 ;  /* 0x00000009001f7202 */ /* 0x000fe20000000f00 */
        /* <DEDUP_REMOVED lines=57> */
[----:B------:R-:W-:-:S06]  /*4520*/  @!P1 IMAD.MOV.U32 R4, RZ, RZ, RZ ;  /* 0x000000ffff049224 */ /* 0x000fcc00078e00ff */
[----:B------:R-:W-:-:S11]  /*4530*/  @!P1 DMUL R28, R6, R4 ;  /* 0x00000004061c9228 */ /* 0x000fd60000000000 */
.L_x_6938:
[----:B------:R-:W-:Y:S05]  /*4540*/  BSYNC B0 ;  /* 0x0000000000007941 */ /* 0x000fea0003800000 */
.L_x_6937:
        /* <DEDUP_REMOVED lines=12> */
[----:B------:R-:W-:Y:S02]  /*4610*/  @!P0 MOV R27, R5 ;  /* 0x00000005001b8202 */ /* 0x000fe40000000f00 */
        /* <DEDUP_REMOVED lines=15> */
[----:B------:R-:W-:Y:S01]  /*4710*/  IMAD.MOV.U32 R30, RZ, RZ, -0x748574fc ;  /* 0x8b7a8b04ff1e7424 */ /* 0x000fe200078e00ff */
        /* <DEDUP_REMOVED lines=58> */
.L_x_6940:
        /* <DEDUP_REMOVED lines=20> */
[----:B------:R-:W-:Y:S05]  /*4c00*/  CALL.REL.NOINC `($__internal_11_$__cuda_sm20_div_rn_f64_full) ;  /* 0x0000008c00cc7944 */ /* 0x000fea0003c00000 */
.L_x_6943:
[----:B------:R-:W-:Y:S05]  /*4c10*/  BSYNC B2 ;  /* 0x0000000000027941 */ /* 0x000fea0003800000 */
.L_x_6942:
        /* <DEDUP_REMOVED lines=29> */
.L_x_6941:
[----:B------:R-:W-:Y:S05]  /*4df0*/  BSYNC B1 ;  /* 0x0000000000017941 */ /* 0x000fea0003800000 */
.L_x_6939:
        /* <DEDUP_REMOVED lines=67> */
.L_x_6945:
[----:B------:R-:W-:Y:S05]  /*5230*/  BSYNC B0 ;  /* 0x0000000000007941 */ /* 0x000fea0003800000 */
.L_x_6944:
        /* <DEDUP_REMOVED lines=87> */
.L_x_6947:
        /* <DEDUP_REMOVED lines=21> */
.L_x_6950:
[----:B------:R-:W-:Y:S05]  /*5900*/  BSYNC B2 ;  /* 0x0000000000027941 */ /* 0x000fea0003800000 */
.L_x_6949:
        /* <DEDUP_REMOVED lines=29> */
.L_x_6948:
[----:B------:R-:W-:Y:S05]  /*5ae0*/  BSYNC B1 ;  /* 0x0000000000017941 */ /* 0x000fea0003800000 */
.L_x_6946:
        /* <DEDUP_REMOVED lines=67> */
.L_x_6952:
[----:B------:R-:W-:Y:S05]  /*5f20*/  BSYNC B0 ;  /* 0x0000000000007941 */ /* 0x000fea0003800000 */
.L_x_6951:
        /* <DEDUP_REMOVED lines=33> */
[----:B------:R-:W-:Y:S01]  /*6140*/  UMOV UR8, 0x80000000 ;  /* 0x8000000000087882 */ /* 0x000fe20000000000 */
[----:B------:R-:W-:Y:S01]  /*6150*/  LEA.HI R0, R27, R0, RZ, 0xc ;  /* 0x000000001b007211 */ /* 0x000fe200078f60ff */
[----:B------:R-:W-:-:S10]  /*6160*/  UMOV UR9, 0x43300000 ;  /* 0x4330000000097882 */ /* 0x000fd40000000000 */
        /* <DEDUP_REMOVED lines=51> */
.L_x_6954:
        /* <DEDUP_REMOVED lines=20> */
[----:B------:R-:W-:Y:S05]  /*65e0*/  CALL.REL.NOINC `($__internal_11_$__cuda_sm20_div_rn_f64_full) ;  /* 0x0000007400547944 */ /* 0x000fea0003c00000 */
.L_x_6957:
[----:B------:R-:W-:Y:S05]  /*65f0*/  BSYNC B2 ;  /* 0x0000000000027941 */ /* 0x000fea0003800000 */
.L_x_6956:
        /* <DEDUP_REMOVED lines=29> */
.L_x_6955:
[----:B------:R-:W-:Y:S05]  /*67d0*/  BSYNC B1 ;  /* 0x0000000000017941 */ /* 0x000fea0003800000 */
.L_x_6953:
[----:B------:R-:W0:Y:S01]  /*67e0*/  S2R R0, SR_CTAID.X ;  /* 0x0000000000007919 */ /* 0x000e220000002500 */
[----:B------:R-:W1:Y:S01]  /*67f0*/  LDC.64 R2, c[0x0][0x218] ;  /* 0x00008600ff027b82 */ /* 0x000e620000000a00 */
[----:B------:R-:W-:Y:S01]  /*6800*/  DSETP.MIN.AND P0, P1, RZ, R14, PT ;  /* 0x0000000eff00722a */ /* 0x000fe20003900000 */
[----:B------:R-:W-:Y:S01]  /*6810*/  MOV R27, R14 ;  /* 0x0000000e001b7202 */ /* 0x000fe20000000f00 */
[----:B------:R-:W2:Y:S01]  /*6820*/  S2R R5, SR_TID.X ;  /* 0x0000000000057919 */ /* 0x000ea20000002100 */
[----:B------:R-:W-:-:S05]  /*6830*/  IMAD.MOV.U32 R14, RZ, RZ, RZ ;  /* 0x000000ffff0e7224 */ /* 0x000fca00078e00ff */
[----:B------:R-:W-:Y:S01]  /*6840*/  SEL R14, R14, R27, P0 ;  /* 0x0000001b0e0e7207 */ /* 0x000fe20000000000 */
[----:B0-----:R-:W-:Y:S02]  /*6850*/  IMAD.SHL.U32 R7, R0, 0x400, RZ ;  /* 0x0000040000077824 */ /* 0x001fe400078e00ff */
[----:B------:R-:W-:Y:S02]  /*6860*/  IMAD.MOV.U32 R0, RZ, RZ, RZ ;  /* 0x000000ffff007224 */ /* 0x000fe400078e00ff */
[----:B-1----:R-:W-:-:S03]  /*6870*/  IMAD.WIDE.U32 R2, R7, 0x8, R2 ;  /* 0x0000000807027825 */ /* 0x002fc600078e0002 */
[----:B------:R-:W-:Y:S02]  /*6880*/  FSEL R29, R0, R15, P0 ;  /* 0x0000000f001d7208 */ /* 0x000fe40000000000 */
[----:B------:R-:W-:Y:S01]  /*6890*/  @P1 LOP3.LUT R29, R15, 0x80000, RZ, 0xfc, !PT ;  /* 0x000800000f1d1812 */ /* 0x000fe200078efcff */
[----:B--2---:R-:W-:-:S04]  /*68a0*/  IMAD.WIDE R2, R5, 0x10, R2 ;  /* 0x0000001005027825 */ /* 0x004fc800078e0202 */
[----:B------:R-:W-:Y:S01]  /*68b0*/  IMAD.MOV.U32 R15, RZ, RZ, R29 ;  /* 0x000000ffff0f7224 */ /* 0x000fe200078e001d */
[----:B------:R-:W-:Y:S04]  /*68c0*/  STG.E.128 desc[UR4][R2.64], R16 ;  /* 0x0000001002007986 */ /* 0x000fe8000c101d04 */
[----:B------:R-:W-:Y:S01]  /*68d0*/  STG.E.128 desc[UR4][R2.64+0x800], R20 ;  /* 0x0008001402007986 */ /* 0x000fe2000c101d04 */
[----:B------:R-:W-:-:S03]  /*68e0*/  DADD R14, R14, -R24 ;  /* 0x000000000e0e7229 */ /* 0x000fc60000000818 */
[----:B------:R-:W-:Y:S04]  /*68f0*/  STG.E.128 desc[UR4][R2.64+0x1000], R8 ;  /* 0x0010000802007986 */ /* 0x000fe8000c101d04 */
[----:B------:R-:W-:Y:S01]  /*6900*/  STG.E.128 desc[UR4][R2.64+0x1800], R12 ;  /* 0x0018000c02007986 */ /* 0x000fe2000c101d04 */
[----:B------:R-:W-:Y:S05]  /*6910*/  EXIT ;  /* 0x000000000000794d */ /* 0x000fea0003800000 */
.L_x_6901:
[----:B------:R-:W0:Y:S01]  /*6920*/  S2R R0, SR_TID.X ;  /* 0x0000000000007919 */ /* 0x000e220000002100 */
[----:B------:R-:W-:Y:S02]  /*6930*/  CS2R R12, SRZ ;  /* 0x00000000000c7805 */ /* 0x000fe4000001ff00 */
[----:B0-----:R-:W-:-:S13]  /*6940*/  ISETP.GE.AND P0, PT, R0, R30, PT ;  /* 0x0000001e0000720c */ /* 0x001fda0003f06270 */
[----:B------:R-:W-:Y:S02]  /*6950*/  @!P0 IMAD.IADD R31, R7, 0x1, R0 ;  /* 0x00000001071f8824 */ /* 0x000fe400078e0200 */
[----:B------:R-:W-:-:S05]  /*6960*/  @!P0 VIADD R0, R0, 0x80 ;  /* 0x0000008000008836 */ /* 0x000fca0000000000 */
[----:B------:R-:W-:-:S13]  /*6970*/  ISETP.GE.AND P6, PT, R0, R30, PT ;  /* 0x0000001e0000720c */ /* 0x000fda0003fc6270 */
[----:B------:R-:W-:Y:S01]  /*6980*/  @!P6 IADD3 R5, R7, R0, RZ ;  /* 0x000000000705e210 */ /* 0x000fe20007ffe0ff */
[----:B------:R-:W-:Y:S01]  /*6990*/  @!P6 VIADD R0, R0, 0x80 ;  /* 0x000000800000e836 */ /* 0x000fe20000000000 */
[----:B------:R-:W0:Y:S04]  /*69a0*/  @!P6 LDC.64 R2, c[0x0][0x220] ;  /* 0x00008800ff02eb82 */ /* 0x000e280000000a00 */
[----:B------:R-:W-:-:S13]  /*69b0*/  ISETP.GE.AND P5, PT, R0, R30, PT ;  /* 0x0000001e0000720c */ /* 0x000fda0003fa6270 */
[----:B------:R-:W-:Y:S01]  /*69c0*/  @!P5 IMAD.IADD R15, R7, 0x1, R0 ;  /* 0x00000001070fd824 */ /* 0x000fe200078e0200 */
[----:B------:R-:W1:Y:S01]  /*69d0*/  @!P5 LDC.64 R8, c[0x0][0x220] ;  /* 0x00008800ff08db82 */ /* 0x000e620000000a00 */
[----:B------:R-:W-:-:S05]  /*69e0*/  @!P5 VIADD R0, R0, 0x80 ;  /* 0x000000800000d836 */ /* 0x000fca0000000000 */
[C---:B------:R-:W-:Y:S01]  /*69f0*/  ISETP.GE.AND P4, PT, R0.reuse, R30, PT ;  /* 0x0000001e0000720c */ /* 0x040fe20003f86270 */
[----:B0-----:R-:W-:Y:S02]  /*6a00*/  @!P6 IMAD.WIDE.U32 R4, R5, 0x8, R2 ;  /* 0x000000080504e825 */ /* 0x001fe400078e0002 */
[----:B------:R-:W0:Y:S03]  /*6a10*/  @!P0 LDC.64 R2, c[0x0][0x220] ;  /* 0x00008800ff028b82 */ /* 0x000e260000000a00 */
[----:B------:R2:W5:Y:S07]  /*6a20*/  @!P6 LDG.E.64 R12, desc[UR4][R4.64] ;  /* 0x00000004040ce981 */ /* 0x00056e000c1e1b00 */
[----:B------:R-:W-:Y:S01]  /*6a30*/  @!P4 IMAD.IADD R25, R7, 0x1, R0 ;  /* 0x000000010719c824 */ /* 0x000fe200078e0200 */
[----:B------:R-:W3:Y:S01]  /*6a40*/  @!P4 LDC.64 R10, c[0x0][0x220] ;  /* 0x00008800ff0acb82 */ /* 0x000ee20000000a00 */
[----:B------:R-:W-:-:S05]  /*6a50*/  @!P4 VIADD R0, R0, 0x80 ;  /* 0x000000800000c836 */ /* 0x000fca0000000000 */
[----:B------:R-:W-:-:S13]  /*6a60*/  ISETP.GE.AND P3, PT, R0, R30, PT ;  /* 0x0000001e0000720c */ /* 0x000fda0003f66270 */
[----:B------:R-:W-:Y:S01]  /*6a70*/  @!P3 IADD3 R27, R7, R0, RZ ;  /* 0x00000000071bb210 */ /* 0x000fe20007ffe0ff */
[----:B------:R-:W-:Y:S01]  /*6a80*/  @!P3 VIADD R0, R0, 0x80 ;  /* 0x000000800000b836 */ /* 0x000fe20000000000 */
[----:B------:R-:W4:Y:S04]  /*6a90*/  @!P3 LDC.64 R18, c[0x0][0x220] ;  /* 0x00008800ff12bb82 */ /* 0x000f280000000a00 */
[----:B------:R-:W-:-:S13]  /*6aa0*/  ISETP.GE.AND P2, PT, R0, R30, PT ;  /* 0x0000001e0000720c */ /* 0x000fda0003f46270 */
[----:B------:R-:W-:Y:S01]  /*6ab0*/  @!P2 IMAD.IADD R33, R7, 0x1, R0 ;  /* 0x000000010721a824 */ /* 0x000fe200078e0200 */
[----:B------:R-:W0:Y:S01]  /*6ac0*/  @!P2 LDC.64 R20, c[0x0][0x220] ;  /* 0x00008800ff14ab82 */ /* 0x000e220000000a00 */
[----:B------:R-:W-:-:S05]  /*6ad0*/  @!P2 VIADD R0, R0, 0x80 ;  /* 0x000000800000a836 */ /* 0x000fca0000000000 */
[----:B------:R-:W-:-:S13]  /*6ae0*/  ISETP.GE.AND P1, PT, R0, R30, PT ;  /* 0x0000001e0000720c */ /* 0x000fda0003f26270 */
[----:B------:R-:W-:Y:S01]  /*6af0*/  @!P1 IMAD.IADD R35, R7, 0x1, R0 ;  /* 0x0000000107239824 */ /* 0x000fe200078e0200 */
[----:B------:R-:W0:Y:S01]  /*6b00*/  @!P1 LDC.64 R22, c[0x0][0x220] ;  /* 0x00008800ff169b82 */ /* 0x000e220000000a00 */
[----:B------:R-:W-:-:S05]  /*6b10*/  @!P1 VIADD R0, R0, 0x80 ;  /* 0x0000008000009836 */ /* 0x000fca0000000000 */
[----:B------:R-:W-:-:S13]  /*6b20*/  ISETP.GE.AND P6, PT, R0, R30, PT ;  /* 0x0000001e0000720c */ /* 0x000fda0003fc6270 */
[----:B------:R-:W0:Y:S01]  /*6b30*/  @!P6 LDC.64 R28, c[0x0][0x220] ;  /* 0x00008800ff1ceb82 */ /* 0x000e220000000a00 */
[----:B--2---:R-:W-:Y:S01]  /*6b40*/  @!P6 IADD3 R5, R7, R0, RZ ;  /* 0x000000000705e210 */ /* 0x004fe20007ffe0ff */
[----:B-1----:R-:W-:Y:S01]  /*6b50*/  @!P5 IMAD.WIDE.U32 R8, R15, 0x8, R8 ;  /* 0x000000080f08d825 */ /* 0x002fe200078e0008 */
[----:B------:R-:W-:Y:S02]  /*6b60*/  CS2R R14, SRZ ;  /* 0x00000000000e7805 */ /* 0x000fe4000001ff00 */
[----:B------:R-:W-:Y:S01]  /*6b70*/  CS2R R16, SRZ ;  /* 0x0000000000107805 */ /* 0x000fe2000001ff00 */
[----:B---3--:R-:W-:Y:S01]  /*6b80*/  @!P4 IMAD.WIDE.U32 R24, R25, 0x8, R10 ;  /* 0x000000081918c825 */ /* 0x008fe200078e000a */
[----:B------:R-:W-:Y:S02]  /*6b90*/  CS2R R10, SRZ ;  /* 0x00000000000a7805 */ /* 0x000fe4000001ff00 */
[----:B------:R1:W5:Y:S01]  /*6ba0*/  @!P5 LDG.E.64 R14, desc[UR4][R8.64] ;  /* 0x00000004080ed981 */ /* 0x000362000c1e1b00 */
[----:B----4-:R-:W-:Y:S01]  /*6bb0*/  @!P3 IMAD.WIDE.U32 R26, R27, 0x8, R18 ;  /* 0x000000081b1ab825 */ /* 0x010fe200078e0012 */
[----:B------:R-:W-:-:S02]  /*6bc0*/  CS2R R18, SRZ ;  /* 0x0000000000127805 */ /* 0x000fc4000001ff00 */
[----:B------:R1:W5:Y:S01]  /*6bd0*/  @!P4 LDG.E.64 R16, desc[UR4][R24.64] ;  /* 0x000000041810c981 */ /* 0x000362000c1e1b00 */
[----:B0-----:R-:W-:Y:S01]  /*6be0*/  @!P2 IMAD.WIDE.U32 R32, R33, 0x8, R20 ;  /* 0x000000082120a825 */ /* 0x001fe200078e0014 */
[----:B------:R-:W-:Y:S02]  /*6bf0*/  CS2R R20, SRZ ;  /* 0x0000000000147805 */ /* 0x000fe4000001ff00 */
[----:B------:R1:W5:Y:S01]  /*6c00*/  @!P3 LDG.E.64 R18, desc[UR4][R26.64] ;  /* 0x000000041a12b981 */ /* 0x000362000c1e1b00 */
[----:B------:R-:W-:Y:S01]  /*6c10*/  @!P1 IMAD.WIDE.U32 R34, R35, 0x8, R22 ;  /* 0x0000000823229825 */ /* 0x000fe200078e0016 */
[----:B------:R-:W-:Y:S02]  /*6c20*/  CS2R R22, SRZ ;  /* 0x0000000000167805 */ /* 0x000fe4000001ff00 */
[----:B------:R1:W5:Y:S01]  /*6c30*/  @!P2 LDG.E.64 R20, desc[UR4][R32.64] ;  /* 0x000000042014a981 */ /* 0x000362000c1e1b00 */
[----:B------:R-:W-:-:S03]  /*6c40*/  @!P0 IMAD.WIDE.U32 R2, R31, 0x8, R2 ;  /* 0x000000081f028825 */ /* 0x000fc600078e0002 */
[----:B------:R1:W5:Y:S01]  /*6c50*/  @!P1 LDG.E.64 R22, desc[UR4][R34.64] ;  /* 0x0000000422169981 */ /* 0x000362000c1e1b00 */
[----:B------:R-:W-:Y:S01]  /*6c60*/  @!P6 IMAD.WIDE.U32 R4, R5, 0x8, R28 ;  /* 0x000000080504e825 */ /* 0x000fe200078e001c */
[----:B------:R-:W-:Y:S02]  /*6c70*/  CS2R R28, SRZ ;  /* 0x00000000001c7805 */ /* 0x000fe4000001ff00 */
        /* <DEDUP_REMOVED lines=64> */
.L_x_6961:
[----:B------:R-:W-:Y:S05]  /*7080*/  BSYNC B0 ;  /* 0x0000000000007941 */ /* 0x000fea0003800000 */
.L_x_6960:
        /* <DEDUP_REMOVED lines=85> */
.L_x_6963:
        /* <DEDUP_REMOVED lines=21> */
[----:B------:R-:W-:Y:S05]  /*7730*/  CALL.REL.NOINC `($__internal_11_$__cuda_sm20_div_rn_f64_full) ;  /* 0x0000006400007944 */ /* 0x000fea0003c00000 */
.L_x_6966:
[----:B------:R-:W-:Y:S05]  /*7740*/  BSYNC B3 ;  /* 0x0000000000037941 */ /* 0x000fea0003800000 */
.L_x_6965:
        /* <DEDUP_REMOVED lines=29> */
.L_x_6964:
[----:B------:R-:W-:Y:S05]  /*7920*/  BSYNC B2 ;  /* 0x0000000000027941 */ /* 0x000fea0003800000 */
.L_x_6962:
        /* <DEDUP_REMOVED lines=9> */
.L_x_6959:
[----:B------:R-:W-:Y:S05]  /*79c0*/  BSYNC B1 ;  /* 0x0000000000017941 */ /* 0x000fea0003800000 */
.L_x_6958:
        /* <DEDUP_REMOVED lines=65> */
.L_x_6970:
[----:B------:R-:W-:Y:S05]  /*7de0*/  BSYNC B0 ;  /* 0x0000000000007941 */ /* 0x000fea0003800000 */
.L_x_6969:
        /* <DEDUP_REMOVED lines=85> */
.L_x_6972:
        /* <DEDUP_REMOVED lines=21> */
[----:B------:R-:W-:Y:S05]  /*8490*/  CALL.REL.NOINC `($__internal_11_$__cuda_sm20_div_rn_f64_full) ;  /* 0x0000005400a87944 */ /* 0x000fea0003c00000 */
.L_x_6975:
[----:B------:R-:W-:Y:S05]  /*84a0*/  BSYNC B3 ;  /* 0x0000000000037941 */ /* 0x000fea0003800000 */
.L_x_6974:
        /* <DEDUP_REMOVED lines=29> */
.L_x_6973:
[----:B------:R-:W-:Y:S05]  /*8680*/  BSYNC B2 ;  /* 0x0000000000027941 */ /* 0x000fea0003800000 */
.L_x_6971:
[----:B------:R-:W-:Y:S01]  /*8690*/  DSETP.MIN.AND P0, P1, RZ, R12, PT ;  /* 0x0000000cff00722a */ /* 0x000fe20003900000 */
[----:B------:R-:W-:Y:S02]  /*86a0*/  IMAD.MOV.U32 R3, RZ, RZ, R13 ;  /* 0x000000ffff037224 */ /* 0x000fe400078e000d */
[----:B------:R-:W-:Y:S02]  /*86b0*/  IMAD.MOV.U32 R0, RZ, RZ, RZ ;  /* 0x000000ffff007224 */ /* 0x000fe400078e00ff */
[----:B------:R-:W-:-:S03]  /*86c0*/  IMAD.MOV.U32 R2, RZ, RZ, RZ ;  /* 0x000000ffff027224 */ /* 0x000fc600078e00ff */
[----:B------:R-:W-:Y:S02]  /*86d0*/  FSEL R5, R0, R3, P0 ;  /* 0x0000000300057208 */ /* 0x000fe40000000000 */
[----:B------:R-:W-:-:S04]  /*86e0*/  SEL R2, R2, R12, P0 ;  /* 0x0000000c02027207 */ /* 0x000fc80000000000 */
[----:B------:R-:W-:-:S05]  /*86f0*/  @P1 LOP3.LUT R5, R3, 0x80000, RZ, 0xfc, !PT ;  /* 0x0008000003051812 */ /* 0x000fca00078efcff */
[----:B------:R-:W-:-:S06]  /*8700*/  IMAD.MOV.U32 R3, RZ, RZ, R5 ;  /* 0x000000ffff037224 */ /* 0x000fcc00078e0005 */
[----:B------:R-:W-:-:S11]  /*8710*/  DADD R10, R2, -R10 ;  /* 0x00000000020a7229 */ /* 0x000fd6000000080a */
.L_x_6968:
[----:B------:R-:W-:Y:S05]  /*8720*/  BSYNC B1 ;  /* 0x0000000000017941 */ /* 0x000fea0003800000 */
.L_x_6967:
[----:B------:R-:W0:Y:S01]  /*8730*/  S2R R3, SR_TID.X ;  /* 0x0000000000037919 */ /* 0x000e220000002100 */
[----:B------:R-:W-:Y:S01]  /*8740*/  BSSY B1, `(.L_x_6976) ;  /* 0x00000d4000017945 */ /* 0x000fe20003800000 */
[----:B0-----:R-:W-:-:S04]  /*8750*/  IADD3 R3, R3, 0x100, RZ ;  /* 0x0000010003037810 */ /* 0x001fc80007ffe0ff */
        /* <DEDUP_REMOVED lines=62> */
.L_x_6979:
[----:B------:R-:W-:Y:S05]  /*8b40*/  BSYNC B0 ;  /* 0x0000000000007941 */ /* 0x000fea0003800000 */
.L_x_6978:
        /* <DEDUP_REMOVED lines=85> */
.L_x_6981:
        /* <DEDUP_REMOVED lines=22> */
.L_x_6984:
[----:B------:R-:W-:Y:S05]  /*9200*/  BSYNC B3 ;  /* 0x0000000000037941 */ /* 0x000fea0003800000 */
.L_x_6983:
        /* <DEDUP_REMOVED lines=29> */
.L_x_6982:
[----:B------:R-:W-:Y:S05]  /*93e0*/  BSYNC B2 ;  /* 0x0000000000027941 */ /* 0x000fea0003800000 */
.L_x_6980:
        /* <DEDUP_REMOVED lines=9> */
.L_x_6977:
[----:B------:R-:W-:Y:S05]  /*9480*/  BSYNC B1 ;  /* 0x0000000000017941 */ /* 0x000fea0003800000 */
.L_x_6976:
[----:B------:R-:W0:Y:S01]  /*9490*/  S2R R3, SR_TID.X ;  /* 0x0000000000037919 */ /* 0x000e220000002100 */
        /* <DEDUP_REMOVED lines=64> */
.L_x_6988:
[----:B------:R-:W-:Y:S05]  /*98a0*/  BSYNC B0 ;  /* 0x0000000000007941 */ /* 0x000fea0003800000 */
.L_x_6987:
        /* <DEDUP_REMOVED lines=85> */
.L_x_6990:
        /* <DEDUP_REMOVED lines=22> */
.L_x_6993:
[----:B------:R-:W-:Y:S05]  /*9f60*/  BSYNC B3 ;  /* 0x0000000000037941 */ /* 0x000fea0003800000 */
.L_x_6992:
        /* <DEDUP_REMOVED lines=29> */
.L_x_6991:
[----:B------:R-:W-:Y:S05]  /*a140*/  BSYNC B2 ;  /* 0x0000000000027941 */ /* 0x000fea0003800000 */
.L_x_6989:
[----:B------:R-:W-:Y:S01]  /*a150*/  DSETP.MIN.AND P0, P1, RZ, R16, PT ;  /* 0x00000010ff00722a */ /* 0x000fe20003900000 */
[----:B------:R-:W-:Y:S02]  /*a160*/  IMAD.MOV.U32 R3, RZ, RZ, R17 ;  /* 0x000000ffff037224 */ /* 0x000fe400078e0011 */
[----:B------:R-:W-:Y:S02]  /*a170*/  IMAD.MOV.U32 R0, RZ, RZ, RZ ;  /* 0x000000ffff007224 */ /* 0x000fe400078e00ff */
[----:B------:R-:W-:-:S03]  /*a180*/  IMAD.MOV.U32 R2, RZ, RZ, RZ ;  /* 0x000000ffff027224 */ /* 0x000fc600078e00ff */
[----:B------:R-:W-:Y:S02]  /*a190*/  FSEL R5, R0, R3, P0 ;  /* 0x0000000300057208 */ /* 0x000fe40000000000 */
[----:B------:R-:W-:-:S04]  /*a1a0*/  SEL R2, R2, R16, P0 ;  /* 0x0000001002027207 */ /* 0x000fc80000000000 */
[----:B------:R-:W-:-:S04]  /*a1b0*/  @P1 LOP3.LUT R5, R3, 0x80000, RZ, 0xfc, !PT ;  /* 0x0008000003051812 */ /* 0x000fc800078efcff */
[----:B------:R-:W-:-:S06]  /*a1c0*/  MOV R3, R5 ;  /* 0x0000000500037202 */ /* 0x000fcc0000000f00 */
[----:B------:R-:W-:-:S11]  /*a1d0*/  DADD R14, R2, -R14 ;  /* 0x00000000020e7229 */ /* 0x000fd6000000080e */
.L_x_6986:
[----:B------:R-:W-:Y:S05]  /*a1e0*/  BSYNC B1 ;  /* 0x0000000000017941 */ /* 0x000fea0003800000 */
.L_x_6985:
        /* <DEDUP_REMOVED lines=65> */
.L_x_6997:
[----:B------:R-:W-:Y:S05]  /*a600*/  BSYNC B0 ;  /* 0x0000000000007941 */ /* 0x000fea0003800000 */
.L_x_6996:
        /* <DEDUP_REMOVED lines=85> */
.L_x_6999:
        /* <DEDUP_REMOVED lines=21> */
[----:B------:R-:W-:Y:S05]  /*acb0*/  CALL.REL.NOINC `($__internal_11_$__cuda_sm20_div_rn_f64_full) ;  /* 0x0000002c00a07944 */ /* 0x000fea0003c00000 */
.L_x_7002:
[----:B------:R-:W-:Y:S05]  /*acc0*/  BSYNC B3 ;  /* 0x0000000000037941 */ /* 0x000fea0003800000 */
.L_x_7001:
        /* <DEDUP_REMOVED lines=29> */
.L_x_7000:
[----:B------:R-:W-:Y:S05]  /*aea0*/  BSYNC B2 ;  /* 0x0000000000027941 */ /* 0x000fea0003800000 */
.L_x_6998:
        /* <DEDUP_REMOVED lines=9> */
.L_x_6995:
[----:B------:R-:W-:Y:S05]  /*af40*/  BSYNC B1 ;  /* 0x0000000000017941 */ /* 0x000fea0003800000 */
.L_x_6994:
        /* <DEDUP_REMOVED lines=65> */
.L_x_7006:
[----:B------:R-:W-:Y:S05]  /*b360*/  BSYNC B0 ;  /* 0x0000000000007941 */ /* 0x000fea0003800000 */
.L_x_7005:
        /* <DEDUP_REMOVED lines=24> */
[----:B------:R-:W-:Y:S01]  /*b4f0*/  MOV R35, 0x3ed0ee25 ;  /* 0x3ed0ee2500237802 */ /* 0x000fe20000000f00 */
[----:B------:R-:W-:Y:S01]  /*b500*/  IMAD.MOV.U32 R34, RZ, RZ, -0x748574fc ;  /* 0x8b7a8b04ff227424 */ /* 0x000fe200078e00ff */
        /* <DEDUP_REMOVED lines=59> */
.L_x_7008:
        /* <DEDUP_REMOVED lines=22> */
.L_x_7011:
[----:B------:R-:W-:Y:S05]  /*ba20*/  BSYNC B3 ;  /* 0x0000000000037941 */ /* 0x000fea0003800000 */
.L_x_7010:
        /* <DEDUP_REMOVED lines=29> */
.L_x_7009:
[----:B------:R-:W-:Y:S05]  /*bc00*/  BSYNC B2 ;  /* 0x0000000000027941 */ /* 0x000fea0003800000 */
.L_x_7007:
[----:B------:R-:W-:Y:S01]  /*bc10*/  DSETP.MIN.AND P0, P1, RZ, R20, PT ;  /* 0x00000014ff00722a */ /* 0x000fe20003900000 */
[----:B------:R-:W-:Y:S01]  /*bc20*/  IMAD.MOV.U32 R0, RZ, RZ, RZ ;  /* 0x000000ffff007224 */ /* 0x000fe200078e00ff */
[----:B------:R-:W-:Y:S01]  /*bc30*/  MOV R3, R21 ;  /* 0x0000001500037202 */ /* 0x000fe20000000f00 */
[----:B------:R-:W-:-:S03]  /*bc40*/  IMAD.MOV.U32 R2, RZ, RZ, RZ ;  /* 0x000000ffff027224 */ /* 0x000fc600078e00ff */
[----:B------:R-:W-:Y:S02]  /*bc50*/  FSEL R5, R0, R3, P0 ;  /* 0x0000000300057208 */ /* 0x000fe40000000000 */
[----:B------:R-:W-:-:S06]  /*bc60*/  SEL R2, R2, R20, P0 ;  /* 0x0000001402027207 */ /* 0x000fcc0000000000 */
[----:B------:R-:W-:-:S05]  /*bc70*/  @P1 LOP3.LUT R5, R3, 0x80000, RZ, 0xfc, !PT ;  /* 0x0008000003051812 */ /* 0x000fca00078efcff */
[----:B------:R-:W-:-:S06]  /*bc80*/  IMAD.MOV.U32 R3, RZ, RZ, R5 ;  /* 0x000000ffff037224 */ /* 0x000fcc00078e0005 */
[----:B------:R-:W-:-:S11]  /*bc90*/  DADD R18, R2, -R18 ;  /* 0x0000000002127229 */ /* 0x000fd60000000812 */
.L_x_7004:
[----:B------:R-:W-:Y:S05]  /*bca0*/  BSYNC B1 ;  /* 0x0000000000017941 */ /* 0x000fea0003800000 */
.L_x_7003:
[----:B------:R-:W0:Y:S01]  /*bcb0*/  S2R R3, SR_TID.X ;  /* 0x0000000000037919 */ /* 0x000e220000002100 */
[----:B------:R-:W-:Y:S01]  /*bcc0*/  BSSY B1, `(.L_x_7012) ;  /* 0x00000d4000017945 */ /* 0x000fe20003800000 */
[----:B0-----:R-:W-:-:S05]  /*bcd0*/  VIADD R3, R3, 0x300 ;  /* 0x0000030003037836 */ /* 0x001fca0000000000 */
        /* <DEDUP_REMOVED lines=62> */
.L_x_7015:
[----:B------:R-:W-:Y:S05]  /*c0c0*/  BSYNC B0 ;  /* 0x0000000000007941 */ /* 0x000fea0003800000 */
.L_x_7014:
        /* <DEDUP_REMOVED lines=35> */
[----:B------:R-:W-:Y:S02]  /*c300*/  @P0 IADD3 R5, R3, -0x100000, RZ ;  /* 0xfff0000003050810 */ /* 0x000fe40007ffe0ff */
[----:B------:R-:W-:-:S03]  /*c310*/  @P0 IADD3 R0, R0, 0x1, RZ ;  /* 0x0000000100000810 */ /* 0x000fc60007ffe0ff */
        /* <DEDUP_REMOVED lines=48> */
.L_x_7017:
        /* <DEDUP_REMOVED lines=22> */
.L_x_7020:
[----:B------:R-:W-:Y:S05]  /*c780*/  BSYNC B3 ;  /* 0x0000000000037941 */ /* 0x000fea0003800000 */
.L_x_7019:
        /* <DEDUP_REMOVED lines=29> */
.L_x_7018:
[----:B------:R-:W-:Y:S05]  /*c960*/  BSYNC B2 ;  /* 0x0000000000027941 */ /* 0x000fea0003800000 */
.L_x_7016:
        /* <DEDUP_REMOVED lines=9> */
.L_x_7013:
[----:B------:R-:W-:Y:S05]  /*ca00*/  BSYNC B1 ;  /* 0x0000000000017941 */ /* 0x000fea0003800000 */
.L_x_7012:
[----:B------:R-:W0:Y:S01]  /*ca10*/  S2R R3, SR_TID.X ;  /* 0x0000000000037919 */ /* 0x000e220000002100 */
[----:B------:R-:W-:Y:S01]  /*ca20*/  BSSY B1, `(.L_x_7021) ;  /* 0x00000d4000017945 */ /* 0x000fe20003800000 */
[----:B0-----:R-:W-:-:S05]  /*ca30*/  VIADD R3, R3, 0x380 ;  /* 0x0000038003037836 */ /* 0x001fca0000000000 */
[----:B------:R-:W-:-:S13]  /*ca40*/  ISETP.GE.AND P0, PT, R3, R30, PT ;  /* 0x0000001e0300720c */ /* 0x000fda0003f06270 */
[----:B------:R-:W-:Y:S05]  /*ca50*/  @P0 BRA `(.L_x_7022) ;  /* 0x0000000c00400947 */ /* 0x000fea0003800000 */
[----:B------:R-:W-:Y:S01]  /*ca60*/  IMAD.MOV.U32 R2, RZ, RZ, 0x652b82fe ;  /* 0x652b82feff027424 */ /* 0x000fe200078e00ff */
[----:B------:R-:W-:Y:S01]  /*ca70*/  MOV R3, 0x3ff71547 ;  /* 0x3ff7154700037802 */ /* 0x000fe20000000f00 */
        /* <DEDUP_REMOVED lines=58> */
.L_x_7024:
[----:B------:R-:W-:Y:S05]  /*ce20*/  BSYNC B0 ;  /* 0x0000000000007941 */ /* 0x000fea0003800000 */
.L_x_7023:
        /* <DEDUP_REMOVED lines=35> */
[----:B------:R-:W-:Y:S02]  /*d060*/  @P0 VIADD R5, R3, 0xfff00000 ;  /* 0xfff0000003050836 */ /* 0x000fe40000000000 */
[----:B------:R-:W-:-:S03]  /*d070*/  @P0 VIADD R0, R0, 0x1 ;  /* 0x0000000100000836 */ /* 0x000fc60000000000 */
        /* <DEDUP_REMOVED lines=48> */
.L_x_7026:
        /* <DEDUP_REMOVED lines=22> */
.L_x_7029:
[----:B------:R-:W-:Y:S05]  /*d4e0*/  BSYNC B3 ;  /* 0x0000000000037941 */ /* 0x000fea0003800000 */
.L_x_7028:
        /* <DEDUP_REMOVED lines=29> */
.L_x_7027:
[----:B------:R-:W-:Y:S05]  /*d6c0*/  BSYNC B2 ;  /* 0x0000000000027941 */ /* 0x000fea0003800000 */
.L_x_7025:
[----:B------:R-:W-:Y:S01]  /*d6d0*/  DSETP.MIN.AND P0, P1, RZ, R28, PT ;  /* 0x0000001cff00722a */ /* 0x000fe20003900000 */
[----:B------:R-:W-:Y:S01]  /*d6e0*/  IMAD.MOV.U32 R5, RZ, RZ, R29 ;  /* 0x000000ffff057224 */ /* 0x000fe200078e001d */
[----:B------:R-:W-:Y:S01]  /*d6f0*/  MOV R4, RZ ;  /* 0x000000ff00047202 */ /* 0x000fe20000000f00 */
[----:B------:R-:W-:-:S03]  /*d700*/  IMAD.MOV.U32 R0, RZ, RZ, RZ ;  /* 0x000000ffff007224 */ /* 0x000fc600078e00ff */
[----:B------:R-:W-:Y:S02]  /*d710*/  SEL R4, R4, R28, P0 ;  /* 0x0000001c04047207 */ /* 0x000fe40000000000 */
[----:B------:R-:W-:-:S06]  /*d720*/  FSEL R23, R0, R5, P0 ;  /* 0x0000000500177208 */ /* 0x000fcc0000000000 */
[----:B------:R-:W-:-:S05]  /*d730*/  @P1 LOP3.LUT R23, R5, 0x80000, RZ, 0xfc, !PT ;  /* 0x0008000005171812 */ /* 0x000fca00078efcff */
[----:B------:R-:W-:-:S06]  /*d740*/  IMAD.MOV.U32 R5, RZ, RZ, R23 ;  /* 0x000000ffff057224 */ /* 0x000fcc00078e0017 */
[----:B------:R-:W-:-:S11]  /*d750*/  DADD R2, R4, -R2 ;  /* 0x0000000004027229 */ /* 0x000fd60000000802 */
.L_x_7022:
[----:B------:R-:W-:Y:S05]  /*d760*/  BSYNC B1 ;  /* 0x0000000000017941 */ /* 0x000fea0003800000 */
.L_x_7021:
[----:B------:R-:W0:Y:S01]  /*d770*/  S2R R0, SR_TID.X ;  /* 0x0000000000007919 */ /* 0x000e220000002100 */
[----:B------:R-:W-:Y:S04]  /*d780*/  BSSY B0, `(.L_x_7030) ;  /* 0x0000033000007945 */ /* 0x000fe80003800000 */
[----:B------:R-:W-:Y:S01]  /*d790*/  BSSY B1, `(.L_x_7031) ;  /* 0x000002b000017945 */ /* 0x000fe20003800000 */
[----:B0-----:R-:W-:-:S13]  /*d7a0*/  ISETP.GE.AND P0, PT, R0, R30, PT ;  /* 0x0000001e0000720c */ /* 0x001fda0003f06270 */
[----:B------:R-:W0:Y:S01]  /*d7b0*/  @!P0 LDC.64 R4, c[0x0][0x218] ;  /* 0x00008600ff048b82 */ /* 0x000e220000000a00 */
[----:B-----5:R-:W-:Y:S02]  /*d7c0*/  @!P0 IMAD.IADD R23, R7, 0x1, R0 ;  /* 0x0000000107178824 */ /* 0x020fe400078e0200 */
[----:B------:R-:W-:Y:S02]  /*d7d0*/  @!P0 VIADD R0, R0, 0x80 ;  /* 0x0000008000008836 */ /* 0x000fe40000000000 */
[----:B0-----:R-:W-:-:S05]  /*d7e0*/  @!P0 IMAD.WIDE.U32 R4, R23, 0x8, R4 ;  /* 0x0000000817048825 */ /* 0x001fca00078e0004 */
[----:B------:R0:W-:Y:S01]  /*d7f0*/  @!P0 STG.E.64 desc[UR4][R4.64], R8 ;  /* 0x0000000804008986 */ /* 0x0001e2000c101b04 */
[----:B------:R-:W-:-:S13]  /*d800*/  ISETP.GE.AND P0, PT, R0, R30, PT ;  /* 0x0000001e0000720c */ /* 0x000fda0003f06270 */
[----:B0-----:R-:W-:Y:S05]  /*d810*/  @P0 BRA `(.L_x_7032) ;  /* 0x0000000000300947 */ /* 0x001fea0003800000 */
[----:B------:R-:W0:Y:S01]  /*d820*/  LDC.64 R4, c[0x0][0x218] ;  /* 0x00008600ff047b82 */ /* 0x000e220000000a00 */
[----:B------:R-:W-:Y:S01]  /*d830*/  IMAD.IADD R9, R7, 0x1, R0 ;  /* 0x0000000107097824 */ /* 0x000fe200078e0200 */
[----:B------:R-:W-:-:S04]  /*d840*/  IADD3 R0, R0, 0x80, RZ ;  /* 0x0000008000007810 */ /* 0x000fc80007ffe0ff */
[----:B------:R-:W-:Y:S01]  /*d850*/  ISETP.GE.AND P0, PT, R0, R30, PT ;  /* 0x0000001e0000720c */ /* 0x000fe20003f06270 */
[----:B0-----:R-:W-:-:S05]  /*d860*/  IMAD.WIDE.U32 R4, R9, 0x8, R4 ;  /* 0x0000000809047825 */ /* 0x001fca00078e0004 */
[----:B------:R0:W-:Y:S07]  /*d870*/  STG.E.64 desc[UR4][R4.64], R10 ;  /* 0x0000000a04007986 */ /* 0x0001ee000c101b04 */
[----:B------:R-:W-:Y:S05]  /*d880*/  @P0 BRA `(.L_x_7033) ;  /* 0x0000000000300947 */ /* 0x000fea0003800000 */
[----:B0-----:R-:W0:Y:S01]  /*d890*/  LDC.64 R4, c[0x0][0x218] ;  /* 0x00008600ff047b82 */ /* 0x001e220000000a00 */
[----:B------:R-:W-:Y:S02]  /*d8a0*/  IMAD.IADD R9, R7, 0x1, R0 ;  /* 0x0000000107097824 */ /* 0x000fe400078e0200 */
[----:B------:R-:W-:Y:S02]  /*d8b0*/  VIADD R0, R0, 0x80 ;  /* 0x0000008000007836 */ /* 0x000fe40000000000 */
[----:B0-----:R-:W-:-:S05]  /*d8c0*/  IMAD.WIDE.U32 R4, R9, 0x8, R4 ;  /* 0x0000000809047825 */ /* 0x001fca00078e0004 */
[----:B------:R0:W-:Y:S02]  /*d8d0*/  STG.E.64 desc[UR4][R4.64], R12 ;  /* 0x0000000c04007986 */ /* 0x0001e4000c101b04 */
.L_x_7032:
[----:B------:R-:W-:-:S13]  /*d8e0*/  ISETP.GE.AND P0, PT, R0, R30, PT ;  /* 0x0000001e0000720c */ /* 0x000fda0003f06270 */
[----:B------:R-:W-:Y:S05]  /*d8f0*/  @P0 BRA `(.L_x_7034) ;  /* 0x0000000000300947 */ /* 0x000fea0003800000 */
[----:B0-----:R-:W0:Y:S01]  /*d900*/  LDC.64 R4, c[0x0][0x218] ;  /* 0x00008600ff047b82 */ /* 0x001e220000000a00 */
[----:B------:R-:W-:Y:S02]  /*d910*/  IMAD.IADD R9, R7, 0x1, R0 ;  /* 0x0000000107097824 */ /* 0x000fe400078e0200 */
[----:B------:R-:W-:Y:S02]  /*d920*/  VIADD R0, R0, 0x80 ;  /* 0x0000008000007836 */ /* 0x000fe40000000000 */
[----:B0-----:R-:W-:-:S05]  /*d930*/  IMAD.WIDE.U32 R4, R9, 0x8, R4 ;  /* 0x0000000809047825 */ /* 0x001fca00078e0004 */
[----:B------:R1:W-:Y:S02]  /*d940*/  STG.E.64 desc[UR4][R4.64], R14 ;  /* 0x0000000e04007986 */ /* 0x0003e4000c101b04 */
.L_x_7033:
[----:B------:R-:W-:-:S13]  /*d950*/  ISETP.GE.AND P0, PT, R0, R30, PT ;  /* 0x0000001e0000720c */ /* 0x000fda0003f06270 */
[----:B------:R-:W-:Y:S05]  /*d960*/  @P0 BRA `(.L_x_7035) ;  /* 0x0000000000340947 */ /* 0x000fea0003800000 */
[----:B01----:R-:W0:Y:S01]  /*d970*/  LDC.64 R4, c[0x0][0x218] ;  /* 0x00008600ff047b82 */ /* 0x003e220000000a00 */
[----:B------:R-:W-:Y:S01]  /*d980*/  IADD3 R9, R7, R0, RZ ;  /* 0x0000000007097210 */ /* 0x000fe20007ffe0ff */
[----:B------:R-:W-:-:S04]  /*d990*/  VIADD R0, R0, 0x80 ;  /* 0x0000008000007836 */ /* 0x000fc80000000000 */
[----:B0-----:R-:W-:-:S05]  /*d9a0*/  IMAD.WIDE.U32 R4, R9, 0x8, R4 ;  /* 0x0000000809047825 */ /* 0x001fca00078e0004 */
[----:B------:R1:W-:Y:S02]  /*d9b0*/  STG.E.64 desc[UR4][R4.64], R16 ;  /* 0x0000001004007986 */ /* 0x0003e4000c101b04 */
.L_x_7034:
[----:B------:R-:W-:-:S13]  /*d9c0*/  ISETP.GE.AND P0, PT, R0, R30, PT ;  /* 0x0000001e0000720c */ /* 0x000fda0003f06270 */
[----:B------:R-:W-:Y:S05]  /*d9d0*/  @P0 BREAK B1 ;  /* 0x0000000000010942 */ /* 0x000fea0003800000 */
[----:B------:R-:W-:Y:S05]  /*d9e0*/  @P0 BRA `(.L_x_7036) ;  /* 0x0000000000300947 */ /* 0x000fea0003800000 */
[----:B01----:R-:W0:Y:S01]  /*d9f0*/  LDC.64 R4, c[0x0][0x218] ;  /* 0x00008600ff047b82 */ /* 0x003e220000000a00 */
[----:B------:R-:W-:Y:S02]  /*da00*/  IMAD.IADD R9, R7, 0x1, R0 ;  /* 0x0000000107097824 */ /* 0x000fe400078e0200 */
[----:B------:R-:W-:Y:S02]  /*da10*/  VIADD R0, R0, 0x80 ;  /* 0x0000008000007836 */ /* 0x000fe40000000000 */
[----:B0-----:R-:W-:-:S05]  /*da20*/  IMAD.WIDE.U32 R4, R9, 0x8, R4 ;  /* 0x0000000809047825 */ /* 0x001fca00078e0004 */
[----:B------:R2:W-:Y:S02]  /*da30*/  STG.E.64 desc[UR4][R4.64], R18 ;  /* 0x0000001204007986 */ /* 0x0005e4000c101b04 */
.L_x_7035:
[----:B------:R-:W-:Y:S05]  /*da40*/  BSYNC B1 ;  /* 0x0000000000017941 */ /* 0x000fea0003800000 */
.L_x_7031:
[----:B------:R-:W-:-:S13]  /*da50*/  ISETP.GE.AND P0, PT, R0, R30, PT ;  /* 0x0000001e0000720c */ /* 0x000fda0003f06270 */
[----:B012---:R-:W0:Y:S01]  /*da60*/  @!P0 LDC.64 R4, c[0x0][0x218] ;  /* 0x00008600ff048b82 */ /* 0x007e220000000a00 */
[----:B------:R-:W-:Y:S01]  /*da70*/  @!P0 IMAD.IADD R9, R7, 0x1, R0 ;  /* 0x0000000107098824 */ /* 0x000fe200078e0200 */
[----:B------:R-:W-:-:S03]  /*da80*/  @!P0 IADD3 R0, R0, 0x80, RZ ;  /* 0x0000008000008810 */ /* 0x000fc60007ffe0ff */
[----:B0-----:R-:W-:-:S05]  /*da90*/  @!P0 IMAD.WIDE.U32 R4, R9, 0x8, R4 ;  /* 0x0000000809048825 */ /* 0x001fca00078e0004 */
[----:B------:R2:W-:Y:S02]  /*daa0*/  @!P0 STG.E.64 desc[UR4][R4.64], R20 ;  /* 0x0000001404008986 */ /* 0x0005e4000c101b04 */
.L_x_7036:
[----:B------:R-:W-:Y:S05]  /*dab0*/  BSYNC B0 ;  /* 0x0000000000007941 */ /* 0x000fea0003800000 */
.L_x_7030:
[----:B------:R-:W-:Y:S05]  /*dac0*/  WARPSYNC.ALL ;  /* 0x0000000000007948 */ /* 0x000fea0003800000 */
[----:B------:R-:W-:-:S13]  /*dad0*/  ISETP.GE.AND P0, PT, R0, R30, PT ;  /* 0x0000001e0000720c */ /* 0x000fda0003f06270 */
[----:B------:R-:W-:Y:S05]  /*dae0*/  @P0 EXIT ;  /* 0x000000000000094d */ /* 0x000fea0003800000 */
[----:B012---:R-:W0:Y:S01]  /*daf0*/  LDC.64 R4, c[0x0][0x218] ;  /* 0x00008600ff047b82 */ /* 0x007e220000000a00 */
[----:B------:R-:W-:-:S04]  /*db00*/  IMAD.IADD R7, R7, 0x1, R0 ;  /* 0x0000000107077824 */ /* 0x000fc800078e0200 */
[----:B0-----:R-:W-:-:S05]  /*db10*/  IMAD.WIDE.U32 R4, R7, 0x8, R4 ;  /* 0x0000000807047825 */ /* 0x001fca00078e0004 */
[----:B------:R-:W-:Y:S01]  /*db20*/  STG.E.64 desc[UR4][R4.64], R2 ;  /* 0x0000000204007986 */ /* 0x000fe2000c101b04 */
[----:B------:R-:W-:Y:S05]  /*db30*/  EXIT ;  /* 0x000000000000794d */ /* 0x000fea0003800000 */
        .weak           $__internal_11_$__cuda_sm20_div_rn_f64_full
        .type           $__internal_11_$__cuda_sm20_div_rn_f64_full,@function
        .size           $__internal_11_$__cuda_sm20_div_rn_f64_full,(.L_x_7338 - $__internal_11_$__cuda_sm20_div_rn_f64_full)
$__internal_11_$__cuda_sm20_div_rn_f64_full:
[C---:B------:R-:W-:Y:S01]  /*db40*/  FSETP.GEU.AND P0, PT, |R5|.reuse, 1.469367938527859385e-39, PT ;  /* 0x001000000500780b */ /* 0x040fe20003f0e200 */
[----:B------:R-:W-:Y:S01]  /*db50*/  IMAD.MOV.U32 R26, RZ, RZ, R24 ;  /* 0x000000ffff1a7224 */ /* 0x000fe200078e0018 */
[----:B------:R-:W-:Y:S01]  /*db60*/  LOP3.LUT R25, R5, 0x800fffff, RZ, 0xc0, !PT ;  /* 0x800fffff05197812 */ /* 0x000fe200078ec0ff */
[----:B------:R-:W-:Y:S01]  /*db70*/  IMAD.MOV.U32 R27, RZ, RZ, R5 ;  /* 0x000000ffff1b7224 */ /* 0x000fe200078e0005 */
[----:B------:R-:W-:Y:S01]  /*db80*/  MOV R37, R3 ;  /* 0x0000000300257202 */ /* 0x000fe20000000f00 */
[----:B------:R-:W-:Y:S01]  /*db90*/  IMAD.MOV.U32 R32, RZ, RZ, 0x1 ;  /* 0x00000001ff207424 */ /* 0x000fe200078e00ff */
[----:B------:R-:W-:Y:S01]  /*dba0*/  LOP3.LUT R25, R25, 0x3ff00000, RZ, 0xfc, !PT ;  /* 0x3ff0000019197812 */ /* 0x000fe200078efcff */
[----:B------:R-:W-:Y:S01]  /*dbb0*/  IMAD.MOV.U32 R36, RZ, RZ, R2 ;  /* 0x000000ffff247224 */ /* 0x000fe200078e0002 */
[C---:B------:R-:W-:Y:S01]  /*dbc0*/  FSETP.GEU.AND P2, PT, |R37|.reuse, 1.469367938527859385e-39, PT ;  /* 0x001000002500780b */ /* 0x040fe20003f4e200 */
[----:B------:R-:W-:Y:S01]  /*dbd0*/  BSSY B0, `(.L_x_7037) ;  /* 0x0000056000007945 */ /* 0x000fe20003800000 */
[----:B------:R-:W-:-:S02]  /*dbe0*/  LOP3.LUT R3, R37, 0x7ff00000, RZ, 0xc0, !PT ;  /* 0x7ff0000025037812 */ /* 0x000fc400078ec0ff */
[----:B------:R-:W-:Y:S01]  /*dbf0*/  LOP3.LUT R4, R5, 0x7ff00000, RZ, 0xc0, !PT ;  /* 0x7ff0000005047812 */ /* 0x000fe200078ec0ff */
[----:B------:R-:W-:-:S03]  /*dc00*/  @!P0 DMUL R24, R26, 8.98846567431157953865e+307 ;  /* 0x7fe000001a188828 */ /* 0x000fc60000000000 */
[----:B------:R-:W-:-:S03]  /*dc10*/  ISETP.GE.U32.AND P1, PT, R3, R4, PT ;  /* 0x000000040300720c */ /* 0x000fc60003f26070 */
[----:B------:R-:W0:Y:S02]  /*dc20*/  MUFU.RCP64H R33, R25 ;  /* 0x0000001900217308 */ /* 0x000e240000001800 */
[----:B------:R-:W-:Y:S01]  /*dc30*/  @!P2 LOP3.LUT R2, R27, 0x7ff00000, RZ, 0xc0, !PT ;  /* 0x7ff000001b02a812 */ /* 0x000fe200078ec0ff */
[----:B------:R-:W-:Y:S01]  /*dc40*/  @!P2 IMAD.MOV.U32 R38, RZ, RZ, RZ ;  /* 0x000000ffff26a224 */ /* 0x000fe200078e00ff */
[----:B------:R-:W-:Y:S02]  /*dc50*/  @!P0 LOP3.LUT R4, R25, 0x7ff00000, RZ, 0xc0, !PT ;  /* 0x7ff0000019048812 */ /* 0x000fe400078ec0ff */
[----:B------:R-:W-:Y:S01]  /*dc60*/  @!P2 ISETP.GE.U32.AND P3, PT, R3, R2, PT ;  /* 0x000000020300a20c */ /* 0x000fe20003f66070 */
[----:B------:R-:W-:-:S05]  /*dc70*/  IMAD.MOV.U32 R2, RZ, RZ, 0x1ca00000 ;  /* 0x1ca00000ff027424 */ /* 0x000fca00078e00ff */
[C---:B------:R-:W-:Y:S02]  /*dc80*/  @!P2 SEL R5, R2.reuse, 0x63400000, !P3 ;  /* 0x634000000205a807 */ /* 0x040fe40005800000 */
[----:B------:R-:W-:Y:S02]  /*dc90*/  SEL R6, R2, 0x63400000, !P1 ;  /* 0x6340000002067807 */ /* 0x000fe40004800000 */
[----:B------:R-:W-:Y:S01]  /*dca0*/  @!P2 LOP3.LUT R5, R5, 0x80000000, R37, 0xf8, !PT ;  /* 0x800000000505a812 */ /* 0x000fe200078ef825 */
[----:B0-----:R-:W-:-:S03]  /*dcb0*/  DFMA R34, R32, -R24, 1 ;  /* 0x3ff000002022742b */ /* 0x001fc60000000818 */
[----:B------:R-:W-:-:S05]  /*dcc0*/  @!P2 LOP3.LUT R39, R5, 0x100000, RZ, 0xfc, !PT ;  /* 0x001000000527a812 */ /* 0x000fca00078efcff */
[----:B------:R-:W-:-:S08]  /*dcd0*/  DFMA R34, R34, R34, R34 ;  /* 0x000000222222722b */ /* 0x000fd00000000022 */
[----:B------:R-:W-:Y:S01]  /*dce0*/  DFMA R32, R32, R34, R32 ;  /* 0x000000222020722b */ /* 0x000fe20000000020 */
[----:B------:R-:W-:Y:S01]  /*dcf0*/  LOP3.LUT R35, R6, 0x800fffff, R37, 0xf8, !PT ;  /* 0x800fffff06237812 */ /* 0x000fe200078ef825 */
[----:B------:R-:W-:-:S06]  /*dd00*/  IMAD.MOV.U32 R34, RZ, RZ, R36 ;  /* 0x000000ffff227224 */ /* 0x000fcc00078e0024 */
[----:B------:R-:W-:Y:S02]  /*dd10*/  DFMA R40, R32, -R24, 1 ;  /* 0x3ff000002028742b */ /* 0x000fe40000000818 */
[----:B------:R-:W-:-:S06]  /*dd20*/  @!P2 DFMA R34, R34, 2, -R38 ;  /* 0x400000002222a82b */ /* 0x000fcc0000000826 */
[----:B------:R-:W-:-:S04]  /*dd30*/  DFMA R40, R32, R40, R32 ;  /* 0x000000282028722b */ /* 0x000fc80000000020 */
[----:B------:R-:W-:-:S04]  /*dd40*/  @!P2 LOP3.LUT R3, R35, 0x7ff00000, RZ, 0xc0, !PT ;  /* 0x7ff000002303a812 */ /* 0x000fc800078ec0ff */
[----:B------:R-:W-:Y:S01]  /*dd50*/  IADD3 R5, R3, -0x1, RZ ;  /* 0xffffffff03057810 */ /* 0x000fe20007ffe0ff */
[----:B------:R-:W-:-:S03]  /*dd60*/  DMUL R38, R40, R34 ;  /* 0x0000002228267228 */ /* 0x000fc60000000000 */
[----:B------:R-:W-:Y:S01]  /*dd70*/  ISETP.GT.U32.AND P0, PT, R5, 0x7feffffe, PT ;  /* 0x7feffffe0500780c */ /* 0x000fe20003f04070 */
[----:B------:R-:W-:-:S04]  /*dd80*/  VIADD R5, R4, 0xffffffff ;  /* 0xffffffff04057836 */ /* 0x000fc80000000000 */
[----:B------:R-:W-:Y:S01]  /*dd90*/  DFMA R32, R38, -R24, R34 ;  /* 0x800000182620722b */ /* 0x000fe20000000022 */
[----:B------:R-:W-:-:S07]  /*dda0*/  ISETP.GT.U32.OR P0, PT, R5, 0x7feffffe, P0 ;  /* 0x7feffffe0500780c */ /* 0x000fce0000704470 */
[----:B------:R-:W-:-:S06]  /*ddb0*/  DFMA R32, R40, R32, R38 ;  /* 0x000000202820722b */ /* 0x000fcc0000000026 */
[----:B------:R-:W-:Y:S05]  /*ddc0*/  @P0 BRA `(.L_x_7038) ;  /* 0x0000000000780947 */ /* 0x000fea0003800000 */
[----:B------:R-:W-:Y:S02]  /*ddd0*/  LOP3.LUT R3, R37, 0x7ff00000, RZ, 0xc0, !PT ;  /* 0x7ff0000025037812 */ /* 0x000fe400078ec0ff */
        /* <DEDUP_REMOVED lines=17> */
[----:B------:R-:W-:Y:S01]  /*def0*/  IMAD.MOV R5, RZ, RZ, -R2 ;  /* 0x000000ffff057224 */ /* 0x000fe200078e0a02 */
[----:B------:R-:W-:Y:S01]  /*df00*/  IADD3 R2, -R2, -0x43300000, RZ ;  /* 0xbcd0000002027810 */ /* 0x000fe20007ffe1ff */
[----:B------:R-:W-:-:S06]  /*df10*/  IMAD.MOV.U32 R4, RZ, RZ, RZ ;  /* 0x000000ffff047224 */ /* 0x000fcc00078e00ff */
[----:B------:R-:W-:Y:S02]  /*df20*/  DFMA R4, R38, -R4, R32 ;  /* 0x800000042604722b */ /* 0x000fe40000000020 */
[----:B------:R-:W-:-:S08]  /*df30*/  DMUL.RP R32, R32, R24 ;  /* 0x0000001820207228 */ /* 0x000fd00000008000 */
[----:B------:R-:W-:Y:S02]  /*df40*/  FSETP.NEU.AND P0, PT, |R5|, R2, PT ;  /* 0x000000020500720b */ /* 0x000fe40003f0d200 */
[----:B------:R-:W-:Y:S02]  /*df50*/  LOP3.LUT R26, R33, R26, RZ, 0x3c, !PT ;  /* 0x0000001a211a7212 */ /* 0x000fe400078e3cff */
[----:B------:R-:W-:Y:S02]  /*df60*/  FSEL R2, R32, R38, !P0 ;  /* 0x0000002620027208 */ /* 0x000fe40004000000 */
[----:B------:R-:W-:-:S03]  /*df70*/  FSEL R3, R26, R39, !P0 ;  /* 0x000000271a037208 */ /* 0x000fc60004000000 */
[----:B------:R-:W-:Y:S02]  /*df80*/  IMAD.MOV.U32 R38, RZ, RZ, R2 ;  /* 0x000000ffff267224 */ /* 0x000fe400078e0002 */
[----:B------:R-:W-:Y:S01]  /*df90*/  IMAD.MOV.U32 R39, RZ, RZ, R3 ;  /* 0x000000ffff277224 */ /* 0x000fe200078e0003 */
[----:B------:R-:W-:Y:S06]  /*dfa0*/  BRA `(.L_x_7039) ;  /* 0x0000000000607947 */ /* 0x000fec0003800000 */
.L_x_7038:
[----:B------:R-:W-:-:S14]  /*dfb0*/  DSETP.NAN.AND P0, PT, R36, R36, PT ;  /* 0x000000242400722a */ /* 0x000fdc0003f08000 */
[----:B------:R-:W-:Y:S05]  /*dfc0*/  @P0 BRA `(.L_x_7040) ;  /* 0x00000000004c0947 */ /* 0x000fea0003800000 */
[----:B------:R-:W-:-:S14]  /*dfd0*/  DSETP.NAN.AND P0, PT, R26, R26, PT ;  /* 0x0000001a1a00722a */ /* 0x000fdc0003f08000 */
[----:B------:R-:W-:Y:S05]  /*dfe0*/  @P0 BRA `(.L_x_7041) ;  /* 0x0000000000340947 */ /* 0x000fea0003800000 */
[----:B------:R-:W-:Y:S01]  /*dff0*/  ISETP.NE.AND P0, PT, R3, R4, PT ;  /* 0x000000040300720c */ /* 0x000fe20003f05270 */
[----:B------:R-:W-:Y:S01]  /*e000*/  IMAD.MOV.U32 R39, RZ, RZ, -0x80000 ;  /* 0xfff80000ff277424 */ /* 0x000fe200078e00ff */
[----:B------:R-:W-:-:S11]  /*e010*/  MOV R38, 0x0 ;  /* 0x0000000000267802 */ /* 0x000fd60000000f00 */
[----:B------:R-:W-:Y:S05]  /*e020*/  @!P0 BRA `(.L_x_7039) ;  /* 0x0000000000408947 */ /* 0x000fea0003800000 */
[----:B------:R-:W-:Y:S02]  /*e030*/  ISETP.NE.AND P0, PT, R3, 0x7ff00000, PT ;  /* 0x7ff000000300780c */ /* 0x000fe40003f05270 */
[----:B------:R-:W-:Y:S02]  /*e040*/  LOP3.LUT R27, R37, 0x80000000, R27, 0x48, !PT ;  /* 0x80000000251b7812 */ /* 0x000fe400078e481b */
[----:B------:R-:W-:-:S13]  /*e050*/  ISETP.EQ.OR P0, PT, R4, RZ, !P0 ;  /* 0x000000ff0400720c */ /* 0x000fda0004702670 */
[----:B------:R-:W-:Y:S01]  /*e060*/  @P0 LOP3.LUT R2, R27, 0x7ff00000, RZ, 0xfc, !PT ;  /* 0x7ff000001b020812 */ /* 0x000fe200078efcff */
[----:B------:R-:W-:Y:S02]  /*e070*/  @!P0 IMAD.MOV.U32 R38, RZ, RZ, RZ ;  /* 0x000000ffff268224 */ /* 0x000fe400078e00ff */
[----:B------:R-:W-:Y:S01]  /*e080*/  @!P0 IMAD.MOV.U32 R39, RZ, RZ, R27 ;  /* 0x000000ffff278224 */ /* 0x000fe200078e001b */
[----:B------:R-:W-:Y:S01]  /*e090*/  @P0 MOV R39, R2 ;  /* 0x0000000200270202 */ /* 0x000fe20000000f00 */
[----:B------:R-:W-:Y:S01]  /*e0a0*/  @P0 IMAD.MOV.U32 R38, RZ, RZ, RZ ;  /* 0x000000ffff260224 */ /* 0x000fe200078e00ff */
[----:B------:R-:W-:Y:S06]  /*e0b0*/  BRA `(.L_x_7039) ;  /* 0x00000000001c7947 */ /* 0x000fec0003800000 */
.L_x_7041:
[----:B------:R-:W-:Y:S01]  /*e0c0*/  LOP3.LUT R3, R27, 0x80000, RZ, 0xfc, !PT ;  /* 0x000800001b037812 */ /* 0x000fe200078efcff */
[----:B------:R-:W-:-:S04]  /*e0d0*/  IMAD.MOV.U32 R38, RZ, RZ, R26 ;  /* 0x000000ffff267224 */ /* 0x000fc800078e001a */
[----:B------:R-:W-:Y:S01]  /*e0e0*/  IMAD.MOV.U32 R39, RZ, RZ, R3 ;  /* 0x000000ffff277224 */ /* 0x000fe200078e0003 */
[----:B------:R-:W-:Y:S06]  /*e0f0*/  BRA `(.L_x_7039) ;  /* 0x00000000000c7947 */ /* 0x000fec0003800000 */
.L_x_7040:
[----:B------:R-:W-:Y:S01]  /*e100*/  LOP3.LUT R3, R37, 0x80000, RZ, 0xfc, !PT ;  /* 0x0008000025037812 */ /* 0x000fe200078efcff */
[----:B------:R-:W-:-:S04]  /*e110*/  IMAD.MOV.U32 R38, RZ, RZ, R36 ;  /* 0x000000ffff267224 */ /* 0x000fc800078e0024 */
[----:B------:R-:W-:-:S07]  /*e120*/  IMAD.MOV.U32 R39, RZ, RZ, R3 ;  /* 0x000000ffff277224 */ /* 0x000fce00078e0003 */
.L_x_7039:
[----:B------:R-:W-:Y:S05]  /*e130*/  BSYNC B0 ;  /* 0x0000000000007941 */ /* 0x000fea0003800000 */
.L_x_7037:
[----:B------:R-:W-:Y:S01]  /*e140*/  IMAD.MOV.U32 R4, RZ, RZ, R0 ;  /* 0x000000ffff047224 */ /* 0x000fe200078e0000 */
[----:B------:R-:W-:Y:S01]  /*e150*/  MOV R2, R38 ;  /* 0x0000002600027202 */ /* 0x000fe20000000f00 */
[----:B------:R-:W-:Y:S02]  /*e160*/  IMAD.MOV.U32 R5, RZ, RZ, 0x0 ;  /* 0x00000000ff057424 */ /* 0x000fe400078e00ff */
[----:B------:R-:W-:Y:S02]  /*e170*/  IMAD.MOV.U32 R3, RZ, RZ, R39 ;  /* 0x000000ffff037224 */ /* 0x000fe400078e0027 */
[----:B------:R-:W-:Y:S05]  /*e180*/  RET.REL.NODEC R4 `(_ZN2at6native29vectorized_elementwise_kernelILi2EZZZNS0_33launch_log_sigmoid_forward_kernelERNS_18TensorIteratorBaseEENKUlvE_clEvENKUlvE_clEvEUldE_St5arrayIPcLm2EEEEviT0_T1_) ;  /* 0xffffff1c049c7950 */ /* 0x000fea0003c3ffff */
.L_x_7042:
        /* <DEDUP_REMOVED lines=15> */
.L_x_7338:


//--------------------- .text._ZN2at6native29vectorized_elementwise_kernelILi4EZZZNS0_33launch_log_sigmoid_forward_kernelERNS_18TensorIteratorBaseEENKUlvE_clEvENKUlvE_clEvEUldE_St5arrayIPcLm2EEEEviT0_T1_ --------------------------
	.section	.text._ZN2at6native29vectorized_elementwise_kernelILi4EZZZNS0_33launch_log_sigmoid_forward_kernelERNS_18TensorIteratorBaseEENKUlvE_clEvENKUlvE_clEvEUldE_St5arrayIPcLm2EEEEviT0_T1_,"ax",@progbits
	.align	128
        .global         _ZN2at6native29vectorized_elementwise_kernelILi4EZZZNS0_33launch_log_sigmoid_forward_kernelERNS_18TensorIteratorBaseEENKUlvE_clEvENKUlvE_clEvEUldE_St5arrayIPcLm2EEEEviT0_T1_
        .type           _ZN2at6native29vectorized_elementwise_kernelILi4EZZZNS0_33launch_log_sigmoid_forward_kernelERNS_18TensorIteratorBaseEENKUlvE_clEvENKUlvE_clEvEUldE_St5arrayIPcLm2EEEEviT0_T1_,@function
        .size           _ZN2at6native29vectorized_elementwise_kernelILi4EZZZNS0_33launch_log_sigmoid_forward_kernelERNS_18TensorIteratorBaseEENKUlvE_clEvENKUlvE_clEvEUldE_St5arrayIPcLm2EEEEviT0_T1_,(.L_x_7339 - _ZN2at6native29vectorized_elementwise_kernelILi4EZZZNS0_33launch_log_sigmoid_forward_kernelERNS_18TensorIteratorBaseEENKUlvE_clEvENKUlvE_clEvEUldE_St5arrayIPcLm2EEEEviT0_T1_)
        .other          _ZN2at6native29vectorized_elementwise_kernelILi4EZZZNS0_33launch_log_sigmoid_forward_kernelERNS_18TensorIteratorBaseEENKUlvE_clEvENKUlvE_clEvEUldE_St5arrayIPcLm2EEEEviT0_T1_,@"STO_CUDA_ENTRY STV_DEFAULT"
_ZN2at6native29vectorized_elementwise_kernelILi4EZZZNS0_33launch_log_sigmoid_forward_kernelERNS_18TensorIteratorBaseEENKUlvE_clEvENKUlvE_clEvEUldE_St5arrayIPcLm2EEEEviT0_T1_:
.text._ZN2at6native29vectorized_elementwise_kernelILi4EZZZNS0_33launch_log_sigmoid_forward_kernelERNS_18TensorIteratorBaseEENKUlvE_clEvENKUlvE_clEvEUldE_St5arrayIPcLm2EEEEviT0_T1_:
        /* <DEDUP_REMOVED lines=75> */
.L_x_7045:
[----:B------:R-:W-:Y:S05]  /*04b0*/  BSYNC B0 ;  /* 0x0000000000007941 */ /* 0x000fea0003800000 */
.L_x_7044:
        /* <DEDUP_REMOVED lines=85> */
.L_x_7047:
        /* <DEDUP_REMOVED lines=20> */
[----:B-----5:R-:W-:Y:S05]  /*0b50*/  CALL.REL.NOINC `($__internal_12_$__cuda_sm20_div_rn_f64_full) ;  /* 0x000000cc00f87944 */ /* 0x020fea0003c00000 */
.L_x_7050:
[----:B------:R-:W-:Y:S05]  /*0b60*/  BSYNC B2 ;  /* 0x0000000000027941 */ /* 0x000fea0003800000 */
.L_x_7049:
        /* <DEDUP_REMOVED lines=29> */
.L_x_7048:
[----:B------:R-:W-:Y:S05]  /*0d40*/  BSYNC B1 ;  /* 0x0000000000017941 */ /* 0x000fea0003800000 */
.L_x_7046:
        /* <DEDUP_REMOVED lines=67> */
.L_x_7052:
[----:B------:R-:W-:Y:S05]  /*1180*/  BSYNC B0 ;  /* 0x0000000000007941 */ /* 0x000fea0003800000 */
.L_x_7051:
        /* <DEDUP_REMOVED lines=87> */
.L_x_7054:
        /* <DEDUP_REMOVED lines=20> */
[----:B-----5:R-:W-:Y:S05]  /*1840*/  CALL.REL.NOINC `($__internal_12_$__cuda_sm20_div_rn_f64_full) ;  /* 0x000000c000bc7944 */ /* 0x020fea0003c00000 */
.L_x_7057:
[----:B------:R-:W-:Y:S05]  /*1850*/  BSYNC B2 ;  /* 0x0000000000027941 */ /* 0x000fea0003800000 */
.L_x_7056:
        /* <DEDUP_REMOVED lines=29> */
.L_x_7055:
[----:B------:R-:W-:Y:S05]  /*1a30*/  BSYNC B1 ;  /* 0x0000000000017941 */ /* 0x000fea0003800000 */
.L_x_7053:
        /* <DEDUP_REMOVED lines=67> */
.L_x_7059:
[----:B------:R-:W-:Y:S05]  /*1e70*/  BSYNC B0 ;  /* 0x0000000000007941 */ /* 0x000fea0003800000 */
.L_x_7058:
        /* <DEDUP_REMOVED lines=87> */
.L_x_7061:
        /* <DEDUP_REMOVED lines=20> */
[----:B------:R-:W-:Y:S05]  /*2530*/  CALL.REL.NOINC `($__internal_12_$__cuda_sm20_div_rn_f64_full) ;  /* 0x000000b400807944 */ /* 0x000fea0003c00000 */
.L_x_7064:
[----:B------:R-:W-:Y:S05]  /*2540*/  BSYNC B2 ;  /* 0x0000000000027941 */ /* 0x000fea0003800000 */
.L_x_7063:
        /* <DEDUP_REMOVED lines=29> */
.L_x_7062:
[----:B------:R-:W-:Y:S05]  /*2720*/  BSYNC B1 ;  /* 0x0000000000017941 */ /* 0x000fea0003800000 */
.L_x_7060:
        /* <DEDUP_REMOVED lines=67> */
.L_x_7066:
[----:B------:R-:W-:Y:S05]  /*2b60*/  BSYNC B0 ;  /* 0x0000000000007941 */ /* 0x000fea0003800000 */
.L_x_7065:
        /* <DEDUP_REMOVED lines=87> */
.L_x_7068:
        /* <DEDUP_REMOVED lines=21> */
.L_x_7071:
[----:B------:R-:W-:Y:S05]  /*3230*/  BSYNC B2 ;  /* 0x0000000000027941 */ /* 0x000fea0003800000 */
.L_x_7070:
        /* <DEDUP_REMOVED lines=29> */
.L_x_7069:
[----:B------:R-:W-:Y:S05]  /*3410*/  BSYNC B1 ;  /* 0x0000000000017941 */ /* 0x000fea0003800000 */
.L_x_7067:
        /* <DEDUP_REMOVED lines=67> */
.L_x_7073:
[----:B------:R-:W-:Y:S05]  /*3850*/  BSYNC B0 ;  /* 0x0000000000007941 */ /* 0x000fea0003800000 */
.L_x_7072:
        /* <DEDUP_REMOVED lines=87> */
.L_x_7075:
        /* <DEDUP_REMOVED lines=21> */
.L_x_7078:
[----:B------:R-:W-:Y:S05]  /*3f20*/  BSYNC B2 ;  /* 0x0000000000027941 */ /* 0x000fea0003800000 */
.L_x_7077:
        /* <DEDUP_REMOVED lines=29> */
.L_x_7076:
[----:B------:R-:W-:Y:S05]  /*4100*/  BSYNC B1 ;  /* 0x0000000000017941 */ /* 0x000fea0003800000 */
.L_x_7074:
        /* <DEDUP_REMOVED lines=67> */
.L_x_7080:
[----:B------:R-:W-:Y:S05]  /*4540*/  BSYNC B0 ;  /* 0x0000000000007941 */ /* 0x000fea0003800000 */
.L_x_7079:
        /* <DEDUP_REMOVED lines=87> */
.L_x_7082:
        /* <DEDUP_REMOVED lines=20> */
[----:B------:R-:W-:Y:S05]  /*4c00*/  CALL.REL.NOINC `($__internal_12_$__cuda_sm20_div_rn_f64_full) ;  /* 0x0000008c00cc7944 */ /* 0x000fea0003c00000 */
.L_x_7085:
[----:B------:R-:W-:Y:S05]  /*4c10*/  BSYNC B2 ;  /* 0x0000000000027941 */ /* 0x000fea0003800000 */
.L_x_7084:
        /* <DEDUP_REMOVED lines=29> */
.L_x_7083:
[----:B------:R-:W-:Y:S05]  /*4df0*/  BSYNC B1 ;  /* 0x0000000000017941 */ /* 0x000fea0003800000 */
.L_x_7081:
        /* <DEDUP_REMOVED lines=67> */
.L_x_7087:
[----:B------:R-:W-:Y:S05]  /*5230*/  BSYNC B0 ;  /* 0x0000000000007941 */ /* 0x000fea0003800000 */
.L_x_7086:
        /* <DEDUP_REMOVED lines=87> */
.L_x_7089:
        /* <DEDUP_REMOVED lines=21> */
.L_x_7092:
[----:B------:R-:W-:Y:S05]  /*5900*/  BSYNC B2 ;  /* 0x0000000000027941 */ /* 0x000fea0003800000 */
.L_x_7091:
        /* <DEDUP_REMOVED lines=29> */
.L_x_7090:
[----:B------:R-:W-:Y:S05]  /*5ae0*/  BSYNC B1 ;  /* 0x0000000000017941 */ /* 0x000fea0003800000 */
.L_x_7088:
        /* <DEDUP_REMOVED lines=67> */
.L_x_7094:
[----:B------:R-:W-:Y:S05]  /*5f20*/  BSYNC B0 ;  /* 0x0000000000007941 */ /* 0x000fea0003800000 */
.L_x_7093:
        /* <DEDUP_REMOVED lines=87> */
.L_x_7096:
        /* <DEDUP_REMOVED lines=20> */
[----:B------:R-:W-:Y:S05]  /*65e0*/  CALL.REL.NOINC `($__internal_12_$__cuda_sm20_div_rn_f64_full) ;  /* 0x0000007400547944 */ /* 0x000fea0003c00000 */
.L_x_7099:
[----:B------:R-:W-:Y:S05]  /*65f0*/  BSYNC B2 ;  /* 0x0000000000027941 */ /* 0x000fea0003800000 */
.L_x_7098:
        /* <DEDUP_REMOVED lines=29> */
.L_x_7097:
[----:B------:R-:W-:Y:S05]  /*67d0*/  BSYNC B1 ;  /* 0x0000000000017941 */ /* 0x000fea0003800000 */
.L_x_7095:
        /* <DEDUP_REMOVED lines=20> */
.L_x_7043:
        /* <DEDUP_REMOVED lines=118> */
.L_x_7103:
[----:B------:R-:W-:Y:S05]  /*7080*/  BSYNC B0 ;  /* 0x0000000000007941 */ /* 0x000fea0003800000 */
.L_x_7102:
        /* <DEDUP_REMOVED lines=85> */
.L_x_7105:
        /* <DEDUP_REMOVED lines=21> */
[----:B------:R-:W-:Y:S05]  /*7730*/  CALL.REL.NOINC `($__internal_12_$__cuda_sm20_div_rn_f64_full) ;  /* 0x0000006400007944 */ /* 0x000fea0003c00000 */
.L_x_7108:
[----:B------:R-:W-:Y:S05]  /*7740*/  BSYNC B3 ;  /* 0x0000000000037941 */ /* 0x000fea0003800000 */
.L_x_7107:
        /* <DEDUP_REMOVED lines=29> */
.L_x_7106:
[----:B------:R-:W-:Y:S05]  /*7920*/  BSYNC B2 ;  /* 0x0000000000027941 */ /* 0x000fea0003800000 */
.L_x_7104:
        /* <DEDUP_REMOVED lines=9> */
.L_x_7101:
[----:B------:R-:W-:Y:S05]  /*79c0*/  BSYNC B1 ;  /* 0x0000000000017941 */ /* 0x000fea0003800000 */
.L_x_7100:
        /* <DEDUP_REMOVED lines=65> */
.L_x_7112:
[----:B------:R-:W-:Y:S05]  /*7de0*/  BSYNC B0 ;  /* 0x0000000000007941 */ /* 0x000fea0003800000 */
.L_x_7111:
        /* <DEDUP_REMOVED lines=85> */
.L_x_7114:
        /* <DEDUP_REMOVED lines=21> */
[----:B------:R-:W-:Y:S05]  /*8490*/  CALL.REL.NOINC `($__internal_12_$__cuda_sm20_div_rn_f64_full) ;  /* 0x0000005400a87944 */ /* 0x000fea0003c00000 */
.L_x_7117:
[----:B------:R-:W-:Y:S05]  /*84a0*/  BSYNC B3 ;  /* 0x0000000000037941 */ /* 0x000fea0003800000 */
.L_x_7116:
        /* <DEDUP_REMOVED lines=29> */
.L_x_7115:
[----:B------:R-:W-:Y:S05]  /*8680*/  BSYNC B2 ;  /* 0x0000000000027941 */ /* 0x000fea0003800000 */
.L_x_7113:
        /* <DEDUP_REMOVED lines=9> */
.L_x_7110:
[----:B------:R-:W-:Y:S05]  /*8720*/  BSYNC B1 ;  /* 0x0000000000017941 */ /* 0x000fea0003800000 */
.L_x_7109:
        /* <DEDUP_REMOVED lines=65> */
.L_x_7121:
[----:B------:R-:W-:Y:S05]  /*8b40*/  BSYNC B0 ;  /* 0x0000000000007941 */ /* 0x000fea0003800000 */
.L_x_7120:
        /* <DEDUP_REMOVED lines=85> */
.L_x_7123:
        /* <DEDUP_REMOVED lines=22> */
.L_x_7126:
[----:B------:R-:W-:Y:S05]  /*9200*/  BSYNC B3 ;  /* 0x0000000000037941 */ /* 0x000fea0003800000 */
.L_x_7125:
        /* <DEDUP_REMOVED lines=29> */
.L_x_7124:
[----:B------:R-:W-:Y:S05]  /*93e0*/  BSYNC B2 ;  /* 0x0000000000027941 */ /* 0x000fea0003800000 */
.L_x_7122:
        /* <DEDUP_REMOVED lines=9> */
.L_x_7119:
[----:B------:R-:W-:Y:S05]  /*9480*/  BSYNC B1 ;  /* 0x0000000000017941 */ /* 0x000fea0003800000 */
.L_x_7118:
        /* <DEDUP_REMOVED lines=65> */
.L_x_7130:
[----:B------:R-:W-:Y:S05]  /*98a0*/  BSYNC B0 ;  /* 0x0000000000007941 */ /* 0x000fea0003800000 */
.L_x_7129:
        /* <DEDUP_REMOVED lines=85> */
.L_x_7132:
        /* <DEDUP_REMOVED lines=22> */
.L_x_7135:
[----:B------:R-:W-:Y:S05]  /*9f60*/  BSYNC B3 ;  /* 0x0000000000037941 */ /* 0x000fea0003800000 */
.L_x_7134:
        /* <DEDUP_REMOVED lines=29> */
.L_x_7133:
[----:B------:R-:W-:Y:S05]  /*a140*/  BSYNC B2 ;  /* 0x0000000000027941 */ /* 0x000fea0003800000 */
.L_x_7131:
        /* <DEDUP_REMOVED lines=9> */
.L_x_7128:
[----:B------:R-:W-:Y:S05]  /*a1e0*/  BSYNC B1 ;  /* 0x0000000000017941 */ /* 0x000fea0003800000 */
.L_x_7127:
        /* <DEDUP_REMOVED lines=65> */
.L_x_7139:
[----:B------:R-:W-:Y:S05]  /*a600*/  BSYNC B0 ;  /* 0x0000000000007941 */ /* 0x000fea0003800000 */
.L_x_7138:
        /* <DEDUP_REMOVED lines=85> */
.L_x_7141:
        /* <DEDUP_REMOVED lines=21> */
[----:B------:R-:W-:Y:S05]  /*acb0*/  CALL.REL.NOINC `($__internal_12_$__cuda_sm20_div_rn_f64_full) ;  /* 0x0000002c00a07944 */ /* 0x000fea0003c00000 */
.L_x_7144:
[----:B------:R-:W-:Y:S05]  /*acc0*/  BSYNC B3 ;  /* 0x0000000000037941 */ /* 0x000fea0003800000 */
.L_x_7143:
        /* <DEDUP_REMOVED lines=29> */
.L_x_7142:
[----:B------:R-:W-:Y:S05]  /*aea0*/  BSYNC B2 ;  /* 0x0000000000027941 */ /* 0x000fea0003800000 */
.L_x_7140:
        /* <DEDUP_REMOVED lines=9> */
.L_x_7137:
[----:B------:R-:W-:Y:S05]  /*af40*/  BSYNC B1 ;  /* 0x0000000000017941 */ /* 0x000fea0003800000 */
.L_x_7136:
        /* <DEDUP_REMOVED lines=65> */
.L_x_7148:
[----:B------:R-:W-:Y:S05]  /*b360*/  BSYNC B0 ;  /* 0x0000000000007941 */ /* 0x000fea0003800000 */
.L_x_7147:
        /* <DEDUP_REMOVED lines=85> */
.L_x_7150:
        /* <DEDUP_REMOVED lines=22> */
.L_x_7153:
[----:B------:R-:W-:Y:S05]  /*ba20*/  BSYNC B3 ;  /* 0x0000000000037941 */ /* 0x000fea0003800000 */
.L_x_7152:
        /* <DEDUP_REMOVED lines=29> */
.L_x_7151:
[----:B------:R-:W-:Y:S05]  /*bc00*/  BSYNC B2 ;  /* 0x0000000000027941 */ /* 0x000fea0003800000 */
.L_x_7149:
        /* <DEDUP_REMOVED lines=9> */
.L_x_7146:
[----:B------:R-:W-:Y:S05]  /*bca0*/  BSYNC B1 ;  /* 0x0000000000017941 */ /* 0x000fea0003800000 */
.L_x_7145:
        /* <DEDUP_REMOVED lines=65> */
.L_x_7157:
[----:B------:R-:W-:Y:S05]  /*c0c0*/  BSYNC B0 ;  /* 0x0000000000007941 */ /* 0x000fea0003800000 */
.L_x_7156:
        /* <DEDUP_REMOVED lines=85> */
.L_x_7159:
        /* <DEDUP_REMOVED lines=22> */
.L_x_7162:
[----:B------:R-:W-:Y:S05]  /*c780*/  BSYNC B3 ;  /* 0x0000000000037941 */ /* 0x000fea0003800000 */
.L_x_7161:
        /* <DEDUP_REMOVED lines=29> */
.L_x_7160:
[----:B------:R-:W-:Y:S05]  /*c960*/  BSYNC B2 ;  /* 0x0000000000027941 */ /* 0x000fea0003800000 */
.L_x_7158:
        /* <DEDUP_REMOVED lines=9> */
.L_x_7155:
[----:B------:R-:W-:Y:S05]  /*ca00*/  BSYNC B1 ;  /* 0x0000000000017941 */ /* 0x000fea0003800000 */
.L_x_7154:
        /* <DEDUP_REMOVED lines=65> */
.L_x_7166:
[----:B------:R-:W-:Y:S05]  /*ce20*/  BSYNC B0 ;  /* 0x0000000000007941 */ /* 0x000fea0003800000 */
.L_x_7165:
        /* <DEDUP_REMOVED lines=85> */
.L_x_7168:
        /* <DEDUP_REMOVED lines=22> */
.L_x_7171:
[----:B------:R-:W-:Y:S05]  /*d4e0*/  BSYNC B3 ;  /* 0x0000000000037941 */ /* 0x000fea0003800000 */
.L_x_7170:
        /* <DEDUP_REMOVED lines=29> */
.L_x_7169:
[----:B------:R-:W-:Y:S05]  /*d6c0*/  BSYNC B2 ;  /* 0x0000000000027941 */ /* 0x000fea0003800000 */
.L_x_7167:
        /* <DEDUP_REMOVED lines=9> */
.L_x_7164:
[----:B------:R-:W-:Y:S05]  /*d760*/  BSYNC B1 ;  /* 0x0000000000017941 */ /* 0x000fea0003800000 */
.L_x_7163:
        /* <DEDUP_REMOVED lines=23> */
.L_x_7174:
[----:B------:R-:W-:-:S13]  /*d8e0*/  ISETP.GE.AND P0, PT, R0, R30, PT ;  /* 0x0000001e0000720c */ /* 0x000fda0003f06270 */
[----:B------:R-:W-:Y:S05]  /*d8f0*/  @P0 BRA `(.L_x_7176) ;  /* 0x0000000000300947 */ /* 0x000fea0003800000 */
[----:B0-----:R-:W0:Y:S01]  /*d900*/  LDC.64 R4, c[0x0][0x218] ;  /* 0x00008600ff047b82 */ /* 0x001e220000000a00 */
[----:B------:R-:W-:Y:S02]  /*d910*/  IMAD.IADD R9, R7, 0x1, R0 ;  /* 0x0000000107097824 */ /* 0x000fe400078e0200 */
[----:B------:R-:W-:Y:S02]  /*d920*/  VIADD R0, R0, 0x80 ;  /* 0x0000008000007836 */ /* 0x000fe40000000000 */
[----:B0-----:R-:W-:-:S05]  /*d930*/  IMAD.WIDE.U32 R4, R9, 0x8, R4 ;  /* 0x0000000809047825 */ /* 0x001fca00078e0004 */
[----:B------:R1:W-:Y:S02]  /*d940*/  STG.E.64 desc[UR4][R4.64], R14 ;  /* 0x0000000e04007986 */ /* 0x0003e4000c101b04 */
.L_x_7175:
[----:B------:R-:W-:-:S13]  /*d950*/  ISETP.GE.AND P0, PT, R0, R30, PT ;  /* 0x0000001e0000720c */ /* 0x000fda0003f06270 */
[----:B------:R-:W-:Y:S05]  /*d960*/  @P0 BRA `(.L_x_7177) ;  /* 0x0000000000340947 */ /* 0x000fea0003800000 */
[----:B01----:R-:W0:Y:S01]  /*d970*/  LDC.64 R4, c[0x0][0x218] ;  /* 0x00008600ff047b82 */ /* 0x003e220000000a00 */
[----:B------:R-:W-:Y:S01]  /*d980*/  IADD3 R9, R7, R0, RZ ;  /* 0x0000000007097210 */ /* 0x000fe20007ffe0ff */
[----:B------:R-:W-:-:S04]  /*d990*/  VIADD R0, R0, 0x80 ;  /* 0x0000008000007836 */ /* 0x000fc80000000000 */
[----:B0-----:R-:W-:-:S05]  /*d9a0*/  IMAD.WIDE.U32 R4, R9, 0x8, R4 ;  /* 0x0000000809047825 */ /* 0x001fca00078e0004 */
[----:B------:R1:W-:Y:S02]  /*d9b0*/  STG.E.64 desc[UR4][R4.64], R16 ;  /* 0x0000001004007986 */ /* 0x0003e4000c101b04 */
.L_x_7176:
        /* <DEDUP_REMOVED lines=8> */
.L_x_7177:
[----:B------:R-:W-:Y:S05]  /*da40*/  BSYNC B1 ;  /* 0x0000000000017941 */ /* 0x000fea0003800000 */
.L_x_7173:
[----:B------:R-:W-:-:S13]  /*da50*/  ISETP.GE.AND P0, PT, R0, R30, PT ;  /* 0x0000001e0000720c */ /* 0x000fda0003f06270 */
[----:B012---:R-:W0:Y:S01]  /*da60*/  @!P0 LDC.64 R4, c[0x0][0x218] ;  /* 0x00008600ff048b82 */ /* 0x007e220000000a00 */
[----:B------:R-:W-:Y:S01]  /*da70*/  @!P0 IMAD.IADD R9, R7, 0x1, R0 ;  /* 0x0000000107098824 */ /* 0x000fe200078e0200 */
[----:B------:R-:W-:-:S03]  /*da80*/  @!P0 IADD3 R0, R0, 0x80, RZ ;  /* 0x0000008000008810 */ /* 0x000fc60007ffe0ff */
[----:B0-----:R-:W-:-:S05]  /*da90*/  @!P0 IMAD.WIDE.U32 R4, R9, 0x8, R4 ;  /* 0x0000000809048825 */ /* 0x001fca00078e0004 */
[----:B------:R2:W-:Y:S02]  /*daa0*/  @!P0 STG.E.64 desc[UR4][R4.64], R20 ;  /* 0x0000001404008986 */ /* 0x0005e4000c101b04 */
.L_x_7178:
[----:B------:R-:W-:Y:S05]  /*dab0*/  BSYNC B0 ;  /* 0x0000000000007941 */ /* 0x000fea0003800000 */
.L_x_7172:
        /* <DEDUP_REMOVED lines=8> */
        .weak           $__internal_12_$__cuda_sm20_div_rn_f64_full
        .type           $__internal_12_$__cuda_sm20_div_rn_f64_full,@function
        .size           $__internal_12_$__cuda_sm20_div_rn_f64_full,(.L_x_7339 - $__internal_12_$__cuda_sm20_div_rn_f64_full)
$__internal_12_$__cuda_sm20_div_rn_f64_full:
        /* <DEDUP_REMOVED lines=71> */
.L_x_7180:
        /* <DEDUP_REMOVED lines=17> */
.L_x_7183:
[----:B------:R-:W-:Y:S01]  /*e0c0*/  LOP3.LUT R3, R27, 0x80000, RZ, 0xfc, !PT ;  /* 0x000800001b037812 */ /* 0x000fe200078efcff */
[----:B------:R-:W-:-:S04]  /*e0d0*/  IMAD.MOV.U32 R38, RZ, RZ, R26 ;  /* 0x000000ffff267224 */ /* 0x000fc800078e001a */
[----:B------:R-:W-:Y:S01]  /*e0e0*/  IMAD.MOV.U32 R39, RZ, RZ, R3 ;  /* 0x000000ffff277224 */ /* 0x000fe200078e0003 */
[----:B------:R-:W-:Y:S06]  /*e0f0*/  BRA `(.L_x_7181) ;  /* 0x00000000000c7947 */ /* 0x000fec0003800000 */
.L_x_7182:
[----:B------:R-:W-:Y:S01]  /*e100*/  LOP3.LUT R3, R37, 0x80000, RZ, 0xfc, !PT ;  /* 0x0008000025037812 */ /* 0x000fe200078efcff */
[----:B------:R-:W-:-:S04]  /*e110*/  IMAD.MOV.U32 R38, RZ, RZ, R36 ;  /* 0x000000ffff267224 */ /* 0x000fc800078e0024 */
[----:B------:R-:W-:-:S07]  /*e120*/  IMAD.MOV.U32 R39, RZ, RZ, R3 ;  /* 0x000000ffff277224 */ /* 0x000fce00078e0003 */
.L_x_7181:
[----:B------:R-:W-:Y:S05]  /*e130*/  BSYNC B0 ;  /* 0x0000000000007941 */ /* 0x000fea0003800000 */
.L_x_7179:
[----:B------:R-:W-:Y:S01]  /*e140*/  IMAD.MOV.U32 R4, RZ, RZ, R0 ;  /* 0x000000ffff047224 */ /* 0x000fe200078e0000 */
[----:B------:R-:W-:Y:S01]  /*e150*/  MOV R2, R38 ;  /* 0x0000002600027202 */ /* 0x000fe20000000f00 */
[----:B------:R-:W-:Y:S02]  /*e160*/  IMAD.MOV.U32 R5, RZ, RZ, 0x0 ;  /* 0x00000000ff057424 */ /* 0x000fe400078e00ff */
[----:B------:R-:W-:Y:S02]  /*e170*/  IMAD.MOV.U32 R3, RZ, RZ, R39 ;  /* 0x000000ffff037224 */ /* 0x000fe400078e0027 */
[----:B------:R-:W-:Y:S05]  /*e180*/  RET.REL.NODEC R4 `(_ZN2at6native29vectorized_elementwise_kernelILi4EZZZNS0_33launch_log_sigmoid_forward_kernelERNS_18TensorIteratorBaseEENKUlvE_clEvENKUlvE_clEvEUldE_St5arrayIPcLm2EEEEviT0_T1_) ;  /* 0xffffff1c049c7950 */ /* 0x000fea0003c3ffff */
.L_x_7184:
        /* <DEDUP_REMOVED lines=15> */
.L_x_7339:


//--------------------- .text._ZN2at6native29vectorized_elementwise_kernelILi8EZZZNS0_33launch_log_sigmoid_forward_kernelERNS_18TensorIteratorBaseEENKUlvE_clEvENKUlvE_clEvEUldE_St5arrayIPcLm2EEEEviT0_T1_ --------------------------
	.section	.text._ZN2at6native29vectorized_elementwise_kernelILi8EZZZNS0_33launch_log_sigmoid_forward_kernelERNS_18TensorIteratorBaseEENKUlvE_clEvENKUlvE_clEvEUldE_St5arrayIPcLm2EEEEviT0_T1_,"ax",@progbits
	.align	128
        .global         _ZN2at6native29vectorized_elementwise_kernelILi8EZZZNS0_33launch_log_sigmoid_forward_kernelERNS_18TensorIteratorBaseEENKUlvE_clEvENKUlvE_clEvEUldE_St5arrayIPcLm2EEEEviT0_T1_
        .type           _ZN2at6native29vectorized_elementwise_kernelILi8EZZZNS0_33launch_log_sigmoid_forward_kernelERNS_18TensorIteratorBaseEENKUlvE_clEvENKUlvE_clEvEUldE_St5arrayIPcLm2EEEEviT0_T1_,@function
        .size           _ZN2at6native29vectorized_elementwise_kernelILi8EZZZNS0_33launch_log_sigmoid_forward_kernelERNS_18TensorIteratorBaseEENKUlvE_clEvENKUlvE_clEvEUldE_St5arrayIPcLm2EEEEviT0_T1_,(.L_x_7340 - _ZN2at6native29vectorized_elementwise_kernelILi8EZZZNS0_33launch_log_sigmoid_forward_kernelERNS_18TensorIteratorBaseEENKUlvE_clEvENKUlvE_clEvEUldE_St5arrayIPcLm2EEEEviT0_T1_)
        .other          _ZN2at6native29vectorized_elementwise_kernelILi8EZZZNS0_33launch_log_sigmoid_forward_kernelERNS_18TensorIteratorBaseEENKUlvE_clEvENKUlvE_clEvEUldE_St5arrayIPcLm2EEEEviT0_T1_,@"STO_CUDA_ENTRY STV_DEFAULT"
_ZN2at6native29vectorized_elementwise_kernelILi8EZZZNS0_33launch_log_sigmoid_forward_kernelERNS_18TensorIteratorBaseEENKUlvE_clEvENKUlvE_clEvEUldE_St5arrayIPcLm2EEEEviT0_T1_:
.text._ZN2at6native29vectorized_elementwise_kernelILi8EZZZNS0_33launch_log_sigmoid_forward_kernelERNS_18TensorIteratorBaseEENKUlvE_clEvENKUlvE_clEvEUldE_St5arrayIPcLm2EEEEviT0_T1_:
        /* <DEDUP_REMOVED lines=75> */
.L_x_7187:
[----:B------:R-:W-:Y:S05]  /*04b0*/  BSYNC B0 ;  /* 0x0000000000007941 */ /* 0x000fea0003800000 */
.L_x_7186:
        /* <DEDUP_REMOVED lines=85> */
.L_x_7189:
        /* <DEDUP_REMOVED lines=20> */
[----:B-----5:R-:W-:Y:S05]  /*0b50*/  CALL.REL.NOINC `($__internal_13_$__cuda_sm20_div_rn_f64_full) ;  /* 0x000000cc00f87944 */ /* 0x020fea0003c00000 */
.L_x_7192:
[----:B------:R-:W-:Y:S05]  /*0b60*/  BSYNC B2 ;  /* 0x0000000000027941 */ /* 0x000fea0003800000 */
.L_x_7191:
        /* <DEDUP_REMOVED lines=29> */
.L_x_7190:
[----:B------:R-:W-:Y:S05]  /*0d40*/  BSYNC B1 ;  /* 0x0000000000017941 */ /* 0x000fea0003800000 */
.L_x_7188:
        /* <DEDUP_REMOVED lines=67> */
.L_x_7194:
[----:B------:R-:W-:Y:S05]  /*1180*/  BSYNC B0 ;  /* 0x0000000000007941 */ /* 0x000fea0003800000 */
.L_x_7193:
        /* <DEDUP_REMOVED lines=87> */
.L_x_7196:
        /* <DEDUP_REMOVED lines=20> */
[----:B-----5:R-:W-:Y:S05]  /*1840*/  CALL.REL.NOINC `($__internal_13_$__cuda_sm20_div_rn_f64_full) ;  /* 0x000000c000bc7944 */ /* 0x020fea0003c00000 */
.L_x_7199:
[----:B------:R-:W-:Y:S05]  /*1850*/  BSYNC B2 ;  /* 0x0000000000027941 */ /* 0x000fea0003800000 */
.L_x_7198:
        /* <DEDUP_REMOVED lines=29> */
.L_x_7197:
[----:B------:R-:W-:Y:S05]  /*1a30*/  BSYNC B1 ;  /* 0x0000000000017941 */ /* 0x000fea0003800000 */
.L_x_7195:
        /* <DEDUP_REMOVED lines=67> */
.L_x_7201:
[----:B------:R-:W-:Y:S05]  /*1e70*/  BSYNC B0 ;  /* 0x0000000000007941 */ /* 0x000fea0003800000 */
.L_x_7200:
        /* <DEDUP_REMOVED lines=87> */
.L_x_7203:
        /* <DEDUP_REMOVED lines=20> */
[----:B------:R-:W-:Y:S05]  /*2530*/  CALL.REL.NOINC `($__internal_13_$__cuda_sm20_div_rn_f64_full) ;  /* 0x000000b400807944 */ /* 0x000fea0003c00000 */
.L_x_7206:
[----:B------:R-:W-:Y:S05]  /*2540*/  BSYNC B2 ;  /* 0x0000000000027941 */ /* 0x000fea0003800000 */
.L_x_7205:
        /* <DEDUP_REMOVED lines=29> */
.L_x_7204:
[----:B------:R-:W-:Y:S05]  /*2720*/  BSYNC B1 ;  /* 0x0000000000017941 */ /* 0x000fea0003800000 */
.L_x_7202:
        /* <DEDUP_REMOVED lines=67> */
.L_x_7208:
[----:B------:R-:W-:Y:S05]  /*2b60*/  BSYNC B0 ;  /* 0x0000000000007941 */ /* 0x000fea0003800000 */
.L_x_7207:
        /* <DEDUP_REMOVED lines=87> */
.L_x_7210:
        /* <DEDUP_REMOVED lines=21> */
.L_x_7213:
[----:B------:R-:W-:Y:S05]  /*3230*/  BSYNC B2 ;  /* 0x0000000000027941 */ /* 0x000fea0003800000 */
.L_x_7212:
        /* <DEDUP_REMOVED lines=29> */
.L_x_7211:
[----:B------:R-:W-:Y:S05]  /*3410*/  BSYNC B1 ;  /* 0x0000000000017941 */ /* 0x000fea0003800000 */
.L_x_7209:
        /* <DEDUP_REMOVED lines=67> */
.L_x_7215:
[----:B------:R-:W-:Y:S05]  /*3850*/  BSYNC B0 ;  /* 0x0000000000007941 */ /* 0x000fea0003800000 */
.L_x_7214:
        /* <DEDUP_REMOVED lines=87> */
.L_x_7217:
        /* <DEDUP_REMOVED lines=21> */
.L_x_7220:
[----:B------:R-:W-:Y:S05]  /*3f20*/  BSYNC B2 ;  /* 0x0000000000027941 */ /* 0x000fea0003800000 */
.L_x_7219:
        /* <DEDUP_REMOVED lines=29> */
.L_x_7218:
[----:B------:R-:W-:Y:S05]  /*4100*/  BSYNC B1 ;  /* 0x0000000000017941 */ /* 0x000fea0003800000 */
.L_x_7216:
        /* <DEDUP_REMOVED lines=67> */
.L_x_7222:
[----:B------:R-:W-:Y:S05]  /*4540*/  BSYNC B0 ;  /* 0x0000000000007941 */ /* 0x000fea0003800000 */
.L_x_7221:
        /* <DEDUP_REMOVED lines=87> */
.L_x_7224:
        /* <DEDUP_REMOVED lines=20> */
[----:B------:R-:W-:Y:S05]  /*4c00*/  CALL.REL.NOINC `($__internal_13_$__cuda_sm20_div_rn_f64_full) ;  /* 0x0000008c00cc7944 */ /* 0x000fea0003c00000 */
.L_x_7227:
[----:B------:R-:W-:Y:S05]  /*4c10*/  BSYNC B2 ;  /* 0x0000000000027941 */ /* 0x000fea0003800000 */
.L_x_7226:
        /* <DEDUP_REMOVED lines=29> */
.L_x_7225:
[----:B------:R-:W-:Y:S05]  /*4df0*/  BSYNC B1 ;  /* 0x0000000000017941 */ /* 0x000fea0003800000 */
.L_x_7223:
        /* <DEDUP_REMOVED lines=67> */
.L_x_7229:
[----:B------:R-:W-:Y:S05]  /*5230*/  BSYNC B0 ;  /* 0x0000000000007941 */ /* 0x000fea0003800000 */
.L_x_7228:
        /* <DEDUP_REMOVED lines=87> */
.L_x_7231:
        /* <DEDUP_REMOVED lines=21> */
.L_x_7234:
[----:B------:R-:W-:Y:S05]  /*5900*/  BSYNC B2 ;  /* 0x0000000000027941 */ /* 0x000fea0003800000 */
.L_x_7233:
        /* <DEDUP_REMOVED lines=29> */
.L_x_7232:
[----:B------:R-:W-:Y:S05]  /*5ae0*/  BSYNC B1 ;  /* 0x0000000000017941 */ /* 0x000fea0003800000 */
.L_x_7230:
        /* <DEDUP_REMOVED lines=67> */
.L_x_7236:
[----:B------:R-:W-:Y:S05]  /*5f20*/  BSYNC B0 ;  /* 0x0000000000007941 */ /* 0x000fea0003800000 */
.L_x_7235:
        /* <DEDUP_REMOVED lines=87> */
.L_x_7238:
        /* <DEDUP_REMOVED lines=20> */
[----:B------:R-:W-:Y:S05]  /*65e0*/  CALL.REL.NOINC `($__internal_13_$__cuda_sm20_div_rn_f64_full) ;  /* 0x0000007400547944 */ /* 0x000fea0003c00000 */
.L_x_7241:
[----:B------:R-:W-:Y:S05]  /*65f0*/  BSYNC B2 ;  /* 0x0000000000027941 */ /* 0x000fea0003800000 */
.L_x_7240:
        /* <DEDUP_REMOVED lines=29> */
.L_x_7239:
[----:B------:R-:W-:Y:S05]  /*67d0*/  BSYNC B1 ;  /* 0x0000000000017941 */ /* 0x000fea0003800000 */
.L_x_7237:
        /* <DEDUP_REMOVED lines=20> */
.L_x_7185:
        /* <DEDUP_REMOVED lines=118> */
.L_x_7245:
[----:B------:R-:W-:Y:S05]  /*7080*/  BSYNC B0 ;  /* 0x0000000000007941 */ /* 0x000fea0003800000 */
.L_x_7244:
        /* <DEDUP_REMOVED lines=85> */
.L_x_7247:
        /* <DEDUP_REMOVED lines=21> */
[----:B------:R-:W-:Y:S05]  /*7730*/  CALL.REL.NOINC `($__internal_13_$__cuda_sm20_div_rn_f64_full) ;  /* 0x0000006400007944 */ /* 0x000fea0003c00000 */
.L_x_7250:
[----:B------:R-:W-:Y:S05]  /*7740*/  BSYNC B3 ;  /* 0x0000000000037941 */ /* 0x000fea0003800000 */
.L_x_7249:
        /* <DEDUP_REMOVED lines=29> */
.L_x_7248:
[----:B------:R-:W-:Y:S05]  /*7920*/  BSYNC B2 ;  /* 0x0000000000027941 */ /* 0x000fea0003800000 */
.L_x_7246:
        /* <DEDUP_REMOVED lines=9> */
.L_x_7243:
[----:B------:R-:W-:Y:S05]  /*79c0*/  BSYNC B1 ;  /* 0x0000000000017941 */ /* 0x000fea0003800000 */
.L_x_7242:
        /* <DEDUP_REMOVED lines=65> */
.L_x_7254:
[----:B------:R-:W-:Y:S05]  /*7de0*/  BSYNC B0 ;  /* 0x0000000000007941 */ /* 0x000fea0003800000 */
.L_x_7253:
        /* <DEDUP_REMOVED lines=85> */
.L_x_7256:
        /* <DEDUP_REMOVED lines=21> */
[----:B------:R-:W-:Y:S05]  /*8490*/  CALL.REL.NOINC `($__internal_13_$__cuda_sm20_div_rn_f64_full) ;  /* 0x0000005400a87944 */ /* 0x000fea0003c00000 */
.L_x_7259:
[----:B------:R-:W-:Y:S05]  /*84a0*/  BSYNC B3 ;  /* 0x0000000000037941 */ /* 0x000fea0003800000 */
.L_x_7258:
        /* <DEDUP_REMOVED lines=29> */
.L_x_7257:
[----:B------:R-:W-:Y:S05]  /*8680*/  BSYNC B2 ;  /* 0x0000000000027941 */ /* 0x000fea0003800000 */
.L_x_7255:
        /* <DEDUP_REMOVED lines=9> */
.L_x_7252:
[----:B------:R-:W-:Y:S05]  /*8720*/  BSYNC B1 ;  /* 0x0000000000017941 */ /* 0x000fea0003800000 */
.L_x_7251:
        /* <DEDUP_REMOVED lines=65> */
.L_x_7263:
[----:B------:R-:W-:Y:S05]  /*8b40*/  BSYNC B0 ;  /* 0x0000000000007941 */ /* 0x000fea0003800000 */
.L_x_7262:
        /* <DEDUP_REMOVED lines=85> */
.L_x_7265:
        /* <DEDUP_REMOVED lines=22> */
.L_x_7268:
[----:B------:R-:W-:Y:S05]  /*9200*/  BSYNC B3 ;  /* 0x0000000000037941 */ /* 0x000fea0003800000 */
.L_x_7267:
        /* <DEDUP_REMOVED lines=29> */
.L_x_7266:
[----:B------:R-:W-:Y:S05]  /*93e0*/  BSYNC B2 ;  /* 0x0000000000027941 */ /* 0x000fea0003800000 */
.L_x_7264:
        /* <DEDUP_REMOVED lines=9> */
.L_x_7261:
[----:B------:R-:W-:Y:S05]  /*9480*/  BSYNC B1 ;  /* 0x0000000000017941 */ /* 0x000fea0003800000 */
.L_x_7260:
        /* <DEDUP_REMOVED lines=65> */
.L_x_7272:
[----:B------:R-:W-:Y:S05]  /*98a0*/  BSYNC B0 ;  /* 0x0000000000007941 */ /* 0x000fea0003800000 */
.L_x_7271:
        /* <DEDUP_REMOVED lines=85> */
.L_x_7274:
        /* <DEDUP_REMOVED lines=22> */
.L_x_7277:
[----:B------:R-:W-:Y:S05]  /*9f60*/  BSYNC B3 ;  /* 0x0000000000037941 */ /* 0x000fea0003800000 */
.L_x_7276:
        /* <DEDUP_REMOVED lines=29> */
.L_x_7275:
[----:B------:R-:W-:Y:S05]  /*a140*/  BSYNC B2 ;  /* 0x0000000000027941 */ /* 0x000fea0003800000 */
.L_x_7273:
        /* <DEDUP_REMOVED lines=9> */
.L_x_7270:
[----:B------:R-:W-:Y:S05]  /*a1e0*/  BSYNC B1 ;  /* 0x0000000000017941 */ /* 0x000fea0003800000 */
.L_x_7269:
        /* <DEDUP_REMOVED lines=65> */
.L_x_7281:
[----:B------:R-:W-:Y:S05]  /*a600*/  BSYNC B0 ;  /* 0x0000000000007941 */ /* 0x000fea0003800000 */
.L_x_7280:
        /* <DEDUP_REMOVED lines=85> */
.L_x_7283:
        /* <DEDUP_REMOVED lines=21> */
[----:B------:R-:W-:Y:S05]  /*acb0*/  CALL.REL.NOINC `($__internal_13_$__cuda_sm20_div_rn_f64_full) ;  /* 0x0000002c00a07944 */ /* 0x000fea0003c00000 */
.L_x_7286:
[----:B------:R-:W-:Y:S05]  /*acc0*/  BSYNC B3 ;  /* 0x0000000000037941 */ /* 0x000fea0003800000 */
.L_x_7285:
        /* <DEDUP_REMOVED lines=29> */
.L_x_7284:
[----:B------:R-:W-:Y:S05]  /*aea0*/  BSYNC B2 ;  /* 0x0000000000027941 */ /* 0x000fea0003800000 */
.L_x_7282:
        /* <DEDUP_REMOVED lines=9> */
.L_x_7279:
[----:B------:R-:W-:Y:S05]  /*af40*/  BSYNC B1 ;  /* 0x0000000000017941 */ /* 0x000fea0003800000 */
.L_x_7278:
        /* <DEDUP_REMOVED lines=65> */
.L_x_7290:
[----:B------:R-:W-:Y:S05]  /*b360*/  BSYNC B0 ;  /* 0x0000000000007941 */ /* 0x000fea0003800000 */
.L_x_7289:
        /* <DEDUP_REMOVED lines=85> */
.L_x_7292:
        /* <DEDUP_REMOVED lines=22> */
.L_x_7295:
[----:B------:R-:W-:Y:S05]  /*ba20*/  BSYNC B3 ;  /* 0x0000000000037941 */ /* 0x000fea0003800000 */
.L_x_7294:
        /* <DEDUP_REMOVED lines=29> */
.L_x_7293:
[----:B------:R-:W-:Y:S05]  /*bc00*/  BSYNC B2 ;  /* 0x0000000000027941 */ /* 0x000fea0003800000 */
.L_x_7291:
        /* <DEDUP_REMOVED lines=9> */
.L_x_7288:
[----:B------:R-:W-:Y:S05]  /*bca0*/  BSYNC B1 ;  /* 0x0000000000017941 */ /* 0x000fea0003800000 */
.L_x_7287:
        /* <DEDUP_REMOVED lines=65> */
.L_x_7299:
[----:B------:R-:W-:Y:S05]  /*c0c0*/  BSYNC B0 ;  /* 0x0000000000007941 */ /* 0x000fea0003800000 */
.L_x_7298:
        /* <DEDUP_REMOVED lines=85> */
.L_x_7301:
        /* <DEDUP_REMOVED lines=22> */
.L_x_7304:
[----:B------:R-:W-:Y:S05]  /*c780*/  BSYNC B3 ;  /* 0x0000000000037941 */ /* 0x000fea0003800000 */
.L_x_7303:
        /* <DEDUP_REMOVED lines=29> */
.L_x_7302:
[----:B------:R-:W-:Y:S05]  /*c960*/  BSYNC B2 ;  /* 0x0000000000027941 */ /* 0x000fea0003800000 */
.L_x_7300:
        /* <DEDUP_REMOVED lines=9> */
.L_x_7297:
[----:B------:R-:W-:Y:S05]  /*ca00*/  BSYNC B1 ;  /* 0x0000000000017941 */ /* 0x000fea0003800000 */
.L_x_7296:
        /* <DEDUP_REMOVED lines=65> */
.L_x_7308:
[----:B------:R-:W-:Y:S05]  /*ce20*/  BSYNC B0 ;  /* 0x0000000000007941 */ /* 0x000fea0003800000 */
.L_x_7307:
        /* <DEDUP_REMOVED lines=85> */
.L_x_7310:
        /* <DEDUP_REMOVED lines=22> */
.L_x_7313:
[----:B------:R-:W-:Y:S05]  /*d4e0*/  BSYNC B3 ;  /* 0x0000000000037941 */ /* 0x000fea0003800000 */
.L_x_7312:
        /* <DEDUP_REMOVED lines=29> */
.L_x_7311:
[----:B------:R-:W-:Y:S05]  /*d6c0*/  BSYNC B2 ;  /* 0x0000000000027941 */ /* 0x000fea0003800000 */
.L_x_7309:
        /* <DEDUP_REMOVED lines=9> */
.L_x_7306:
[----:B------:R-:W-:Y:S05]  /*d760*/  BSYNC B1 ;  /* 0x0000000000017941 */ /* 0x000fea0003800000 */
.L_x_7305:
        /* <DEDUP_REMOVED lines=23> */
.L_x_7316:
[----:B------:R-:W-:-:S13]  /*d8e0*/  ISETP.GE.AND P0, PT, R0, R30, PT ;  /* 0x0000001e0000720c */ /* 0x000fda0003f06270 */
[----:B------:R-:W-:Y:S05]  /*d8f0*/  @P0 BRA `(.L_x_7318) ;  /* 0x0000000000300947 */ /* 0x000fea0003800000 */
[----:B0-----:R-:W0:Y:S01]  /*d900*/  LDC.64 R4, c[0x0][0x218] ;  /* 0x00008600ff047b82 */ /* 0x001e220000000a00 */
[----:B------:R-:W-:Y:S02]  /*d910*/  IMAD.IADD R9, R7, 0x1, R0 ;  /* 0x0000000107097824 */ /* 0x000fe400078e0200 */
[----:B------:R-:W-:Y:S02]  /*d920*/  VIADD R0, R0, 0x80 ;  /* 0x0000008000007836 */ /* 0x000fe40000000000 */
[----:B0-----:R-:W-:-:S05]  /*d930*/  IMAD.WIDE.U32 R4, R9, 0x8, R4 ;  /* 0x0000000809047825 */ /* 0x001fca00078e0004 */
[----:B------:R1:W-:Y:S02]  /*d940*/  STG.E.64 desc[UR4][R4.64], R14 ;  /* 0x0000000e04007986 */ /* 0x0003e4000c101b04 */
.L_x_7317:
[----:B------:R-:W-:-:S13]  /*d950*/  ISETP.GE.AND P0, PT, R0, R30, PT ;  /* 0x0000001e0000720c */ /* 0x000fda0003f06270 */
[----:B------:R-:W-:Y:S05]  /*d960*/  @P0 BRA `(.L_x_7319) ;  /* 0x0000000000340947 */ /* 0x000fea0003800000 */
[----:B01----:R-:W0:Y:S01]  /*d970*/  LDC.64 R4, c[0x0][0x218] ;  /* 0x00008600ff047b82 */ /* 0x003e220000000a00 */
[----:B------:R-:W-:Y:S01]  /*d980*/  IADD3 R9, R7, R0, RZ ;  /* 0x0000000007097210 */ /* 0x000fe20007ffe0ff */
[----:B------:R-:W-:-:S04]  /*d990*/  VIADD R0, R0, 0x80 ;  /* 0x0000008000007836 */ /* 0x000fc80000000000 */
[----:B0-----:R-:W-:-:S05]  /*d9a0*/  IMAD.WIDE.U32 R4, R9, 0x8, R4 ;  /* 0x0000000809047825 */ /* 0x001fca00078e0004 */
[----:B------:R1:W-:Y:S02]  /*d9b0*/  STG.E.64 desc[UR4][R4.64], R16 ;  /* 0x0000001004007986 */ /* 0x0003e4000c101b04 */
.L_x_7318:
        /* <DEDUP_REMOVED lines=8> */
.L_x_7319:
[----:B------:R-:W-:Y:S05]  /*da40*/  BSYNC B1 ;  /* 0x0000000000017941 */ /* 0x000fea0003800000 */
.L_x_7315:
[----:B------:R-:W-:-:S13]  /*da50*/  ISETP.GE.AND P0, PT, R0, R30, PT ;  /* 0x0000001e0000720c */ /* 0x000fda0003f06270 */
[----:B012---:R-:W0:Y:S01]  /*da60*/  @!P0 LDC.64 R4, c[0x0][0x218] ;  /* 0x00008600ff048b82 */ /* 0x007e220000000a00 */
[----:B------:R-:W-:Y:S01]  /*da70*/  @!P0 IMAD.IADD R9, R7, 0x1, R0 ;  /* 0x0000000107098824 */ /* 0x000fe200078e0200 */
[----:B------:R-:W-:-:S03]  /*da80*/  @!P0 IADD3 R0, R0, 0x80, RZ ;  /* 0x0000008000008810 */ /* 0x000fc60007ffe0ff */
[----:B0-----:R-:W-:-:S05]  /*da90*/  @!P0 IMAD.WIDE.U32 R4, R9, 0x8, R4 ;  /* 0x0000000809048825 */ /* 0x001fca00078e0004 */
[----:B------:R2:W-:Y:S02]  /*daa0*/  @!P0 STG.E.64 desc[UR4][R4.64], R20 ;  /* 0x0000001404008986 */ /* 0x0005e4000c101b04 */
.L_x_7320:
[----:B------:R-:W-:Y:S05]  /*dab0*/  BSYNC B0 ;  /* 0x0000000000007941 */ /* 0x000fea0003800000 */
.L_x_7314:
        /* <DEDUP_REMOVED lines=8> */
        .weak           $__internal_13_$__cuda_sm20_div_rn_f64_full
        .type           $__internal_13_$__cuda_sm20_div_rn_f64_full,@function
        .size           $__internal_13_$__cuda_sm20_div_rn_f64_full,(.L_x_7340 - $__internal_13_$__cuda_sm20_div_rn_f64_full)
$__internal_13_$__cuda_sm20_div_rn_f64_full:
        /* <DEDUP_REMOVED lines=71> */
.L_x_7322:
        /* <DEDUP_REMOVED lines=17> */
.L_x_7325:
[----:B------:R-:W-:Y:S01]  /*e0c0*/  LOP3.LUT R3, R27, 0x80000, RZ, 0xfc, !PT ;  /* 0x000800001b037812 */ /* 0x000fe200078efcff */
[----:B------:R-:W-:-:S04]  /*e0d0*/  IMAD.MOV.U32 R38, RZ, RZ, R26 ;  /* 0x000000ffff267224 */ /* 0x000fc800078e001a */
[----:B------:R-:W-:Y:S01]  /*e0e0*/  IMAD.MOV.U32 R39, RZ, RZ, R3 ;  /* 0x000000ffff277224 */ /* 0x000fe200078e0003 */
[----:B------:R-:W-:Y:S06]  /*e0f0*/  BRA `(.L_x_7323) ;  /* 0x00000000000c7947 */ /* 0x000fec0003800000 */
.L_x_7324:
[----:B------:R-:W-:Y:S01]  /*e100*/  LOP3.LUT R3, R37, 0x80000, RZ, 0xfc, !PT ;  /* 0x0008000025037812 */ /* 0x000fe200078efcff */
[----:B------:R-:W-:-:S04]  /*e110*/  IMAD.MOV.U32 R38, RZ, RZ, R36 ;  /* 0x000000ffff267224 */ /* 0x000fc800078e0024 */
[----:B------:R-:W-:-:S07]  /*e120*/  IMAD.MOV.U32 R39, RZ, RZ, R3 ;  /* 0x000000ffff277224 */ /* 0x000fce00078e0003 */
.L_x_7323:
[----:B------:R-:W-:Y:S05]  /*e130*/  BSYNC B0 ;  /* 0x0000000000007941 */ /* 0x000fea0003800000 */
.L_x_7321:
[----:B------:R-:W-:Y:S01]  /*e140*/  IMAD.MOV.U32 R4, RZ, RZ, R0 ;  /* 0x000000ffff047224 */ /* 0x000fe200078e0000 */
[----:B------:R-:W-:Y:S01]  /*e150*/  MOV R2, R38 ;  /* 0x0000002600027202 */ /* 0x000fe20000000f00 */
[----:B------:R-:W-:Y:S02]  /*e160*/  IMAD.MOV.U32 R5, RZ, RZ, 0x0 ;  /* 0x00000000ff057424 */ /* 0x000fe400078e00ff */
[----:B------:R-:W-:Y:S02]  /*e170*/  IMAD.MOV.U32 R3, RZ, RZ, R39 ;  /* 0x000000ffff037224 */ /* 0x000fe400078e0027 */
[----:B------:R-:W-:Y:S05]  /*e180*/  RET.REL.NODEC R4 `(_ZN2at6native29vectorized_elementwise_kernelILi8EZZZNS0_33launch_log_sigmoid_forward_kernelERNS_18TensorIteratorBaseEENKUlvE_clEvENKUlvE_clEvEUldE_St5arrayIPcLm2EEEEviT0_T1_) ;  /* 0xffffff1c049c7950 */ /* 0x000fea0003c3ffff */
.L_x_7326:
        /* <DEDUP_REMOVED lines=15> */
.L_x_7340:


//--------------------- .nv.global.init           --------------------------
	.section	.nv.global.init,"aw",@progbits
.nv.global.init:
	.type		$str$6,@object
	.size		$str$6,(__unnamed_1 - $str$6)
$str$6:
        /*0000*/ 	.byte	0x66, 0x61, 0x6c, 0x73, 0x65, 0x00
	.type		__unnamed_1,@object
	.size		__unnamed_1,(__unnamed_5 - __unnamed_1)
__unnamed_1:
        /*0006*/ 	.byte	0x66, 0x65, 0x74, 0x63, 0x68, 0x5f, 0x61, 0x6e, 0x64, 0x5f, 0x63, 0x61, 0x73, 0x74, 0x00
	.type		__unnamed_5,@object
	.size		__unnamed_5,(__unnamed_3 - __unnamed_5)
__unnamed_5:
        /*0015*/ 	.byte	0x66, 0x65, 0x74, 0x63, 0x68, 0x5f, 0x61, 0x6e, 0x64, 0x5f, 0x63, 0x61, 0x73, 0x74, 0x00
	.type		__unnamed_3,@object
	.size		__unnamed_3,(__unnamed_7 - __unnamed_3)
__unnamed_3:
        /*0024*/ 	.byte	0x66, 0x65, 0x74, 0x63, 0x68, 0x5f, 0x61, 0x6e, 0x64, 0x5f, 0x63, 0x61, 0x73, 0x74, 0x00
	.type		__unnamed_7,@object
	.size		__unnamed_7,(__unnamed_2 - __unnamed_7)
__unnamed_7:
        /*0033*/ 	.byte	0x66, 0x65, 0x74, 0x63, 0x68, 0x5f, 0x61, 0x6e, 0x64, 0x5f, 0x63, 0x61, 0x73, 0x74, 0x00
	.type		__unnamed_2,@object
	.size		__unnamed_2,(__unnamed_6 - __unnamed_2)
__unnamed_2:
        /*0042*/ 	.byte	0x63, 0x61, 0x73, 0x74, 0x5f, 0x61, 0x6e, 0x64, 0x5f, 0x73, 0x74, 0x6f, 0x72, 0x65, 0x00
	.type		__unnamed_6,@object
	.size		__unnamed_6,(__unnamed_4 - __unnamed_6)
__unnamed_6:
        /*0051*/ 	.byte	0x63, 0x61, 0x73, 0x74, 0x5f, 0x61, 0x6e, 0x64, 0x5f, 0x73, 0x74, 0x6f, 0x72, 0x65, 0x00
	.type		__unnamed_4,@object
	.size		__unnamed_4,(__unnamed_8 - __unnamed_4)
__unnamed_4:
        /*0060*/ 	.byte	0x63, 0x61, 0x73, 0x74, 0x5f, 0x61, 0x6e, 0x64, 0x5f, 0x73, 0x74, 0x6f, 0x72, 0x65, 0x00
	.type		__unnamed_8,@object
	.size		__unnamed_8,($str$7 - __unnamed_8)
__unnamed_8:
        /*006f*/ 	.byte	0x63, 0x61, 0x73, 0x74, 0x5f, 0x61, 0x6e, 0x64, 0x5f, 0x73, 0x74, 0x6f, 0x72, 0x65, 0x00
	.type		$str$7,@object
	.size		$str$7,(.L_37 - $str$7)
$str$7:
        /*007e*/ 	.byte	0x2f, 0x72, 0x6f, 0x6f, 0x74, 0x2f, 0x2e, 0x70, 0x79, 0x65, 0x6e, 0x76, 0x2f, 0x76, 0x65, 0x72
        /*008e*/ 	.byte	0x73, 0x69, 0x6f, 0x6e, 0x73, 0x2f, 0x33, 0x2e, 0x31, 0x33, 0x2e, 0x31, 0x32, 0x2f, 0x6c, 0x69
        /*009e*/ 	.byte	0x62, 0x2f, 0x70, 0x79, 0x74, 0x68, 0x6f, 0x6e, 0x33, 0x2e, 0x31, 0x33, 0x2f, 0x73, 0x69, 0x74
        /*00ae*/ 	.byte	0x65, 0x2d, 0x70, 0x61, 0x63, 0x6b, 0x61, 0x67, 0x65, 0x73, 0x2f, 0x74, 0x6f, 0x72, 0x63, 0x68
        /*00be*/ 	.byte	0x2f, 0x69, 0x6e, 0x63, 0x6c, 0x75, 0x64, 0x65, 0x2f, 0x63, 0x31, 0x30, 0x2f, 0x63, 0x6f, 0x72
        /*00ce*/ 	.byte	0x65, 0x2f, 0x44, 0x79, 0x6e, 0x61, 0x6d, 0x69, 0x63, 0x43, 0x61, 0x73, 0x74, 0x2e, 0x68, 0x00
.L_37:


//--------------------- .nv.shared.reserved.0     --------------------------
	.section	.nv.shared.reserved.0,"aw",@nobits
	.weak		__nv_reservedSMEM_offset_0_alias
	.size		__nv_reservedSMEM_offset_0_alias, 0, 0
	.other		__nv_reservedSMEM_offset_0_alias,@"STO_CUDA_RESERVED_SHARED STV_DEFAULT"
__nv_reservedSMEM_offset_0_alias:
	.zero		0


//--------------------- .nv.global                --------------------------
	.section	.nv.global,"aw",@nobits
.nv.global:
	.type		_ZN60_INTERNAL_e6aa1b1b_29_ActivationLogSigmoidKernel_cu_9d16a0dc4cuda3std3__48in_placeE,@object
	.size		_ZN60_INTERNAL_e6aa1b1b_29_ActivationLogSigmoidKernel_cu_9d16a0dc4cuda3std3__48in_placeE,(_ZN60_INTERNAL_e6aa1b1b_29_ActivationLogSigmoidKernel_cu_9d16a0dc4cuda3std6ranges3__45__cpo8distanceE - _ZN60_INTERNAL_e6aa1b1b_29_ActivationLogSigmoidKernel_cu_9d16a0dc4cuda3std3__48in_placeE)
_ZN60_INTERNAL_e6aa1b1b_29_ActivationLogSigmoidKernel_cu_9d16a0dc4cuda3std3__48in_placeE:
	.zero		1
	.type		_ZN60_INTERNAL_e6aa1b1b_29_ActivationLogSigmoidKernel_cu_9d16a0dc4cuda3std6ranges3__45__cpo8distanceE,@object
	.size		_ZN60_INTERNAL_e6aa1b1b_29_ActivationLogSigmoidKernel_cu_9d16a0dc4cuda3std6ranges3__45__cpo8distanceE,(_ZN60_INTERNAL_e6aa1b1b_29_ActivationLogSigmoidKernel_cu_9d16a0dc4cuda3std3__45__cpo3endE - _ZN60_INTERNAL_e6aa1b1b_29_ActivationLogSigmoidKernel_cu_9d16a0dc4cuda3std6ranges3__45__cpo8distanceE)
_ZN60_INTERNAL_e6aa1b1b_29_ActivationLogSigmoidKernel_cu_9d16a0dc4cuda3std6ranges3__45__cpo8distanceE:
	.zero		1
	.type		_ZN60_INTERNAL_e6aa1b1b_29_ActivationLogSigmoidKernel_cu_9d16a0dc4cuda3std3__45__cpo3endE,@object
	.size		_ZN60_INTERNAL_e6aa1b1b_29_ActivationLogSigmoidKernel_cu_9d16a0dc4cuda3std3__45__cpo3endE,(_ZN60_INTERNAL_e6aa1b1b_29_ActivationLogSigmoidKernel_cu_9d16a0dc4cuda3std6ranges3__45__cpo7advanceE - _ZN60_INTERNAL_e6aa1b1b_29_ActivationLogSigmoidKernel_cu_9d16a0dc4cuda3std3__45__cpo3endE)
_ZN60_INTERNAL_e6aa1b1b_29_ActivationLogSigmoidKernel_cu_9d16a0dc4cuda3std3__45__cpo3endE:
	.zero		1
	.type		_ZN60_INTERNAL_e6aa1b1b_29_ActivationLogSigmoidKernel_cu_9d16a0dc4cuda3std6ranges3__45__cpo7advanceE,@object
	.size		_ZN60_INTERNAL_e6aa1b1b_29_ActivationLogSigmoidKernel_cu_9d16a0dc4cuda3std6ranges3__45__cpo7advanceE,(_ZN60_INTERNAL_e6aa1b1b_29_ActivationLogSigmoidKernel_cu_9d16a0dc4cuda3std3__45__cpo4rendE - _ZN60_INTERNAL_e6aa1b1b_29_ActivationLogSigmoidKernel_cu_9d16a0dc4cuda3std6ranges3__45__cpo7advanceE)
_ZN60_INTERNAL_e6aa1b1b_29_ActivationLogSigmoidKernel_cu_9d16a0dc4cuda3std6ranges3__45__cpo7advanceE:
	.zero		1
	.type		_ZN60_INTERNAL_e6aa1b1b_29_ActivationLogSigmoidKernel_cu_9d16a0dc4cuda3std3__45__cpo4rendE,@object
	.size		_ZN60_INTERNAL_e6aa1b1b_29_ActivationLogSigmoidKernel_cu_9d16a0dc4cuda3std3__45__cpo4rendE,(_ZN60_INTERNAL_e6aa1b1b_29_ActivationLogSigmoidKernel_cu_9d16a0dc4cuda3std6ranges3__45__cpo4dataE - _ZN60_INTERNAL_e6aa1b1b_29_ActivationLogSigmoidKernel_cu_9d16a0dc4cuda3std3__45__cpo4rendE)
_ZN60_INTERNAL_e6aa1b1b_29_ActivationLogSigmoidKernel_cu_9d16a0dc4cuda3std3__45__cpo4rendE:
	.zero		1
	.type		_ZN60_INTERNAL_e6aa1b1b_29_ActivationLogSigmoidKernel_cu_9d16a0dc4cuda3std6ranges3__45__cpo4dataE,@object
	.size		_ZN60_INTERNAL_e6aa1b1b_29_ActivationLogSigmoidKernel_cu_9d16a0dc4cuda3std6ranges3__45__cpo4dataE,(_ZN60_INTERNAL_e6aa1b1b_29_ActivationLogSigmoidKernel_cu_9d16a0dc4cuda3std6ranges3__45__cpo5beginE - _ZN60_INTERNAL_e6aa1b1b_29_ActivationLogSigmoidKernel_cu_9d16a0dc4cuda3std6ranges3__45__cpo4dataE)
_ZN60_INTERNAL_e6aa1b1b_29_ActivationLogSigmoidKernel_cu_9d16a0dc4cuda3std6ranges3__45__cpo4dataE:
	.zero		1
	.type		_ZN60_INTERNAL_e6aa1b1b_29_ActivationLogSigmoidKernel_cu_9d16a0dc4cuda3std6ranges3__45__cpo5beginE,@object
	.size		_ZN60_INTERNAL_e6aa1b1b_29_ActivationLogSigmoidKernel_cu_9d16a0dc4cuda3std6ranges3__45__cpo5beginE,(_ZN60_INTERNAL_e6aa1b1b_29_ActivationLogSigmoidKernel_cu_9d16a0dc4cuda3std3__45__cpo5crendE - _ZN60_INTERNAL_e6aa1b1b_29_ActivationLogSigmoidKernel_cu_9d16a0dc4cuda3std6ranges3__45__cpo5beginE)
_ZN60_INTERNAL_e6aa1b1b_29_ActivationLogSigmoidKernel_cu_9d16a0dc4cuda3std6ranges3__45__cpo5beginE:
	.zero		1
	.type		_ZN60_INTERNAL_e6aa1b1b_29_ActivationLogSigmoidKernel_cu_9d16a0dc4cuda3std3__45__cpo5crendE,@object
	.size		_ZN60_INTERNAL_e6aa1b1b_29_ActivationLogSigmoidKernel_cu_9d16a0dc4cuda3std3__45__cpo5crendE,(_ZN60_INTERNAL_e6aa1b1b_29_ActivationLogSigmoidKernel_cu_9d16a0dc4cuda3std6ranges3__45__cpo4sizeE - _ZN60_INTERNAL_e6aa1b1b_29_ActivationLogSigmoidKernel_cu_9d16a0dc4cuda3std3__45__cpo5crendE)
_ZN60_INTERNAL_e6aa1b1b_29_ActivationLogSigmoidKernel_cu_9d16a0dc4cuda3std3__45__cpo5crendE:
	.zero		1
	.type		_ZN60_INTERNAL_e6aa1b1b_29_ActivationLogSigmoidKernel_cu_9d16a0dc4cuda3std6ranges3__45__cpo4sizeE,@object
	.size		_ZN60_INTERNAL_e6aa1b1b_29_ActivationLogSigmoidKernel_cu_9d16a0dc4cuda3std6ranges3__45__cpo4sizeE,(_ZN60_INTERNAL_e6aa1b1b_29_ActivationLogSigmoidKernel_cu_9d16a0dc4cuda3std3__462_GLOBAL__N__e6aa1b1b_29_ActivationLogSigmoidKernel_cu_9d16a0dc6ignoreE - _ZN60_INTERNAL_e6aa1b1b_29_ActivationLogSigmoidKernel_cu_9d16a0dc4cuda3std6ranges3__45__cpo4sizeE)
_ZN60_INTERNAL_e6aa1b1b_29_ActivationLogSigmoidKernel_cu_9d16a0dc4cuda3std6ranges3__45__cpo4sizeE:
	.zero		1
	.type		_ZN60_INTERNAL_e6aa1b1b_29_ActivationLogSigmoidKernel_cu_9d16a0dc4cuda3std3__462_GLOBAL__N__e6aa1b1b_29_ActivationLogSigmoidKernel_cu_9d16a0dc6ignoreE,@object
	.size		_ZN60_INTERNAL_e6aa1b1b_29_ActivationLogSigmoidKernel_cu_9d16a0dc4cuda3std3__462_GLOBAL__N__e6aa1b1b_29_ActivationLogSigmoidKernel_cu_9d16a0dc6ignoreE,(_ZN60_INTERNAL_e6aa1b1b_29_ActivationLogSigmoidKernel_cu_9d16a0dc4cuda3std6ranges3__45__cpo6cbeginE - _ZN60_INTERNAL_e6aa1b1b_29_ActivationLogSigmoidKernel_cu_9d16a0dc4cuda3std3__462_GLOBAL__N__e6aa1b1b_29_ActivationLogSigmoidKernel_cu_9d16a0dc6ignoreE)
_ZN60_INTERNAL_e6aa1b1b_29_ActivationLogSigmoidKernel_cu_9d16a0dc4cuda3std3__462_GLOBAL__N__e6aa1b1b_29_ActivationLogSigmoidKernel_cu_9d16a0dc6ignoreE:
	.zero		1
	.type		_ZN60_INTERNAL_e6aa1b1b_29_ActivationLogSigmoidKernel_cu_9d16a0dc4cuda3std6ranges3__45__cpo6cbeginE,@object
	.size		_ZN60_INTERNAL_e6aa1b1b_29_ActivationLogSigmoidKernel_cu_9d16a0dc4cuda3std6ranges3__45__cpo6cbeginE,(_ZN60_INTERNAL_e6aa1b1b_29_ActivationLogSigmoidKernel_cu_9d16a0dc4cuda3std3__45__cpo4cendE - _ZN60_INTERNAL_e6aa1b1b_29_ActivationLogSigmoidKernel_cu_9d16a0dc4cuda3std6ranges3__45__cpo6cbeginE)
_ZN60_INTERNAL_e6aa1b1b_29_ActivationLogSigmoidKernel_cu_9d16a0dc4cuda3std6ranges3__45__cpo6cbeginE:
	.zero		1
	.type		_ZN60_INTERNAL_e6aa1b1b_29_ActivationLogSigmoidKernel_cu_9d16a0dc4cuda3std3__45__cpo4cendE,@object
	.size		_ZN60_INTERNAL_e6aa1b1b_29_ActivationLogSigmoidKernel_cu_9d16a0dc4cuda3std3__45__cpo4cendE,(_ZN60_INTERNAL_e6aa1b1b_29_ActivationLogSigmoidKernel_cu_9d16a0dc4cuda3std6ranges3__45__cpo4nextE - _ZN60_INTERNAL_e6aa1b1b_29_ActivationLogSigmoidKernel_cu_9d16a0dc4cuda3std3__45__cpo4cendE)
_ZN60_INTERNAL_e6aa1b1b_29_ActivationLogSigmoidKernel_cu_9d16a0dc4cuda3std3__45__cpo4cendE:
	.zero		1
	.type		_ZN60_INTERNAL_e6aa1b1b_29_ActivationLogSigmoidKernel_cu_9d16a0dc4cuda3std6ranges3__45__cpo4nextE,@object
	.size		_ZN60_INTERNAL_e6aa1b1b_29_ActivationLogSigmoidKernel_cu_9d16a0dc4cuda3std6ranges3__45__cpo4nextE,(_ZN60_INTERNAL_e6aa1b1b_29_ActivationLogSigmoidKernel_cu_9d16a0dc4cuda3std6ranges3__45__cpo4swapE - _ZN60_INTERNAL_e6aa1b1b_29_ActivationLogSigmoidKernel_cu_9d16a0dc4cuda3std6ranges3__45__cpo4nextE)
_ZN60_INTERNAL_e6aa1b1b_29_ActivationLogSigmoidKernel_cu_9d16a0dc4cuda3std6ranges3__45__cpo4nextE:
	.zero		1
	.type		_ZN60_INTERNAL_e6aa1b1b_29_ActivationLogSigmoidKernel_cu_9d16a0dc4cuda3std6ranges3__45__cpo4swapE,@object
	.size		_ZN60_INTERNAL_e6aa1b1b_29_ActivationLogSigmoidKernel_cu_9d16a0dc4cuda3std6ranges3__45__cpo4swapE,(_ZN60_INTERNAL_e6aa1b1b_29_ActivationLogSigmoidKernel_cu_9d16a0dc4cuda3std3__420unreachable_sentinelE - _ZN60_INTERNAL_e6aa1b1b_29_ActivationLogSigmoidKernel_cu_9d16a0dc4cuda3std6ranges3__45__cpo4swapE)
_ZN60_INTERNAL_e6aa1b1b_29_ActivationLogSigmoidKernel_cu_9d16a0dc4cuda3std6ranges3__45__cpo4swapE:
	.zero		1
	.type		_ZN60_INTERNAL_e6aa1b1b_29_ActivationLogSigmoidKernel_cu_9d16a0dc4cuda3std3__420unreachable_sentinelE,@object
	.size		_ZN60_INTERNAL_e6aa1b1b_29_ActivationLogSigmoidKernel_cu_9d16a0dc4cuda3std3__420unreachable_sentinelE,(_ZN60_INTERNAL_e6aa1b1b_29_ActivationLogSigmoidKernel_cu_9d16a0dc6thrust23THRUST_300001_SM_900_NS6system6detail10sequential3seqE - _ZN60_INTERNAL_e6aa1b1b_29_ActivationLogSigmoidKernel_cu_9d16a0dc4cuda3std3__420unreachable_sentinelE)
_ZN60_INTERNAL_e6aa1b1b_29_ActivationLogSigmoidKernel_cu_9d16a0dc4cuda3std3__420unreachable_sentinelE:
	.zero		1
	.type		_ZN60_INTERNAL_e6aa1b1b_29_ActivationLogSigmoidKernel_cu_9d16a0dc6thrust23THRUST_300001_SM_900_NS6system6detail10sequential3seqE,@object
	.size		_ZN60_INTERNAL_e6aa1b1b_29_ActivationLogSigmoidKernel_cu_9d16a0dc6thrust23THRUST_300001_SM_900_NS6system6detail10sequential3seqE,(_ZN60_INTERNAL_e6aa1b1b_29_ActivationLogSigmoidKernel_cu_9d16a0dc4cuda3std3__45__cpo6cbeginE - _ZN60_INTERNAL_e6aa1b1b_29_ActivationLogSigmoidKernel_cu_9d16a0dc6thrust23THRUST_300001_SM_900_NS6system6detail10sequential3seqE)
_ZN60_INTERNAL_e6aa1b1b_29_ActivationLogSigmoidKernel_cu_9d16a0dc6thrust23THRUST_300001_SM_900_NS6system6detail10sequential3seqE:
	.zero		1
	.type		_ZN60_INTERNAL_e6aa1b1b_29_ActivationLogSigmoidKernel_cu_9d16a0dc4cuda3std3__45__cpo6cbeginE,@object
	.size		_ZN60_INTERNAL_e6aa1b1b_29_ActivationLogSigmoidKernel_cu_9d16a0dc4cuda3std3__45__cpo6cbeginE,(_ZN60_INTERNAL_e6aa1b1b_29_ActivationLogSigmoidKernel_cu_9d16a0dc4cuda3std6ranges3__45__cpo9iter_swapE - _ZN60_INTERNAL_e6aa1b1b_29_ActivationLogSigmoidKernel_cu_9d16a0dc4cuda3std3__45__cpo6cbeginE)
_ZN60_INTERNAL_e6aa1b1b_29_ActivationLogSigmoidKernel_cu_9d16a0dc4cuda3std3__45__cpo6cbeginE:
	.zero		1
	.type		_ZN60_INTERNAL_e6aa1b1b_29_ActivationLogSigmoidKernel_cu_9d16a0dc4cuda3std6ranges3__45__cpo9iter_swapE,@object
	.size		_ZN60_INTERNAL_e6aa1b1b_29_ActivationLogSigmoidKernel_cu_9d16a0dc4cuda3std6ranges3__45__cpo9iter_swapE,(_ZN60_INTERNAL_e6aa1b1b_29_ActivationLogSigmoidKernel_cu_9d16a0dc4cuda3std3__45__cpo7crbeginE - _ZN60_INTERNAL_e6aa1b1b_29_ActivationLogSigmoidKernel_cu_9d16a0dc4cuda3std6ranges3__45__cpo9iter_swapE)
_ZN60_INTERNAL_e6aa1b1b_29_ActivationLogSigmoidKernel_cu_9d16a0dc4cuda3std6ranges3__45__cpo9iter_swapE:
	.zero		1
	.type		_ZN60_INTERNAL_e6aa1b1b_29_ActivationLogSigmoidKernel_cu_9d16a0dc4cuda3std3__45__cpo7crbeginE,@object
	.size		_ZN60_INTERNAL_e6aa1b1b_29_ActivationLogSigmoidKernel_cu_9d16a0dc4cuda3std3__45__cpo7crbeginE,(_ZN60_INTERNAL_e6aa1b1b_29_ActivationLogSigmoidKernel_cu_9d16a0dc4cuda3std6ranges3__45__cpo5cdataE - _ZN60_INTERNAL_e6aa1b1b_29_ActivationLogSigmoidKernel_cu_9d16a0dc4cuda3std3__45__cpo7crbeginE)
_ZN60_INTERNAL_e6aa1b1b_29_ActivationLogSigmoidKernel_cu_9d16a0dc4cuda3std3__45__cpo7crbeginE:
	.zero		1
	.type		_ZN60_INTERNAL_e6aa1b1b_29_ActivationLogSigmoidKernel_cu_9d16a0dc4cuda3std6ranges3__45__cpo5cdataE,@object
	.size		_ZN60_INTERNAL_e6aa1b1b_29_ActivationLogSigmoidKernel_cu_9d16a0dc4cuda3std6ranges3__45__cpo5cdataE,(_ZN60_INTERNAL_e6aa1b1b_29_ActivationLogSigmoidKernel_cu_9d16a0dc4cuda3std6ranges3__45__cpo3endE - _ZN60_INTERNAL_e6aa1b1b_29_ActivationLogSigmoidKernel_cu_9d16a0dc4cuda3std6ranges3__45__cpo5cdataE)
_ZN60_INTERNAL_e6aa1b1b_29_ActivationLogSigmoidKernel_cu_9d16a0dc4cuda3std6ranges3__45__cpo5cdataE:
	.zero		1
	.type		_ZN60_INTERNAL_e6aa1b1b_29_ActivationLogSigmoidKernel_cu_9d16a0dc4cuda3std6ranges3__45__cpo3endE,@object
	.size		_ZN60_INTERNAL_e6aa1b1b_29_ActivationLogSigmoidKernel_cu_9d16a0dc4cuda3std6ranges3__45__cpo3endE,(_ZN60_INTERNAL_e6aa1b1b_29_ActivationLogSigmoidKernel_cu_9d16a0dc4cuda3std3__419piecewise_constructE - _ZN60_INTERNAL_e6aa1b1b_29_ActivationLogSigmoidKernel_cu_9d16a0dc4cuda3std6ranges3__45__cpo3endE)
_ZN60_INTERNAL_e6aa1b1b_29_ActivationLogSigmoidKernel_cu_9d16a0dc4cuda3std6ranges3__45__cpo3endE:
	.zero		1
	.type		_ZN60_INTERNAL_e6aa1b1b_29_ActivationLogSigmoidKernel_cu_9d16a0dc4cuda3std3__419piecewise_constructE,@object
	.size		_ZN60_INTERNAL_e6aa1b1b_29_ActivationLogSigmoidKernel_cu_9d16a0dc4cuda3std3__419piecewise_constructE,(_ZN60_INTERNAL_e6aa1b1b_29_ActivationLogSigmoidKernel_cu_9d16a0dc4cuda3std6ranges3__45__cpo5ssizeE - _ZN60_INTERNAL_e6aa1b1b_29_ActivationLogSigmoidKernel_cu_9d16a0dc4cuda3std3__419piecewise_constructE)
_ZN60_INTERNAL_e6aa1b1b_29_ActivationLogSigmoidKernel_cu_9d16a0dc4cuda3std3__419piecewise_constructE:
	.zero		1
	.type		_ZN60_INTERNAL_e6aa1b1b_29_ActivationLogSigmoidKernel_cu_9d16a0dc4cuda3std6ranges3__45__cpo5ssizeE,@object
	.size		_ZN60_INTERNAL_e6aa1b1b_29_ActivationLogSigmoidKernel_cu_9d16a0dc4cuda3std6ranges3__45__cpo5ssizeE,(_ZN60_INTERNAL_e6aa1b1b_29_ActivationLogSigmoidKernel_cu_9d16a0dc4cuda3std3__45__cpo5beginE - _ZN60_INTERNAL_e6aa1b1b_29_ActivationLogSigmoidKernel_cu_9d16a0dc4cuda3std6ranges3__45__cpo5ssizeE)
_ZN60_INTERNAL_e6aa1b1b_29_ActivationLogSigmoidKernel_cu_9d16a0dc4cuda3std6ranges3__45__cpo5ssizeE:
	.zero		1
	.type		_ZN60_INTERNAL_e6aa1b1b_29_ActivationLogSigmoidKernel_cu_9d16a0dc4cuda3std3__45__cpo5beginE,@object
	.size		_ZN60_INTERNAL_e6aa1b1b_29_ActivationLogSigmoidKernel_cu_9d16a0dc4cuda3std3__45__cpo5beginE,(_ZN60_INTERNAL_e6aa1b1b_29_ActivationLogSigmoidKernel_cu_9d16a0dc4cuda3std6ranges3__45__cpo4cendE - _ZN60_INTERNAL_e6aa1b1b_29_ActivationLogSigmoidKernel_cu_9d16a0dc4cuda3std3__45__cpo5beginE)
_ZN60_INTERNAL_e6aa1b1b_29_ActivationLogSigmoidKernel_cu_9d16a0dc4cuda3std3__45__cpo5beginE:
	.zero		1
	.type		_ZN60_INTERNAL_e6aa1b1b_29_ActivationLogSigmoidKernel_cu_9d16a0dc4cuda3std6ranges3__45__cpo4cendE,@object
	.size		_ZN60_INTERNAL_e6aa1b1b_29_ActivationLogSigmoidKernel_cu_9d16a0dc4cuda3std6ranges3__45__cpo4cendE,(_ZN60_INTERNAL_e6aa1b1b_29_ActivationLogSigmoidKernel_cu_9d16a0dc4cuda3std3__45__cpo6rbeginE - _ZN60_INTERNAL_e6aa1b1b_29_ActivationLogSigmoidKernel_cu_9d16a0dc4cuda3std6ranges3__45__cpo4cendE)
_ZN60_INTERNAL_e6aa1b1b_29_ActivationLogSigmoidKernel_cu_9d16a0dc4cuda3std6ranges3__45__cpo4cendE:
	.zero		1
	.type		_ZN60_INTERNAL_e6aa1b1b_29_ActivationLogSigmoidKernel_cu_9d16a0dc4cuda3std3__45__cpo6rbeginE,@object
	.size		_ZN60_INTERNAL_e6aa1b1b_29_ActivationLogSigmoidKernel_cu_9d16a0dc4cuda3std3__45__cpo6rbeginE,(_ZN60_INTERNAL_e6aa1b1b_29_ActivationLogSigmoidKernel_cu_9d16a0dc4cuda3std6ranges3__45__cpo4prevE - _ZN60_INTERNAL_e6aa1b1b_29_ActivationLogSigmoidKernel_cu_9d16a0dc4cuda3std3__45__cpo6rbeginE)
_ZN60_INTERNAL_e6aa1b1b_29_ActivationLogSigmoidKernel_cu_9d16a0dc4cuda3std3__45__cpo6rbeginE:
	.zero		1
	.type		_ZN60_INTERNAL_e6aa1b1b_29_ActivationLogSigmoidKernel_cu_9d16a0dc4cuda3std6ranges3__45__cpo4prevE,@object
	.size		_ZN60_INTERNAL_e6aa1b1b_29_ActivationLogSigmoidKernel_cu_9d16a0dc4cuda3std6ranges3__45__cpo4prevE,(_ZN60_INTERNAL_e6aa1b1b_29_ActivationLogSigmoidKernel_cu_9d16a0dc4cuda3std6ranges3__45__cpo9iter_moveE - _ZN60_INTERNAL_e6aa1b1b_29_ActivationLogSigmoidKernel_cu_9d16a0dc4cuda3std6ranges3__45__cpo4prevE)
_ZN60_INTERNAL_e6aa1b1b_29_ActivationLogSigmoidKernel_cu_9d16a0dc4cuda3std6ranges3__45__cpo4prevE:
	.zero		1
	.type		_ZN60_INTERNAL_e6aa1b1b_29_ActivationLogSigmoidKernel_cu_9d16a0dc4cuda3std6ranges3__45__cpo9iter_moveE,@object
	.size		_ZN60_INTERNAL_e6aa1b1b_29_ActivationLogSigmoidKernel_cu_9d16a0dc4cuda3std6ranges3__45__cpo9iter_moveE,(.L_21 - _ZN60_INTERNAL_e6aa1b1b_29_ActivationLogSigmoidKernel_cu_9d16a0dc4cuda3std6ranges3__45__cpo9iter_moveE)
_ZN60_INTERNAL_e6aa1b1b_29_ActivationLogSigmoidKernel_cu_9d16a0dc4cuda3std6ranges3__45__cpo9iter_moveE:
	.zero		1
.L_21:


//--------------------- .nv.constant0._ZN2at6native18elementwise_kernelILi128ELi4EZNS0_15gpu_kernel_implIZZZNS0_62_GLOBAL__N__e6aa1b1b_29_ActivationLogSigmoidKernel_cu_9d16a0dc27log_sigmoid_backward_kernelERNS_14TensorIteratorEENKUlvE_clEvENKUlvE2_clEvEUlN3c108BFloat16ES9_E_EEvRNS_18TensorIteratorBaseERKT_EUliE_EEviT1_ --------------------------
	.section	.nv.constant0._ZN2at6native18elementwise_kernelILi128ELi4EZNS0_15gpu_kernel_implIZZZNS0_62_GLOBAL__N__e6aa1b1b_29_ActivationLogSigmoidKernel_cu_9d16a0dc27log_sigmoid_backward_kernelERNS_14TensorIteratorEENKUlvE_clEvENKUlvE2_clEvEUlN3c108BFloat16ES9_E_EEvRNS_18TensorIteratorBaseERKT_EUliE_EEviT1_,"a",@progbits
	.sectionflags	@""
	.align	4
.nv.constant0._ZN2at6native18elementwise_kernelILi128ELi4EZNS0_15gpu_kernel_implIZZZNS0_62_GLOBAL__N__e6aa1b1b_29_ActivationLogSigmoidKernel_cu_9d16a0dc27log_sigmoid_backward_kernelERNS_14TensorIteratorEENKUlvE_clEvENKUlvE2_clEvEUlN3c108BFloat16ES9_E_EEvRNS_18TensorIteratorBaseERKT_EUliE_EEviT1_:
	.zero		1184


//--------------------- .nv.constant0._ZN2at6native27unrolled_elementwise_kernelIZZZNS0_62_GLOBAL__N__e6aa1b1b_29_ActivationLogSigmoidKernel_cu_9d16a0dc27log_sigmoid_backward_kernelERNS_14TensorIteratorEENKUlvE_clEvENKUlvE2_clEvEUlN3c108BFloat16ES8_E_St5arrayIPcLm3EELi4E23TrivialOffsetCalculatorILi2EjESD_ILi1EjENS0_6memory12LoadWithCastILi2EEENSG_13StoreWithCastILi1EEEEEviT_T0_T2_T3_T4_T5_ --------------------------
	.section	.nv.constant0._ZN2at6native27unrolled_elementwise_kernelIZZZNS0_62_GLOBAL__N__e6aa1b1b_29_ActivationLogSigmoidKernel_cu_9d16a0dc27log_sigmoid_backward_kernelERNS_14TensorIteratorEENKUlvE_clEvENKUlvE2_clEvEUlN3c108BFloat16ES8_E_St5arrayIPcLm3EELi4E23TrivialOffsetCalculatorILi2EjESD_ILi1EjENS0_6memory12LoadWithCastILi2EEENSG_13StoreWithCastILi1EEEEEviT_T0_T2_T3_T4_T5_,"a",@progbits
	.sectionflags	@""
	.align	4
.nv.constant0._ZN2at6native27unrolled_elementwise_kernelIZZZNS0_62_GLOBAL__N__e6aa1b1b_29_ActivationLogSigmoidKernel_cu_9d16a0dc27log_sigmoid_backward_kernelERNS_14TensorIteratorEENKUlvE_clEvENKUlvE2_clEvEUlN3c108BFloat16ES8_E_St5arrayIPcLm3EELi4E23TrivialOffsetCalculatorILi2EjESD_ILi1EjENS0_6memory12LoadWithCastILi2EEENSG_13StoreWithCastILi1EEEEEviT_T0_T2_T3_T4_T5_:
	.zero		584


//--------------------- .nv.constant0._ZN2at6native18elementwise_kernelILi128ELi4EZNS0_22gpu_kernel_impl_nocastIZZZNS0_62_GLOBAL__N__e6aa1b1b_29_ActivationLogSigmoidKernel_cu_9d16a0dc27log_sigmoid_backward_kernelERNS_14TensorIteratorEENKUlvE_clEvENKUlvE2_clEvEUlN3c108BFloat16ES9_E_EEvRNS_18TensorIteratorBaseERKT_EUliE_EEviT1_ --------------------------
	.section	.nv.constant0._ZN2at6native18elementwise_kernelILi128ELi4EZNS0_22gpu_kernel_impl_nocastIZZZNS0_62_GLOBAL__N__e6aa1b1b_29_ActivationLogSigmoidKernel_cu_9d16a0dc27log_sigmoid_backward_kernelERNS_14TensorIteratorEENKUlvE_clEvENKUlvE2_clEvEUlN3c108BFloat16ES9_E_EEvRNS_18TensorIteratorBaseERKT_EUliE_EEviT1_,"a",@progbits
	.sectionflags	@""
	.align	4
.nv.constant0._ZN2at6native18elementwise_kernelILi128ELi4EZNS0_22gpu_kernel_impl_nocastIZZZNS0_62_GLOBAL__N__e6aa1b1b_29_ActivationLogSigmoidKernel_cu_9d16a0dc27log_sigmoid_backward_kernelERNS_14TensorIteratorEENKUlvE_clEvENKUlvE2_clEvEUlN3c108BFloat16ES9_E_EEvRNS_18TensorIteratorBaseERKT_EUliE_EEviT1_:
	.zero		1184


//--------------------- .nv.constant0._ZN2at6native27unrolled_elementwise_kernelIZZZNS0_62_GLOBAL__N__e6aa1b1b_29_ActivationLogSigmoidKernel_cu_9d16a0dc27log_sigmoid_backward_kernelERNS_14TensorIteratorEENKUlvE_clEvENKUlvE2_clEvEUlN3c108BFloat16ES8_E_St5arrayIPcLm3EELi4E23TrivialOffsetCalculatorILi2EjESD_ILi1EjENS0_6memory15LoadWithoutCastENSG_16StoreWithoutCastEEEviT_T0_T2_T3_T4_T5_ --------------------------
	.section	.nv.constant0._ZN2at6native27unrolled_elementwise_kernelIZZZNS0_62_GLOBAL__N__e6aa1b1b_29_ActivationLogSigmoidKernel_cu_9d16a0dc27log_sigmoid_backward_kernelERNS_14TensorIteratorEENKUlvE_clEvENKUlvE2_clEvEUlN3c108BFloat16ES8_E_St5arrayIPcLm3EELi4E23TrivialOffsetCalculatorILi2EjESD_ILi1EjENS0_6memory15LoadWithoutCastENSG_16StoreWithoutCastEEEviT_T0_T2_T3_T4_T5_,"a",@progbits
	.sectionflags	@""
	.align	4
.nv.constant0._ZN2at6native27unrolled_elementwise_kernelIZZZNS0_62_GLOBAL__N__e6aa1b1b_29_ActivationLogSigmoidKernel_cu_9d16a0dc27log_sigmoid_backward_kernelERNS_14TensorIteratorEENKUlvE_clEvENKUlvE2_clEvEUlN3c108BFloat16ES8_E_St5arrayIPcLm3EELi4E23TrivialOffsetCalculatorILi2EjESD_ILi1EjENS0_6memory15LoadWithoutCastENSG_16StoreWithoutCastEEEviT_T0_T2_T3_T4_T5_:
	.zero		564


//--------------------- .nv.constant0._ZN2at6native29vectorized_elementwise_kernelILi2EZZZNS0_62_GLOBAL__N__e6aa1b1b_29_ActivationLogSigmoidKernel_cu_9d16a0dc27log_sigmoid_backward_kernelERNS_14TensorIteratorEENKUlvE_clEvENKUlvE2_clEvEUlN3c108BFloat16ES8_E_St5arrayIPcLm3EEEEviT0_T1_ --------------------------
	.section	.nv.constant0._ZN2at6native29vectorized_elementwise_kernelILi2EZZZNS0_62_GLOBAL__N__e6aa1b1b_29_ActivationLogSigmoidKernel_cu_9d16a0dc27log_sigmoid_backward_kernelERNS_14TensorIteratorEENKUlvE_clEvENKUlvE2_clEvEUlN3c108BFloat16ES8_E_St5arrayIPcLm3EEEEviT0_T1_,"a",@progbits
	.sectionflags	@""
	.align	4
.nv.constant0._ZN2at6native29vectorized_elementwise_kernelILi2EZZZNS0_62_GLOBAL__N__e6aa1b1b_29_ActivationLogSigmoidKernel_cu_9d16a0dc27log_sigmoid_backward_kernelERNS_14TensorIteratorEENKUlvE_clEvENKUlvE2_clEvEUlN3c108BFloat16ES8_E_St5arrayIPcLm3EEEEviT0_T1_:
	.zero		560


//--------------------- .nv.constant0._ZN2at6native29vectorized_elementwise_kernelILi4EZZZNS0_62_GLOBAL__N__e6aa1b1b_29_ActivationLogSigmoidKernel_cu_9d16a0dc27log_sigmoid_backward_kernelERNS_14TensorIteratorEENKUlvE_clEvENKUlvE2_clEvEUlN3c108BFloat16ES8_E_St5arrayIPcLm3EEEEviT0_T1_ --------------------------
	.section	.nv.constant0._ZN2at6native29vectorized_elementwise_kernelILi4EZZZNS0_62_GLOBAL__N__e6aa1b1b_29_ActivationLogSigmoidKernel_cu_9d16a0dc27log_sigmoid_backward_kernelERNS_14TensorIteratorEENKUlvE_clEvENKUlvE2_clEvEUlN3c108BFloat16ES8_E_St5arrayIPcLm3EEEEviT0_T1_,"a",@progbits
	.sectionflags	@""
	.align	4
.nv.constant0._ZN2at6native29vectorized_elementwise_kernelILi4EZZZNS0_62_GLOBAL__N__e6aa1b1b_29_ActivationLogSigmoidKernel_cu_9d16a0dc27log_sigmoid_backward_kernelERNS_14TensorIteratorEENKUlvE_clEvENKUlvE2_clEvEUlN3c108BFloat16ES8_E_St5arrayIPcLm3EEEEviT0_T1_:
	.zero		560


//--------------------- .nv.constant0._ZN2at6native29vectorized_elementwise_kernelILi8EZZZNS0_62_GLOBAL__N__e6aa1b1b_29_ActivationLogSigmoidKernel_cu_9d16a0dc27log_sigmoid_backward_kernelERNS_14TensorIteratorEENKUlvE_clEvENKUlvE2_clEvEUlN3c108BFloat16ES8_E_St5arrayIPcLm3EEEEviT0_T1_ --------------------------
	.section	.nv.constant0._ZN2at6native29vectorized_elementwise_kernelILi8EZZZNS0_62_GLOBAL__N__e6aa1b1b_29_ActivationLogSigmoidKernel_cu_9d16a0dc27log_sigmoid_backward_kernelERNS_14TensorIteratorEENKUlvE_clEvENKUlvE2_clEvEUlN3c108BFloat16ES8_E_St5arrayIPcLm3EEEEviT0_T1_,"a",@progbits
	.sectionflags	@""
	.align	4
.nv.constant0._ZN2at6native29vectorized_elementwise_kernelILi8EZZZNS0_62_GLOBAL__N__e6aa1b1b_29_ActivationLogSigmoidKernel_cu_9d16a0dc27log_sigmoid_backward_kernelERNS_14TensorIteratorEENKUlvE_clEvENKUlvE2_clEvEUlN3c108BFloat16ES8_E_St5arrayIPcLm3EEEEviT0_T1_:
	.zero		560


//--------------------- .nv.constant0._ZN2at6native18elementwise_kernelILi128ELi4EZNS0_15gpu_kernel_implIZZZNS0_62_GLOBAL__N__e6aa1b1b_29_ActivationLogSigmoidKernel_cu_9d16a0dc27log_sigmoid_backward_kernelERNS_14TensorIteratorEENKUlvE_clEvENKUlvE1_clEvEUlN3c104HalfES9_E_EEvRNS_18TensorIteratorBaseERKT_EUliE_EEviT1_ --------------------------
	.section	.nv.constant0._ZN2at6native18elementwise_kernelILi128ELi4EZNS0_15gpu_kernel_implIZZZNS0_62_GLOBAL__N__e6aa1b1b_29_ActivationLogSigmoidKernel_cu_9d16a0dc27log_sigmoid_backward_kernelERNS_14TensorIteratorEENKUlvE_clEvENKUlvE1_clEvEUlN3c104HalfES9_E_EEvRNS_18TensorIteratorBaseERKT_EUliE_EEviT1_,"a",@progbits
	.sectionflags	@""
	.align	4
.nv.constant0._ZN2at6native18elementwise_kernelILi128ELi4EZNS0_15gpu_kernel_implIZZZNS0_62_GLOBAL__N__e6aa1b1b_29_ActivationLogSigmoidKernel_cu_9d16a0dc27log_sigmoid_backward_kernelERNS_14TensorIteratorEENKUlvE_clEvENKUlvE1_clEvEUlN3c104HalfES9_E_EEvRNS_18TensorIteratorBaseERKT_EUliE_EEviT1_:
	.zero		1184


//--------------------- .nv.constant0._ZN2at6native27unrolled_elementwise_kernelIZZZNS0_62_GLOBAL__N__e6aa1b1b_29_ActivationLogSigmoidKernel_cu_9d16a0dc27log_sigmoid_backward_kernelERNS_14TensorIteratorEENKUlvE_clEvENKUlvE1_clEvEUlN3c104HalfES8_E_St5arrayIPcLm3EELi4E23TrivialOffsetCalculatorILi2EjESD_ILi1EjENS0_6memory12LoadWithCastILi2EEENSG_13StoreWithCastILi1EEEEEviT_T0_T2_T3_T4_T5_ --------------------------
	.section	.nv.constant0._ZN2at6native27unrolled_elementwise_kernelIZZZNS0_62_GLOBAL__N__e6aa1b1b_29_ActivationLogSigmoidKernel_cu_9d16a0dc27log_sigmoid_backward_kernelERNS_14TensorIteratorEENKUlvE_clEvENKUlvE1_clEvEUlN3c104HalfES8_E_St5arrayIPcLm3EELi4E23TrivialOffsetCalculatorILi2EjESD_ILi1EjENS0_6memory12LoadWithCastILi2EEENSG_13StoreWithCastILi1EEEEEviT_T0_T2_T3_T4_T5_,"a",@progbits
	.sectionflags	@""
	.align	4
.nv.constant0._ZN2at6native27unrolled_elementwise_kernelIZZZNS0_62_GLOBAL__N__e6aa1b1b_29_ActivationLogSigmoidKernel_cu_9d16a0dc27log_sigmoid_backward_kernelERNS_14TensorIteratorEENKUlvE_clEvENKUlvE1_clEvEUlN3c104HalfES8_E_St5arrayIPcLm3EELi4E23TrivialOffsetCalculatorILi2EjESD_ILi1EjENS0_6memory12LoadWithCastILi2EEENSG_13StoreWithCastILi1EEEEEviT_T0_T2_T3_T4_T5_:
	.zero		584


//--------------------- .nv.constant0._ZN2at6native18elementwise_kernelILi128ELi4EZNS0_22gpu_kernel_impl_nocastIZZZNS0_62_GLOBAL__N__e6aa1b1b_29_ActivationLogSigmoidKernel_cu_9d16a0dc27log_sigmoid_backward_kernelERNS_14TensorIteratorEENKUlvE_clEvENKUlvE1_clEvEUlN3c104HalfES9_E_EEvRNS_18TensorIteratorBaseERKT_EUliE_EEviT1_ --------------------------
	.section	.nv.constant0._ZN2at6native18elementwise_kernelILi128ELi4EZNS0_22gpu_kernel_impl_nocastIZZZNS0_62_GLOBAL__N__e6aa1b1b_29_ActivationLogSigmoidKernel_cu_9d16a0dc27log_sigmoid_backward_kernelERNS_14TensorIteratorEENKUlvE_clEvENKUlvE1_clEvEUlN3c104HalfES9_E_EEvRNS_18TensorIteratorBaseERKT_EUliE_EEviT1_,"a",@progbits
	.sectionflags	@""
	.align	4
.nv.constant0._ZN2at6native18elementwise_kernelILi128ELi4EZNS0_22gpu_kernel_impl_nocastIZZZNS0_62_GLOBAL__N__e6aa1b1b_29_ActivationLogSigmoidKernel_cu_9d16a0dc27log_sigmoid_backward_kernelERNS_14TensorIteratorEENKUlvE_clEvENKUlvE1_clEvEUlN3c104HalfES9_E_EEvRNS_18TensorIteratorBaseERKT_EUliE_EEviT1_:
	.zero		1184


//--------------------- .nv.constant0._ZN2at6native27unrolled_elementwise_kernelIZZZNS0_62_GLOBAL__N__e6aa1b1b_29_ActivationLogSigmoidKernel_cu_9d16a0dc27log_sigmoid_backward_kernelERNS_14TensorIteratorEENKUlvE_clEvENKUlvE1_clEvEUlN3c104HalfES8_E_St5arrayIPcLm3EELi4E23TrivialOffsetCalculatorILi2EjESD_ILi1EjENS0_6memory15LoadWithoutCastENSG_16StoreWithoutCastEEEviT_T0_T2_T3_T4_T5_ --------------------------
	.section	.nv.constant0._ZN2at6native27unrolled_elementwise_kernelIZZZNS0_62_GLOBAL__N__e6aa1b1b_29_ActivationLogSigmoidKernel_cu_9d16a0dc27log_sigmoid_backward_kernelERNS_14TensorIteratorEENKUlvE_clEvENKUlvE1_clEvEUlN3c104HalfES8_E_St5arrayIPcLm3EELi4E23TrivialOffsetCalculatorILi2EjESD_ILi1EjENS0_6memory15LoadWithoutCastENSG_16StoreWithoutCastEEEviT_T0_T2_T3_T4_T5_,"a",@progbits
	.sectionflags	@""
	.align	4
.nv.constant0._ZN2at6native27unrolled_elementwise_kernelIZZZNS0_62_GLOBAL__N__e6aa1b1b_29_ActivationLogSigmoidKernel_cu_9d16a0dc27log_sigmoid_backward_kernelERNS_14TensorIteratorEENKUlvE_clEvENKUlvE1_clEvEUlN3c104HalfES8_E_St5arrayIPcLm3EELi4E23TrivialOffsetCalculatorILi2EjESD_ILi1EjENS0_6memory15LoadWithoutCastENSG_16StoreWithoutCastEEEviT_T0_T2_T3_T4_T5_:
	.zero		564


//--------------------- .nv.constant0._ZN2at6native29vectorized_elementwise_kernelILi2EZZZNS0_62_GLOBAL__N__e6aa1b1b_29_ActivationLogSigmoidKernel_cu_9d16a0dc27log_sigmoid_backward_kernelERNS_14TensorIteratorEENKUlvE_clEvENKUlvE1_clEvEUlN3c104HalfES8_E_St5arrayIPcLm3EEEEviT0_T1_ --------------------------
	.section	.nv.constant0._ZN2at6native29vectorized_elementwise_kernelILi2EZZZNS0_62_GLOBAL__N__e6aa1b1b_29_ActivationLogSigmoidKernel_cu_9d16a0dc27log_sigmoid_backward_kernelERNS_14TensorIteratorEENKUlvE_clEvENKUlvE1_clEvEUlN3c104HalfES8_E_St5arrayIPcLm3EEEEviT0_T1_,"a",@progbits
	.sectionflags	@""
	.align	4
.nv.constant0._ZN2at6native29vectorized_elementwise_kernelILi2EZZZNS0_62_GLOBAL__N__e6aa1b1b_29_ActivationLogSigmoidKernel_cu_9d16a0dc27log_sigmoid_backward_kernelERNS_14TensorIteratorEENKUlvE_clEvENKUlvE1_clEvEUlN3c104HalfES8_E_St5arrayIPcLm3EEEEviT0_T1_:
	.zero		560


//--------------------- .nv.constant0._ZN2at6native29vectorized_elementwise_kernelILi4EZZZNS0_62_GLOBAL__N__e6aa1b1b_29_ActivationLogSigmoidKernel_cu_9d16a0dc27log_sigmoid_backward_kernelERNS_14TensorIteratorEENKUlvE_clEvENKUlvE1_clEvEUlN3c104HalfES8_E_St5arrayIPcLm3EEEEviT0_T1_ --------------------------
	.section	.nv.constant0._ZN2at6native29vectorized_elementwise_kernelILi4EZZZNS0_62_GLOBAL__N__e6aa1b1b_29_ActivationLogSigmoidKernel_cu_9d16a0dc27log_sigmoid_backward_kernelERNS_14TensorIteratorEENKUlvE_clEvENKUlvE1_clEvEUlN3c104HalfES8_E_St5arrayIPcLm3EEEEviT0_T1_,"a",@progbits
	.sectionflags	@""
	.align	4
.nv.constant0._ZN2at6native29vectorized_elementwise_kernelILi4EZZZNS0_62_GLOBAL__N__e6aa1b1b_29_ActivationLogSigmoidKernel_cu_9d16a0dc27log_sigmoid_backward_kernelERNS_14TensorIteratorEENKUlvE_clEvENKUlvE1_clEvEUlN3c104HalfES8_E_St5arrayIPcLm3EEEEviT0_T1_:
	.zero		560


//--------------------- .nv.constant0._ZN2at6native29vectorized_elementwise_kernelILi8EZZZNS0_62_GLOBAL__N__e6aa1b1b_29_ActivationLogSigmoidKernel_cu_9d16a0dc27log_sigmoid_backward_kernelERNS_14TensorIteratorEENKUlvE_clEvENKUlvE1_clEvEUlN3c104HalfES8_E_St5arrayIPcLm3EEEEviT0_T1_ --------------------------
	.section	.nv.constant0._ZN2at6native29vectorized_elementwise_kernelILi8EZZZNS0_62_GLOBAL__N__e6aa1b1b_29_ActivationLogSigmoidKernel_cu_9d16a0dc27log_sigmoid_backward_kernelERNS_14TensorIteratorEENKUlvE_clEvENKUlvE1_clEvEUlN3c104HalfES8_E_St5arrayIPcLm3EEEEviT0_T1_,"a",@progbits
	.sectionflags	@""
	.align	4
.nv.constant0._ZN2at6native29vectorized_elementwise_kernelILi8EZZZNS0_62_GLOBAL__N__e6aa1b1b_29_ActivationLogSigmoidKernel_cu_9d16a0dc27log_sigmoid_backward_kernelERNS_14TensorIteratorEENKUlvE_clEvENKUlvE1_clEvEUlN3c104HalfES8_E_St5arrayIPcLm3EEEEviT0_T1_:
	.zero		560


//--------------------- .nv.constant0._ZN2at6native18elementwise_kernelILi128ELi4EZNS0_15gpu_kernel_implIZZZNS0_62_GLOBAL__N__e6aa1b1b_29_ActivationLogSigmoidKernel_cu_9d16a0dc27log_sigmoid_backward_kernelERNS_14TensorIteratorEENKUlvE_clEvENKUlvE0_clEvEUlffE_EEvRNS_18TensorIteratorBaseERKT_EUliE_EEviT1_ --------------------------
	.section	.nv.constant0._ZN2at6native18elementwise_kernelILi128ELi4EZNS0_15gpu_kernel_implIZZZNS0_62_GLOBAL__N__e6aa1b1b_29_ActivationLogSigmoidKernel_cu_9d16a0dc27log_sigmoid_backward_kernelERNS_14TensorIteratorEENKUlvE_clEvENKUlvE0_clEvEUlffE_EEvRNS_18TensorIteratorBaseERKT_EUliE_EEviT1_,"a",@progbits
	.sectionflags	@""
	.align	4
.nv.constant0._ZN2at6native18elementwise_kernelILi128ELi4EZNS0_15gpu_kernel_implIZZZNS0_62_GLOBAL__N__e6aa1b1b_29_ActivationLogSigmoidKernel_cu_9d16a0dc27log_sigmoid_backward_kernelERNS_14TensorIteratorEENKUlvE_clEvENKUlvE0_clEvEUlffE_EEvRNS_18TensorIteratorBaseERKT_EUliE_EEviT1_:
	.zero		1184


//--------------------- .nv.constant0._ZN2at6native27unrolled_elementwise_kernelIZZZNS0_62_GLOBAL__N__e6aa1b1b_29_ActivationLogSigmoidKernel_cu_9d16a0dc27log_sigmoid_backward_kernelERNS_14TensorIteratorEENKUlvE_clEvENKUlvE0_clEvEUlffE_St5arrayIPcLm3EELi4E23TrivialOffsetCalculatorILi2EjESB_ILi1EjENS0_6memory12LoadWithCastILi2EEENSE_13StoreWithCastILi1EEEEEviT_T0_T2_T3_T4_T5_ --------------------------
	.section	.nv.constant0._ZN2at6native27unrolled_elementwise_kernelIZZZNS0_62_GLOBAL__N__e6aa1b1b_29_ActivationLogSigmoidKernel_cu_9d16a0dc27log_sigmoid_backward_kernelERNS_14TensorIteratorEENKUlvE_clEvENKUlvE0_clEvEUlffE_St5arrayIPcLm3EELi4E23TrivialOffsetCalculatorILi2EjESB_ILi1EjENS0_6memory12LoadWithCastILi2EEENSE_13StoreWithCastILi1EEEEEviT_T0_T2_T3_T4_T5_,"a",@progbits
	.sectionflags	@""
	.align	4
.nv.constant0._ZN2at6native27unrolled_elementwise_kernelIZZZNS0_62_GLOBAL__N__e6aa1b1b_29_ActivationLogSigmoidKernel_cu_9d16a0dc27log_sigmoid_backward_kernelERNS_14TensorIteratorEENKUlvE_clEvENKUlvE0_clEvEUlffE_St5arrayIPcLm3EELi4E23TrivialOffsetCalculatorILi2EjESB_ILi1EjENS0_6memory12LoadWithCastILi2EEENSE_13StoreWithCastILi1EEEEEviT_T0_T2_T3_T4_T5_:
	.zero		584


//--------------------- .nv.constant0._ZN2at6native18elementwise_kernelILi128ELi2EZNS0_22gpu_kernel_impl_nocastIZZZNS0_62_GLOBAL__N__e6aa1b1b_29_ActivationLogSigmoidKernel_cu_9d16a0dc27log_sigmoid_backward_kernelERNS_14TensorIteratorEENKUlvE_clEvENKUlvE0_clEvEUlffE_EEvRNS_18TensorIteratorBaseERKT_EUliE_EEviT1_ --------------------------
	.section	.nv.constant0._ZN2at6native18elementwise_kernelILi128ELi2EZNS0_22gpu_kernel_impl_nocastIZZZNS0_62_GLOBAL__N__e6aa1b1b_29_ActivationLogSigmoidKernel_cu_9d16a0dc27log_sigmoid_backward_kernelERNS_14TensorIteratorEENKUlvE_clEvENKUlvE0_clEvEUlffE_EEvRNS_18TensorIteratorBaseERKT_EUliE_EEviT1_,"a",@progbits
	.sectionflags	@""
	.align	4
.nv.constant0._ZN2at6native18elementwise_kernelILi128ELi2EZNS0_22gpu_kernel_impl_nocastIZZZNS0_62_GLOBAL__N__e6aa1b1b_29_ActivationLogSigmoidKernel_cu_9d16a0dc27log_sigmoid_backward_kernelERNS_14TensorIteratorEENKUlvE_clEvENKUlvE0_clEvEUlffE_EEvRNS_18TensorIteratorBaseERKT_EUliE_EEviT1_:
	.zero		1184


//--------------------- .nv.constant0._ZN2at6native27unrolled_elementwise_kernelIZZZNS0_62_GLOBAL__N__e6aa1b1b_29_ActivationLogSigmoidKernel_cu_9d16a0dc27log_sigmoid_backward_kernelERNS_14TensorIteratorEENKUlvE_clEvENKUlvE0_clEvEUlffE_St5arrayIPcLm3EELi4E23TrivialOffsetCalculatorILi2EjESB_ILi1EjENS0_6memory15LoadWithoutCastENSE_16StoreWithoutCastEEEviT_T0_T2_T3_T4_T5_ --------------------------
	.section	.nv.constant0._ZN2at6native27unrolled_elementwise_kernelIZZZNS0_62_GLOBAL__N__e6aa1b1b_29_ActivationLogSigmoidKernel_cu_9d16a0dc27log_sigmoid_backward_kernelERNS_14TensorIteratorEENKUlvE_clEvENKUlvE0_clEvEUlffE_St5arrayIPcLm3EELi4E23TrivialOffsetCalculatorILi2EjESB_ILi1EjENS0_6memory15LoadWithoutCastENSE_16StoreWithoutCastEEEviT_T0_T2_T3_T4_T5_,"a",@progbits
	.sectionflags	@""
	.align	4
.nv.constant0._ZN2at6native27unrolled_elementwise_kernelIZZZNS0_62_GLOBAL__N__e6aa1b1b_29_ActivationLogSigmoidKernel_cu_9d16a0dc27log_sigmoid_backward_kernelERNS_14TensorIteratorEENKUlvE_clEvENKUlvE0_clEvEUlffE_St5arrayIPcLm3EELi4E23TrivialOffsetCalculatorILi2EjESB_ILi1EjENS0_6memory15LoadWithoutCastENSE_16StoreWithoutCastEEEviT_T0_T2_T3_T4_T5_:
	.zero		564


//--------------------- .nv.constant0._ZN2at6native29vectorized_elementwise_kernelILi2EZZZNS0_62_GLOBAL__N__e6aa1b1b_29_ActivationLogSigmoidKernel_cu_9d16a0dc27log_sigmoid_backward_kernelERNS_14TensorIteratorEENKUlvE_clEvENKUlvE0_clEvEUlffE_St5arrayIPcLm3EEEEviT0_T1_ --------------------------
	.section	.nv.constant0._ZN2at6native29vectorized_elementwise_kernelILi2EZZZNS0_62_GLOBAL__N__e6aa1b1b_29_ActivationLogSigmoidKernel_cu_9d16a0dc27log_sigmoid_backward_kernelERNS_14TensorIteratorEENKUlvE_clEvENKUlvE0_clEvEUlffE_St5arrayIPcLm3EEEEviT0_T1_,"a",@progbits
	.sectionflags	@""
	.align	4
.nv.constant0._ZN2at6native29vectorized_elementwise_kernelILi2EZZZNS0_62_GLOBAL__N__e6aa1b1b_29_ActivationLogSigmoidKernel_cu_9d16a0dc27log_sigmoid_backward_kernelERNS_14TensorIteratorEENKUlvE_clEvENKUlvE0_clEvEUlffE_St5arrayIPcLm3EEEEviT0_T1_:
	.zero		560


//--------------------- .nv.constant0._ZN2at6native29vectorized_elementwise_kernelILi4EZZZNS0_62_GLOBAL__N__e6aa1b1b_29_ActivationLogSigmoidKernel_cu_9d16a0dc27log_sigmoid_backward_kernelERNS_14TensorIteratorEENKUlvE_clEvENKUlvE0_clEvEUlffE_St5arrayIPcLm3EEEEviT0_T1_ --------------------------
	.section	.nv.constant0._ZN2at6native29vectorized_elementwise_kernelILi4EZZZNS0_62_GLOBAL__N__e6aa1b1b_29_ActivationLogSigmoidKernel_cu_9d16a0dc27log_sigmoid_backward_kernelERNS_14TensorIteratorEENKUlvE_clEvENKUlvE0_clEvEUlffE_St5arrayIPcLm3EEEEviT0_T1_,"a",@progbits
	.sectionflags	@""
	.align	4
.nv.constant0._ZN2at6native29vectorized_elementwise_kernelILi4EZZZNS0_62_GLOBAL__N__e6aa1b1b_29_ActivationLogSigmoidKernel_cu_9d16a0dc27log_sigmoid_backward_kernelERNS_14TensorIteratorEENKUlvE_clEvENKUlvE0_clEvEUlffE_St5arrayIPcLm3EEEEviT0_T1_:
	.zero		560


//--------------------- .nv.constant0._ZN2at6native29vectorized_elementwise_kernelILi8EZZZNS0_62_GLOBAL__N__e6aa1b1b_29_ActivationLogSigmoidKernel_cu_9d16a0dc27log_sigmoid_backward_kernelERNS_14TensorIteratorEENKUlvE_clEvENKUlvE0_clEvEUlffE_St5arrayIPcLm3EEEEviT0_T1_ --------------------------
	.section	.nv.constant0._ZN2at6native29vectorized_elementwise_kernelILi8EZZZNS0_62_GLOBAL__N__e6aa1b1b_29_ActivationLogSigmoidKernel_cu_9d16a0dc27log_sigmoid_backward_kernelERNS_14TensorIteratorEENKUlvE_clEvENKUlvE0_clEvEUlffE_St5arrayIPcLm3EEEEviT0_T1_,"a",@progbits
	.sectionflags	@""
	.align	4
.nv.constant0._ZN2at6native29vectorized_elementwise_kernelILi8EZZZNS0_62_GLOBAL__N__e6aa1b1b_29_ActivationLogSigmoidKernel_cu_9d16a0dc27log_sigmoid_backward_kernelERNS_14TensorIteratorEENKUlvE_clEvENKUlvE0_clEvEUlffE_St5arrayIPcLm3EEEEviT0_T1_:
	.zero		560


//--------------------- .nv.constant0._ZN2at6native18elementwise_kernelILi128ELi4EZNS0_15gpu_kernel_implIZZZNS0_62_GLOBAL__N__e6aa1b1b_29_ActivationLogSigmoidKernel_cu_9d16a0dc27log_sigmoid_backward_kernelERNS_14TensorIteratorEENKUlvE_clEvENKUlvE_clEvEUlddE_EEvRNS_18TensorIteratorBaseERKT_EUliE_EEviT1_ --------------------------
	.section	.nv.constant0._ZN2at6native18elementwise_kernelILi128ELi4EZNS0_15gpu_kernel_implIZZZNS0_62_GLOBAL__N__e6aa1b1b_29_ActivationLogSigmoidKernel_cu_9d16a0dc27log_sigmoid_backward_kernelERNS_14TensorIteratorEENKUlvE_clEvENKUlvE_clEvEUlddE_EEvRNS_18TensorIteratorBaseERKT_EUliE_EEviT1_,"a",@progbits
	.sectionflags	@""
	.align	4
.nv.constant0._ZN2at6native18elementwise_kernelILi128ELi4EZNS0_15gpu_kernel_implIZZZNS0_62_GLOBAL__N__e6aa1b1b_29_ActivationLogSigmoidKernel_cu_9d16a0dc27log_sigmoid_backward_kernelERNS_14TensorIteratorEENKUlvE_clEvENKUlvE_clEvEUlddE_EEvRNS_18TensorIteratorBaseERKT_EUliE_EEviT1_:
	.zero		1184


//--------------------- .nv.constant0._ZN2at6native27unrolled_elementwise_kernelIZZZNS0_62_GLOBAL__N__e6aa1b1b_29_ActivationLogSigmoidKernel_cu_9d16a0dc27log_sigmoid_backward_kernelERNS_14TensorIteratorEENKUlvE_clEvENKUlvE_clEvEUlddE_St5arrayIPcLm3EELi4E23TrivialOffsetCalculatorILi2EjESB_ILi1EjENS0_6memory12LoadWithCastILi2EEENSE_13StoreWithCastILi1EEEEEviT_T0_T2_T3_T4_T5_ --------------------------
	.section	.nv.constant0._ZN2at6native27unrolled_elementwise_kernelIZZZNS0_62_GLOBAL__N__e6aa1b1b_29_ActivationLogSigmoidKernel_cu_9d16a0dc27log_sigmoid_backward_kernelERNS_14TensorIteratorEENKUlvE_clEvENKUlvE_clEvEUlddE_St5arrayIPcLm3EELi4E23TrivialOffsetCalculatorILi2EjESB_ILi1EjENS0_6memory12LoadWithCastILi2EEENSE_13StoreWithCastILi1EEEEEviT_T0_T2_T3_T4_T5_,"a",@progbits
	.sectionflags	@""
	.align	4
.nv.constant0._ZN2at6native27unrolled_elementwise_kernelIZZZNS0_62_GLOBAL__N__e6aa1b1b_29_ActivationLogSigmoidKernel_cu_9d16a0dc27log_sigmoid_backward_kernelERNS_14TensorIteratorEENKUlvE_clEvENKUlvE_clEvEUlddE_St5arrayIPcLm3EELi4E23TrivialOffsetCalculatorILi2EjESB_ILi1EjENS0_6memory12LoadWithCastILi2EEENSE_13StoreWithCastILi1EEEEEviT_T0_T2_T3_T4_T5_:
	.zero		584


//--------------------- .nv.constant0._ZN2at6native18elementwise_kernelILi128ELi2EZNS0_22gpu_kernel_impl_nocastIZZZNS0_62_GLOBAL__N__e6aa1b1b_29_ActivationLogSigmoidKernel_cu_9d16a0dc27log_sigmoid_backward_kernelERNS_14TensorIteratorEENKUlvE_clEvENKUlvE_clEvEUlddE_EEvRNS_18TensorIteratorBaseERKT_EUliE_EEviT1_ --------------------------
	.section	.nv.constant0._ZN2at6native18elementwise_kernelILi128ELi2EZNS0_22gpu_kernel_impl_nocastIZZZNS0_62_GLOBAL__N__e6aa1b1b_29_ActivationLogSigmoidKernel_cu_9d16a0dc27log_sigmoid_backward_kernelERNS_14TensorIteratorEENKUlvE_clEvENKUlvE_clEvEUlddE_EEvRNS_18TensorIteratorBaseERKT_EUliE_EEviT1_,"a",@progbits
	.sectionflags	@""
	.align	4
.nv.constant0._ZN2at6native18elementwise_kernelILi128ELi2EZNS0_22gpu_kernel_impl_nocastIZZZNS0_62_GLOBAL__N__e6aa1b1b_29_ActivationLogSigmoidKernel_cu_9d16a0dc27log_sigmoid_backward_kernelERNS_14TensorIteratorEENKUlvE_clEvENKUlvE_clEvEUlddE_EEvRNS_18TensorIteratorBaseERKT_EUliE_EEviT1_:
	.zero		1184


//--------------------- .nv.constant0._ZN2at6native27unrolled_elementwise_kernelIZZZNS0_62_GLOBAL__N__e6aa1b1b_29_ActivationLogSigmoidKernel_cu_9d16a0dc27log_sigmoid_backward_kernelERNS_14TensorIteratorEENKUlvE_clEvENKUlvE_clEvEUlddE_St5arrayIPcLm3EELi4E23TrivialOffsetCalculatorILi2EjESB_ILi1EjENS0_6memory15LoadWithoutCastENSE_16StoreWithoutCastEEEviT_T0_T2_T3_T4_T5_ --------------------------
	.section	.nv.constant0._ZN2at6native27unrolled_elementwise_kernelIZZZNS0_62_GLOBAL__N__e6aa1b1b_29_ActivationLogSigmoidKernel_cu_9d16a0dc27log_sigmoid_backward_kernelERNS_14TensorIteratorEENKUlvE_clEvENKUlvE_clEvEUlddE_St5arrayIPcLm3EELi4E23TrivialOffsetCalculatorILi2EjESB_ILi1EjENS0_6memory15LoadWithoutCastENSE_16StoreWithoutCastEEEviT_T0_T2_T3_T4_T5_,"a",@progbits
	.sectionflags	@""
	.align	4
.nv.constant0._ZN2at6native27unrolled_elementwise_kernelIZZZNS0_62_GLOBAL__N__e6aa1b1b_29_ActivationLogSigmoidKernel_cu_9d16a0dc27log_sigmoid_backward_kernelERNS_14TensorIteratorEENKUlvE_clEvENKUlvE_clEvEUlddE_St5arrayIPcLm3EELi4E23TrivialOffsetCalculatorILi2EjESB_ILi1EjENS0_6memory15LoadWithoutCastENSE_16StoreWithoutCastEEEviT_T0_T2_T3_T4_T5_:
	.zero		564


//--------------------- .nv.constant0._ZN2at6native29vectorized_elementwise_kernelILi2EZZZNS0_62_GLOBAL__N__e6aa1b1b_29_ActivationLogSigmoidKernel_cu_9d16a0dc27log_sigmoid_backward_kernelERNS_14TensorIteratorEENKUlvE_clEvENKUlvE_clEvEUlddE_St5arrayIPcLm3EEEEviT0_T1_ --------------------------
	.section	.nv.constant0._ZN2at6native29vectorized_elementwise_kernelILi2EZZZNS0_62_GLOBAL__N__e6aa1b1b_29_ActivationLogSigmoidKernel_cu_9d16a0dc27log_sigmoid_backward_kernelERNS_14TensorIteratorEENKUlvE_clEvENKUlvE_clEvEUlddE_St5arrayIPcLm3EEEEviT0_T1_,"a",@progbits
	.sectionflags	@""
	.align	4
.nv.constant0._ZN2at6native29vectorized_elementwise_kernelILi2EZZZNS0_62_GLOBAL__N__e6aa1b1b_29_ActivationLogSigmoidKernel_cu_9d16a0dc27log_sigmoid_backward_kernelERNS_14TensorIteratorEENKUlvE_clEvENKUlvE_clEvEUlddE_St5arrayIPcLm3EEEEviT0_T1_:
	.zero		560


//--------------------- .nv.constant0._ZN2at6native29vectorized_elementwise_kernelILi4EZZZNS0_62_GLOBAL__N__e6aa1b1b_29_ActivationLogSigmoidKernel_cu_9d16a0dc27log_sigmoid_backward_kernelERNS_14TensorIteratorEENKUlvE_clEvENKUlvE_clEvEUlddE_St5arrayIPcLm3EEEEviT0_T1_ --------------------------
	.section	.nv.constant0._ZN2at6native29vectorized_elementwise_kernelILi4EZZZNS0_62_GLOBAL__N__e6aa1b1b_29_ActivationLogSigmoidKernel_cu_9d16a0dc27log_sigmoid_backward_kernelERNS_14TensorIteratorEENKUlvE_clEvENKUlvE_clEvEUlddE_St5arrayIPcLm3EEEEviT0_T1_,"a",@progbits
	.sectionflags	@""
	.align	4
.nv.constant0._ZN2at6native29vectorized_elementwise_kernelILi4EZZZNS0_62_GLOBAL__N__e6aa1b1b_29_ActivationLogSigmoidKernel_cu_9d16a0dc27log_sigmoid_backward_kernelERNS_14TensorIteratorEENKUlvE_clEvENKUlvE_clEvEUlddE_St5arrayIPcLm3EEEEviT0_T1_:
	.zero		560


//--------------------- .nv.constant0._ZN2at6native29vectorized_elementwise_kernelILi8EZZZNS0_62_GLOBAL__N__e6aa1b1b_29_ActivationLogSigmoidKernel_cu_9d16a0dc27log_sigmoid_backward_kernelERNS_14TensorIteratorEENKUlvE_clEvENKUlvE_clEvEUlddE_St5arrayIPcLm3EEEEviT0_T1_ --------------------------
	.section	.nv.constant0._ZN2at6native29vectorized_elementwise_kernelILi8EZZZNS0_62_GLOBAL__N__e6aa1b1b_29_ActivationLogSigmoidKernel_cu_9d16a0dc27log_sigmoid_backward_kernelERNS_14TensorIteratorEENKUlvE_clEvENKUlvE_clEvEUlddE_St5arrayIPcLm3EEEEviT0_T1_,"a",@progbits
	.sectionflags	@""
	.align	4
.nv.constant0._ZN2at6native29vectorized_elementwise_kernelILi8EZZZNS0_62_GLOBAL__N__e6aa1b1b_29_ActivationLogSigmoidKernel_cu_9d16a0dc27log_sigmoid_backward_kernelERNS_14TensorIteratorEENKUlvE_clEvENKUlvE_clEvEUlddE_St5arrayIPcLm3EEEEviT0_T1_:
	.zero		560


//--------------------- .nv.constant0._ZN2at6native18elementwise_kernelILi128ELi4EZNS0_15gpu_kernel_implIZZZNS0_33launch_log_sigmoid_forward_kernelERNS_18TensorIteratorBaseEENKUlvE_clEvENKUlvE2_clEvEUlN3c108BFloat16EE_EEvS4_RKT_EUliE_EEviT1_ --------------------------
	.section	.nv.constant0._ZN2at6native18elementwise_kernelILi128ELi4EZNS0_15gpu_kernel_implIZZZNS0_33launch_log_sigmoid_forward_kernelERNS_18TensorIteratorBaseEENKUlvE_clEvENKUlvE2_clEvEUlN3c108BFloat16EE_EEvS4_RKT_EUliE_EEviT1_,"a",@progbits
	.sectionflags	@""
	.align	4
.nv.constant0._ZN2at6native18elementwise_kernelILi128ELi4EZNS0_15gpu_kernel_implIZZZNS0_33launch_log_sigmoid_forward_kernelERNS_18TensorIteratorBaseEENKUlvE_clEvENKUlvE2_clEvEUlN3c108BFloat16EE_EEvS4_RKT_EUliE_EEviT1_:
	.zero		1072


//--------------------- .nv.constant0._ZN2at6native27unrolled_elementwise_kernelIZZZNS0_33launch_log_sigmoid_forward_kernelERNS_18TensorIteratorBaseEENKUlvE_clEvENKUlvE2_clEvEUlN3c108BFloat16EE_St5arrayIPcLm2EELi4E23TrivialOffsetCalculatorILi1EjESD_NS0_6memory12LoadWithCastILi1EEENSE_13StoreWithCastILi1EEEEEviT_T0_T2_T3_T4_T5_ --------------------------
	.section	.nv.constant0._ZN2at6native27unrolled_elementwise_kernelIZZZNS0_33launch_log_sigmoid_forward_kernelERNS_18TensorIteratorBaseEENKUlvE_clEvENKUlvE2_clEvEUlN3c108BFloat16EE_St5arrayIPcLm2EELi4E23TrivialOffsetCalculatorILi1EjESD_NS0_6memory12LoadWithCastILi1EEENSE_13StoreWithCastILi1EEEEEviT_T0_T2_T3_T4_T5_,"a",@progbits
	.sectionflags	@""
	.align	4
.nv.constant0._ZN2at6native27unrolled_elementwise_kernelIZZZNS0_33launch_log_sigmoid_forward_kernelERNS_18TensorIteratorBaseEENKUlvE_clEvENKUlvE2_clEvEUlN3c108BFloat16EE_St5arrayIPcLm2EELi4E23TrivialOffsetCalculatorILi1EjESD_NS0_6memory12LoadWithCastILi1EEENSE_13StoreWithCastILi1EEEEEviT_T0_T2_T3_T4_T5_:
	.zero		572


//--------------------- .nv.constant0._ZN2at6native18elementwise_kernelILi128ELi4EZNS0_22gpu_kernel_impl_nocastIZZZNS0_33launch_log_sigmoid_forward_kernelERNS_18TensorIteratorBaseEENKUlvE_clEvENKUlvE2_clEvEUlN3c108BFloat16EE_EEvS4_RKT_EUliE_EEviT1_ --------------------------
	.section	.nv.constant0._ZN2at6native18elementwise_kernelILi128ELi4EZNS0_22gpu_kernel_impl_nocastIZZZNS0_33launch_log_sigmoid_forward_kernelERNS_18TensorIteratorBaseEENKUlvE_clEvENKUlvE2_clEvEUlN3c108BFloat16EE_EEvS4_RKT_EUliE_EEviT1_,"a",@progbits
	.sectionflags	@""
	.align	4
.nv.constant0._ZN2at6native18elementwise_kernelILi128ELi4EZNS0_22gpu_kernel_impl_nocastIZZZNS0_33launch_log_sigmoid_forward_kernelERNS_18TensorIteratorBaseEENKUlvE_clEvENKUlvE2_clEvEUlN3c108BFloat16EE_EEvS4_RKT_EUliE_EEviT1_:
	.zero		1072


//--------------------- .nv.constant0._ZN2at6native27unrolled_elementwise_kernelIZZZNS0_33launch_log_sigmoid_forward_kernelERNS_18TensorIteratorBaseEENKUlvE_clEvENKUlvE2_clEvEUlN3c108BFloat16EE_St5arrayIPcLm2EELi4E23TrivialOffsetCalculatorILi1EjESD_NS0_6memory15LoadWithoutCastENSE_16StoreWithoutCastEEEviT_T0_T2_T3_T4_T5_ --------------------------
	.section	.nv.constant0._ZN2at6native27unrolled_elementwise_kernelIZZZNS0_33launch_log_sigmoid_forward_kernelERNS_18TensorIteratorBaseEENKUlvE_clEvENKUlvE2_clEvEUlN3c108BFloat16EE_St5arrayIPcLm2EELi4E23TrivialOffsetCalculatorILi1EjESD_NS0_6memory15LoadWithoutCastENSE_16StoreWithoutCastEEEviT_T0_T2_T3_T4_T5_,"a",@progbits
	.sectionflags	@""
	.align	4
.nv.constant0._ZN2at6native27unrolled_elementwise_kernelIZZZNS0_33launch_log_sigmoid_forward_kernelERNS_18TensorIteratorBaseEENKUlvE_clEvENKUlvE2_clEvEUlN3c108BFloat16EE_St5arrayIPcLm2EELi4E23TrivialOffsetCalculatorILi1EjESD_NS0_6memory15LoadWithoutCastENSE_16StoreWithoutCastEEEviT_T0_T2_T3_T4_T5_:
	.zero		556


//--------------------- .nv.constant0._ZN2at6native29vectorized_elementwise_kernelILi2EZZZNS0_33launch_log_sigmoid_forward_kernelERNS_18TensorIteratorBaseEENKUlvE_clEvENKUlvE2_clEvEUlN3c108BFloat16EE_St5arrayIPcLm2EEEEviT0_T1_ --------------------------
	.section	.nv.constant0._ZN2at6native29vectorized_elementwise_kernelILi2EZZZNS0_33launch_log_sigmoid_forward_kernelERNS_18TensorIteratorBaseEENKUlvE_clEvENKUlvE2_clEvEUlN3c108BFloat16EE_St5arrayIPcLm2EEEEviT0_T1_,"a",@progbits
	.sectionflags	@""
	.align	4
.nv.constant0._ZN2at6native29vectorized_elementwise_kernelILi2EZZZNS0_33launch_log_sigmoid_forward_kernelERNS_18TensorIteratorBaseEENKUlvE_clEvENKUlvE2_clEvEUlN3c108BFloat16EE_St5arrayIPcLm2EEEEviT0_T1_:
	.zero		552


//--------------------- .nv.constant0._ZN2at6native29vectorized_elementwise_kernelILi4EZZZNS0_33launch_log_sigmoid_forward_kernelERNS_18TensorIteratorBaseEENKUlvE_clEvENKUlvE2_clEvEUlN3c108BFloat16EE_St5arrayIPcLm2EEEEviT0_T1_ --------------------------
	.section	.nv.constant0._ZN2at6native29vectorized_elementwise_kernelILi4EZZZNS0_33launch_log_sigmoid_forward_kernelERNS_18TensorIteratorBaseEENKUlvE_clEvENKUlvE2_clEvEUlN3c108BFloat16EE_St5arrayIPcLm2EEEEviT0_T1_,"a",@progbits
	.sectionflags	@""
	.align	4
.nv.constant0._ZN2at6native29vectorized_elementwise_kernelILi4EZZZNS0_33launch_log_sigmoid_forward_kernelERNS_18TensorIteratorBaseEENKUlvE_clEvENKUlvE2_clEvEUlN3c108BFloat16EE_St5arrayIPcLm2EEEEviT0_T1_:
	.zero		552


//--------------------- .nv.constant0._ZN2at6native29vectorized_elementwise_kernelILi8EZZZNS0_33launch_log_sigmoid_forward_kernelERNS_18TensorIteratorBaseEENKUlvE_clEvENKUlvE2_clEvEUlN3c108BFloat16EE_St5arrayIPcLm2EEEEviT0_T1_ --------------------------
	.section	.nv.constant0._ZN2at6native29vectorized_elementwise_kernelILi8EZZZNS0_33launch_log_sigmoid_forward_kernelERNS_18TensorIteratorBaseEENKUlvE_clEvENKUlvE2_clEvEUlN3c108BFloat16EE_St5arrayIPcLm2EEEEviT0_T1_,"a",@progbits
	.sectionflags	@""
	.align	4
.nv.constant0._ZN2at6native29vectorized_elementwise_kernelILi8EZZZNS0_33launch_log_sigmoid_forward_kernelERNS_18TensorIteratorBaseEENKUlvE_clEvENKUlvE2_clEvEUlN3c108BFloat16EE_St5arrayIPcLm2EEEEviT0_T1_:
	.zero		552


//--------------------- .nv.constant0._ZN2at6native18elementwise_kernelILi128ELi4EZNS0_15gpu_kernel_implIZZZNS0_33launch_log_sigmoid_forward_kernelERNS_18TensorIteratorBaseEENKUlvE_clEvENKUlvE1_clEvEUlN3c104HalfEE_EEvS4_RKT_EUliE_EEviT1_ --------------------------
	.section	.nv.constant0._ZN2at6native18elementwise_kernelILi128ELi4EZNS0_15gpu_kernel_implIZZZNS0_33launch_log_sigmoid_forward_kernelERNS_18TensorIteratorBaseEENKUlvE_clEvENKUlvE1_clEvEUlN3c104HalfEE_EEvS4_RKT_EUliE_EEviT1_,"a",@progbits
	.sectionflags	@""
	.align	4
.nv.constant0._ZN2at6native18elementwise_kernelILi128ELi4EZNS0_15gpu_kernel_implIZZZNS0_33launch_log_sigmoid_forward_kernelERNS_18TensorIteratorBaseEENKUlvE_clEvENKUlvE1_clEvEUlN3c104HalfEE_EEvS4_RKT_EUliE_EEviT1_:
	.zero		1072


//--------------------- .nv.constant0._ZN2at6native27unrolled_elementwise_kernelIZZZNS0_33launch_log_sigmoid_forward_kernelERNS_18TensorIteratorBaseEENKUlvE_clEvENKUlvE1_clEvEUlN3c104HalfEE_St5arrayIPcLm2EELi4E23TrivialOffsetCalculatorILi1EjESD_NS0_6memory12LoadWithCastILi1EEENSE_13StoreWithCastILi1EEEEEviT_T0_T2_T3_T4_T5_ --------------------------
	.section	.nv.constant0._ZN2at6native27unrolled_elementwise_kernelIZZZNS0_33launch_log_sigmoid_forward_kernelERNS_18TensorIteratorBaseEENKUlvE_clEvENKUlvE1_clEvEUlN3c104HalfEE_St5arrayIPcLm2EELi4E23TrivialOffsetCalculatorILi1EjESD_NS0_6memory12LoadWithCastILi1EEENSE_13StoreWithCastILi1EEEEEviT_T0_T2_T3_T4_T5_,"a",@progbits
	.sectionflags	@""
	.align	4
.nv.constant0._ZN2at6native27unrolled_elementwise_kernelIZZZNS0_33launch_log_sigmoid_forward_kernelERNS_18TensorIteratorBaseEENKUlvE_clEvENKUlvE1_clEvEUlN3c104HalfEE_St5arrayIPcLm2EELi4E23TrivialOffsetCalculatorILi1EjESD_NS0_6memory12LoadWithCastILi1EEENSE_13StoreWithCastILi1EEEEEviT_T0_T2_T3_T4_T5_:
	.zero		572


//--------------------- .nv.constant0._ZN2at6native18elementwise_kernelILi128ELi4EZNS0_22gpu_kernel_impl_nocastIZZZNS0_33launch_log_sigmoid_forward_kernelERNS_18TensorIteratorBaseEENKUlvE_clEvENKUlvE1_clEvEUlN3c104HalfEE_EEvS4_RKT_EUliE_EEviT1_ --------------------------
	.section	.nv.constant0._ZN2at6native18elementwise_kernelILi128ELi4EZNS0_22gpu_kernel_impl_nocastIZZZNS0_33launch_log_sigmoid_forward_kernelERNS_18TensorIteratorBaseEENKUlvE_clEvENKUlvE1_clEvEUlN3c104HalfEE_EEvS4_RKT_EUliE_EEviT1_,"a",@progbits
	.sectionflags	@""
	.align	4
.nv.constant0._ZN2at6native18elementwise_kernelILi128ELi4EZNS0_22gpu_kernel_impl_nocastIZZZNS0_33launch_log_sigmoid_forward_kernelERNS_18TensorIteratorBaseEENKUlvE_clEvENKUlvE1_clEvEUlN3c104HalfEE_EEvS4_RKT_EUliE_EEviT1_:
	.zero		1072


//--------------------- .nv.constant0._ZN2at6native27unrolled_elementwise_kernelIZZZNS0_33launch_log_sigmoid_forward_kernelERNS_18TensorIteratorBaseEENKUlvE_clEvENKUlvE1_clEvEUlN3c104HalfEE_St5arrayIPcLm2EELi4E23TrivialOffsetCalculatorILi1EjESD_NS0_6memory15LoadWithoutCastENSE_16StoreWithoutCastEEEviT_T0_T2_T3_T4_T5_ --------------------------
	.section	.nv.constant0._ZN2at6native27unrolled_elementwise_kernelIZZZNS0_33launch_log_sigmoid_forward_kernelERNS_18TensorIteratorBaseEENKUlvE_clEvENKUlvE1_clEvEUlN3c104HalfEE_St5arrayIPcLm2EELi4E23TrivialOffsetCalculatorILi1EjESD_NS0_6memory15LoadWithoutCastENSE_16StoreWithoutCastEEEviT_T0_T2_T3_T4_T5_,"a",@progbits
	.sectionflags	@""
	.align	4
.nv.constant0._ZN2at6native27unrolled_elementwise_kernelIZZZNS0_33launch_log_sigmoid_forward_kernelERNS_18TensorIteratorBaseEENKUlvE_clEvENKUlvE1_clEvEUlN3c104HalfEE_St5arrayIPcLm2EELi4E23TrivialOffsetCalculatorILi1EjESD_NS0_6memory15LoadWithoutCastENSE_16StoreWithoutCastEEEviT_T0_T2_T3_T4_T5_:
	.zero		556


//--------------------- .nv.constant0._ZN2at6native29vectorized_elementwise_kernelILi2EZZZNS0_33launch_log_sigmoid_forward_kernelERNS_18TensorIteratorBaseEENKUlvE_clEvENKUlvE1_clEvEUlN3c104HalfEE_St5arrayIPcLm2EEEEviT0_T1_ --------------------------
	.section	.nv.constant0._ZN2at6native29vectorized_elementwise_kernelILi2EZZZNS0_33launch_log_sigmoid_forward_kernelERNS_18TensorIteratorBaseEENKUlvE_clEvENKUlvE1_clEvEUlN3c104HalfEE_St5arrayIPcLm2EEEEviT0_T1_,"a",@progbits
	.sectionflags	@""
	.align	4
.nv.constant0._ZN2at6native29vectorized_elementwise_kernelILi2EZZZNS0_33launch_log_sigmoid_forward_kernelERNS_18TensorIteratorBaseEENKUlvE_clEvENKUlvE1_clEvEUlN3c104HalfEE_St5arrayIPcLm2EEEEviT0_T1_:
	.zero		552


//--------------------- .nv.constant0._ZN2at6native29vectorized_elementwise_kernelILi4EZZZNS0_33launch_log_sigmoid_forward_kernelERNS_18TensorIteratorBaseEENKUlvE_clEvENKUlvE1_clEvEUlN3c104HalfEE_St5arrayIPcLm2EEEEviT0_T1_ --------------------------
	.section	.nv.constant0._ZN2at6native29vectorized_elementwise_kernelILi4EZZZNS0_33launch_log_sigmoid_forward_kernelERNS_18TensorIteratorBaseEENKUlvE_clEvENKUlvE1_clEvEUlN3c104HalfEE_St5arrayIPcLm2EEEEviT0_T1_,"a",@progbits
	.sectionflags	@""
	.align	4
.nv.constant0._ZN2at6native29vectorized_elementwise_kernelILi4EZZZNS0_33launch_log_sigmoid_forward_kernelERNS_18TensorIteratorBaseEENKUlvE_clEvENKUlvE1_clEvEUlN3c104HalfEE_St5arrayIPcLm2EEEEviT0_T1_:
	.zero		552


//--------------------- .nv.constant0._ZN2at6native29vectorized_elementwise_kernelILi8EZZZNS0_33launch_log_sigmoid_forward_kernelERNS_18TensorIteratorBaseEENKUlvE_clEvENKUlvE1_clEvEUlN3c104HalfEE_St5arrayIPcLm2EEEEviT0_T1_ --------------------------
	.section	.nv.constant0._ZN2at6native29vectorized_elementwise_kernelILi8EZZZNS0_33launch_log_sigmoid_forward_kernelERNS_18TensorIteratorBaseEENKUlvE_clEvENKUlvE1_clEvEUlN3c104HalfEE_St5arrayIPcLm2EEEEviT0_T1_,"a",@progbits
	.sectionflags	@""
	.align	4
.nv.constant0._ZN2at6native29vectorized_elementwise_kernelILi8EZZZNS0_33launch_log_sigmoid_forward_kernelERNS_18TensorIteratorBaseEENKUlvE_clEvENKUlvE1_clEvEUlN3c104HalfEE_St5arrayIPcLm2EEEEviT0_T1_:
	.zero		552


//--------------------- .nv.constant0._ZN2at6native18elementwise_kernelILi128ELi4EZNS0_15gpu_kernel_implIZZZNS0_33launch_log_sigmoid_forward_kernelERNS_18TensorIteratorBaseEENKUlvE_clEvENKUlvE0_clEvEUlfE_EEvS4_RKT_EUliE_EEviT1_ --------------------------
	.section	.nv.constant0._ZN2at6native18elementwise_kernelILi128ELi4EZNS0_15gpu_kernel_implIZZZNS0_33launch_log_sigmoid_forward_kernelERNS_18TensorIteratorBaseEENKUlvE_clEvENKUlvE0_clEvEUlfE_EEvS4_RKT_EUliE_EEviT1_,"a",@progbits
	.sectionflags	@""
	.align	4
.nv.constant0._ZN2at6native18elementwise_kernelILi128ELi4EZNS0_15gpu_kernel_implIZZZNS0_33launch_log_sigmoid_forward_kernelERNS_18TensorIteratorBaseEENKUlvE_clEvENKUlvE0_clEvEUlfE_EEvS4_RKT_EUliE_EEviT1_:
	.zero		1072


//--------------------- .nv.constant0._ZN2at6native27unrolled_elementwise_kernelIZZZNS0_33launch_log_sigmoid_forward_kernelERNS_18TensorIteratorBaseEENKUlvE_clEvENKUlvE0_clEvEUlfE_St5arrayIPcLm2EELi4E23TrivialOffsetCalculatorILi1EjESB_NS0_6memory12LoadWithCastILi1EEENSC_13StoreWithCastILi1EEEEEviT_T0_T2_T3_T4_T5_ --------------------------
	.section	.nv.constant0._ZN2at6native27unrolled_elementwise_kernelIZZZNS0_33launch_log_sigmoid_forward_kernelERNS_18TensorIteratorBaseEENKUlvE_clEvENKUlvE0_clEvEUlfE_St5arrayIPcLm2EELi4E23TrivialOffsetCalculatorILi1EjESB_NS0_6memory12LoadWithCastILi1EEENSC_13StoreWithCastILi1EEEEEviT_T0_T2_T3_T4_T5_,"a",@progbits
	.sectionflags	@""
	.align	4
.nv.constant0._ZN2at6native27unrolled_elementwise_kernelIZZZNS0_33launch_log_sigmoid_forward_kernelERNS_18TensorIteratorBaseEENKUlvE_clEvENKUlvE0_clEvEUlfE_St5arrayIPcLm2EELi4E23TrivialOffsetCalculatorILi1EjESB_NS0_6memory12LoadWithCastILi1EEENSC_13StoreWithCastILi1EEEEEviT_T0_T2_T3_T4_T5_:
	.zero		572


//--------------------- .nv.constant0._ZN2at6native18elementwise_kernelILi128ELi2EZNS0_22gpu_kernel_impl_nocastIZZZNS0_33launch_log_sigmoid_forward_kernelERNS_18TensorIteratorBaseEENKUlvE_clEvENKUlvE0_clEvEUlfE_EEvS4_RKT_EUliE_EEviT1_ --------------------------
	.section	.nv.constant0._ZN2at6native18elementwise_kernelILi128ELi2EZNS0_22gpu_kernel_impl_nocastIZZZNS0_33launch_log_sigmoid_forward_kernelERNS_18TensorIteratorBaseEENKUlvE_clEvENKUlvE0_clEvEUlfE_EEvS4_RKT_EUliE_EEviT1_,"a",@progbits
	.sectionflags	@""
	.align	4
.nv.constant0._ZN2at6native18elementwise_kernelILi128ELi2EZNS0_22gpu_kernel_impl_nocastIZZZNS0_33launch_log_sigmoid_forward_kernelERNS_18TensorIteratorBaseEENKUlvE_clEvENKUlvE0_clEvEUlfE_EEvS4_RKT_EUliE_EEviT1_:
	.zero		1072


//--------------------- .nv.constant0._ZN2at6native27unrolled_elementwise_kernelIZZZNS0_33launch_log_sigmoid_forward_kernelERNS_18TensorIteratorBaseEENKUlvE_clEvENKUlvE0_clEvEUlfE_St5arrayIPcLm2EELi4E23TrivialOffsetCalculatorILi1EjESB_NS0_6memory15LoadWithoutCastENSC_16StoreWithoutCastEEEviT_T0_T2_T3_T4_T5_ --------------------------
	.section	.nv.constant0._ZN2at6native27unrolled_elementwise_kernelIZZZNS0_33launch_log_sigmoid_forward_kernelERNS_18TensorIteratorBaseEENKUlvE_clEvENKUlvE0_clEvEUlfE_St5arrayIPcLm2EELi4E23TrivialOffsetCalculatorILi1EjESB_NS0_6memory15LoadWithoutCastENSC_16StoreWithoutCastEEEviT_T0_T2_T3_T4_T5_,"a",@progbits
	.sectionflags	@""
	.align	4
.nv.constant0._ZN2at6native27unrolled_elementwise_kernelIZZZNS0_33launch_log_sigmoid_forward_kernelERNS_18TensorIteratorBaseEENKUlvE_clEvENKUlvE0_clEvEUlfE_St5arrayIPcLm2EELi4E23TrivialOffsetCalculatorILi1EjESB_NS0_6memory15LoadWithoutCastENSC_16StoreWithoutCastEEEviT_T0_T2_T3_T4_T5_:
	.zero		556


//--------------------- .nv.constant0._ZN2at6native29vectorized_elementwise_kernelILi2EZZZNS0_33launch_log_sigmoid_forward_kernelERNS_18TensorIteratorBaseEENKUlvE_clEvENKUlvE0_clEvEUlfE_St5arrayIPcLm2EEEEviT0_T1_ --------------------------
	.section	.nv.constant0._ZN2at6native29vectorized_elementwise_kernelILi2EZZZNS0_33launch_log_sigmoid_forward_kernelERNS_18TensorIteratorBaseEENKUlvE_clEvENKUlvE0_clEvEUlfE_St5arrayIPcLm2EEEEviT0_T1_,"a",@progbits
	.sectionflags	@""
	.align	4
.nv.constant0._ZN2at6native29vectorized_elementwise_kernelILi2EZZZNS0_33launch_log_sigmoid_forward_kernelERNS_18TensorIteratorBaseEENKUlvE_clEvENKUlvE0_clEvEUlfE_St5arrayIPcLm2EEEEviT0_T1_:
	.zero		552


//--------------------- .nv.constant0._ZN2at6native29vectorized_elementwise_kernelILi4EZZZNS0_33launch_log_sigmoid_forward_kernelERNS_18TensorIteratorBaseEENKUlvE_clEvENKUlvE0_clEvEUlfE_St5arrayIPcLm2EEEEviT0_T1_ --------------------------
	.section	.nv.constant0._ZN2at6native29vectorized_elementwise_kernelILi4EZZZNS0_33launch_log_sigmoid_forward_kernelERNS_18TensorIteratorBaseEENKUlvE_clEvENKUlvE0_clEvEUlfE_St5arrayIPcLm2EEEEviT0_T1_,"a",@progbits
	.sectionflags	@""
	.align	4
.nv.constant0._ZN2at6native29vectorized_elementwise_kernelILi4EZZZNS0_33launch_log_sigmoid_forward_kernelERNS_18TensorIteratorBaseEENKUlvE_clEvENKUlvE0_clEvEUlfE_St5arrayIPcLm2EEEEviT0_T1_:
	.zero		552


//--------------------- .nv.constant0._ZN2at6native29vectorized_elementwise_kernelILi8EZZZNS0_33launch_log_sigmoid_forward_kernelERNS_18TensorIteratorBaseEENKUlvE_clEvENKUlvE0_clEvEUlfE_St5arrayIPcLm2EEEEviT0_T1_ --------------------------
	.section	.nv.constant0._ZN2at6native29vectorized_elementwise_kernelILi8EZZZNS0_33launch_log_sigmoid_forward_kernelERNS_18TensorIteratorBaseEENKUlvE_clEvENKUlvE0_clEvEUlfE_St5arrayIPcLm2EEEEviT0_T1_,"a",@progbits
	.sectionflags	@""
	.align	4
.nv.constant0._ZN2at6native29vectorized_elementwise_kernelILi8EZZZNS0_33launch_log_sigmoid_forward_kernelERNS_18TensorIteratorBaseEENKUlvE_clEvENKUlvE0_clEvEUlfE_St5arrayIPcLm2EEEEviT0_T1_:
	.zero		552


//--------------------- .nv.constant0._ZN2at6native18elementwise_kernelILi128ELi4EZNS0_15gpu_kernel_implIZZZNS0_33launch_log_sigmoid_forward_kernelERNS_18TensorIteratorBaseEENKUlvE_clEvENKUlvE_clEvEUldE_EEvS4_RKT_EUliE_EEviT1_ --------------------------
	.section	.nv.constant0._ZN2at6native18elementwise_kernelILi128ELi4EZNS0_15gpu_kernel_implIZZZNS0_33launch_log_sigmoid_forward_kernelERNS_18TensorIteratorBaseEENKUlvE_clEvENKUlvE_clEvEUldE_EEvS4_RKT_EUliE_EEviT1_,"a",@progbits
	.sectionflags	@""
	.align	4
.nv.constant0._ZN2at6native18elementwise_kernelILi128ELi4EZNS0_15gpu_kernel_implIZZZNS0_33launch_log_sigmoid_forward_kernelERNS_18TensorIteratorBaseEENKUlvE_clEvENKUlvE_clEvEUldE_EEvS4_RKT_EUliE_EEviT1_:
	.zero		1072


//--------------------- .nv.constant0._ZN2at6native27unrolled_elementwise_kernelIZZZNS0_33launch_log_sigmoid_forward_kernelERNS_18TensorIteratorBaseEENKUlvE_clEvENKUlvE_clEvEUldE_St5arrayIPcLm2EELi4E23TrivialOffsetCalculatorILi1EjESB_NS0_6memory12LoadWithCastILi1EEENSC_13StoreWithCastILi1EEEEEviT_T0_T2_T3_T4_T5_ --------------------------
	.section	.nv.constant0._ZN2at6native27unrolled_elementwise_kernelIZZZNS0_33launch_log_sigmoid_forward_kernelERNS_18TensorIteratorBaseEENKUlvE_clEvENKUlvE_clEvEUldE_St5arrayIPcLm2EELi4E23TrivialOffsetCalculatorILi1EjESB_NS0_6memory12LoadWithCastILi1EEENSC_13StoreWithCastILi1EEEEEviT_T0_T2_T3_T4_T5_,"a",@progbits
	.sectionflags	@""
	.align	4
.nv.constant0._ZN2at6native27unrolled_elementwise_kernelIZZZNS0_33launch_log_sigmoid_forward_kernelERNS_18TensorIteratorBaseEENKUlvE_clEvENKUlvE_clEvEUldE_St5arrayIPcLm2EELi4E23TrivialOffsetCalculatorILi1EjESB_NS0_6memory12LoadWithCastILi1EEENSC_13StoreWithCastILi1EEEEEviT_T0_T2_T3_T4_T5_:
	.zero		572


//--------------------- .nv.constant0._ZN2at6native18elementwise_kernelILi128ELi2EZNS0_22gpu_kernel_impl_nocastIZZZNS0_33launch_log_sigmoid_forward_kernelERNS_18TensorIteratorBaseEENKUlvE_clEvENKUlvE_clEvEUldE_EEvS4_RKT_EUliE_EEviT1_ --------------------------
	.section	.nv.constant0._ZN2at6native18elementwise_kernelILi128ELi2EZNS0_22gpu_kernel_impl_nocastIZZZNS0_33launch_log_sigmoid_forward_kernelERNS_18TensorIteratorBaseEENKUlvE_clEvENKUlvE_clEvEUldE_EEvS4_RKT_EUliE_EEviT1_,"a",@progbits
	.sectionflags	@""
	.align	4
.nv.constant0._ZN2at6native18elementwise_kernelILi128ELi2EZNS0_22gpu_kernel_impl_nocastIZZZNS0_33launch_log_sigmoid_forward_kernelERNS_18TensorIteratorBaseEENKUlvE_clEvENKUlvE_clEvEUldE_EEvS4_RKT_EUliE_EEviT1_:
	.zero		1072


//--------------------- .nv.constant0._ZN2at6native27unrolled_elementwise_kernelIZZZNS0_33launch_log_sigmoid_forward_kernelERNS_18TensorIteratorBaseEENKUlvE_clEvENKUlvE_clEvEUldE_St5arrayIPcLm2EELi4E23TrivialOffsetCalculatorILi1EjESB_NS0_6memory15LoadWithoutCastENSC_16StoreWithoutCastEEEviT_T0_T2_T3_T4_T5_ --------------------------
	.section	.nv.constant0._ZN2at6native27unrolled_elementwise_kernelIZZZNS0_33launch_log_sigmoid_forward_kernelERNS_18TensorIteratorBaseEENKUlvE_clEvENKUlvE_clEvEUldE_St5arrayIPcLm2EELi4E23TrivialOffsetCalculatorILi1EjESB_NS0_6memory15LoadWithoutCastENSC_16StoreWithoutCastEEEviT_T0_T2_T3_T4_T5_,"a",@progbits
	.sectionflags	@""
	.align	4
.nv.constant0._ZN2at6native27unrolled_elementwise_kernelIZZZNS0_33launch_log_sigmoid_forward_kernelERNS_18TensorIteratorBaseEENKUlvE_clEvENKUlvE_clEvEUldE_St5arrayIPcLm2EELi4E23TrivialOffsetCalculatorILi1EjESB_NS0_6memory15LoadWithoutCastENSC_16StoreWithoutCastEEEviT_T0_T2_T3_T4_T5_:
	.zero		556


//--------------------- .nv.constant0._ZN2at6native29vectorized_elementwise_kernelILi2EZZZNS0_33launch_log_sigmoid_forward_kernelERNS_18TensorIteratorBaseEENKUlvE_clEvENKUlvE_clEvEUldE_St5arrayIPcLm2EEEEviT0_T1_ --------------------------
	.section	.nv.constant0._ZN2at6native29vectorized_elementwise_kernelILi2EZZZNS0_33launch_log_sigmoid_forward_kernelERNS_18TensorIteratorBaseEENKUlvE_clEvENKUlvE_clEvEUldE_St5arrayIPcLm2EEEEviT0_T1_,"a",@progbits
	.sectionflags	@""
	.align	4
.nv.constant0._ZN2at6native29vectorized_elementwise_kernelILi2EZZZNS0_33launch_log_sigmoid_forward_kernelERNS_18TensorIteratorBaseEENKUlvE_clEvENKUlvE_clEvEUldE_St5arrayIPcLm2EEEEviT0_T1_:
	.zero		552


//--------------------- .nv.constant0._ZN2at6native29vectorized_elementwise_kernelILi4EZZZNS0_33launch_log_sigmoid_forward_kernelERNS_18TensorIteratorBaseEENKUlvE_clEvENKUlvE_clEvEUldE_St5arrayIPcLm2EEEEviT0_T1_ --------------------------
	.section	.nv.constant0._ZN2at6native29vectorized_elementwise_kernelILi4EZZZNS0_33launch_log_sigmoid_forward_kernelERNS_18TensorIteratorBaseEENKUlvE_clEvENKUlvE_clEvEUldE_St5arrayIPcLm2EEEEviT0_T1_,"a",@progbits
	.sectionflags	@""
	.align	4
.nv.constant0._ZN2at6native29vectorized_elementwise_kernelILi4EZZZNS0_33launch_log_sigmoid_forward_kernelERNS_18TensorIteratorBaseEENKUlvE_clEvENKUlvE_clEvEUldE_St5arrayIPcLm2EEEEviT0_T1_:
	.zero		552


//--------------------- .nv.constant0._ZN2at6native29vectorized_elementwise_kernelILi8EZZZNS0_33launch_log_sigmoid_forward_kernelERNS_18TensorIteratorBaseEENKUlvE_clEvENKUlvE_clEvEUldE_St5arrayIPcLm2EEEEviT0_T1_ --------------------------
	.section	.nv.constant0._ZN2at6native29vectorized_elementwise_kernelILi8EZZZNS0_33launch_log_sigmoid_forward_kernelERNS_18TensorIteratorBaseEENKUlvE_clEvENKUlvE_clEvEUldE_St5arrayIPcLm2EEEEviT0_T1_,"a",@progbits
	.sectionflags	@""
	.align	4
.nv.constant0._ZN2at6native29vectorized_elementwise_kernelILi8EZZZNS0_33launch_log_sigmoid_forward_kernelERNS_18TensorIteratorBaseEENKUlvE_clEvENKUlvE_clEvEUldE_St5arrayIPcLm2EEEEviT0_T1_:
	.zero		552


//--------------------- SYMBOLS --------------------------

	.type		.nv.reservedSmem.offset0,@object
	.size		.nv.reservedSmem.offset0,0x4
	.type		__assertfail,@function
